	.target	sm_80

	.elftype	@"ET_EXEC"


//--------------------- .note.nv.tkinfo           --------------------------
	.section	.note.nv.tkinfo,"",@"SHT_NOTE"
	.sectionflags	@"SHF_NOTE_NV_TKINFO"
	.tkinfo
        /*0018*/ 	.word	0x00000002
        /*0030*/ 	.string	""
        /*0030*/ 	.string	"ptxas"
        /*0030*/ 	.string	"Cuda compilation tools, release 13.0, V13.0.88"
        /*0030*/ 	.string	"Build cuda_13.0.r13.0/compiler.36424714_0"
        /*0030*/ 	.string	"-v  -suppress-debug-info  -lineinfo  -arch sm_80 "



//--------------------- .note.nv.cuinfo           --------------------------
	.section	.note.nv.cuinfo,"",@"SHT_NOTE"
	.sectionflags	@"SHF_NOTE_NV_CUINFO"
        /*0018*/ 	.short	0x0002
        /*001a*/ 	.short	0x0050
        /*001c*/ 	.short	0x0082
	.zero		2


//--------------------- .nv.info                  --------------------------
	.section	.nv.info,"",@"SHT_CUDA_INFO"
	.align	4


	//----- nvinfo : EIATTR_REGCOUNT
	.align		4
        /*0000*/ 	.byte	0x04, 0x2f
        /*0002*/ 	.short	(.L_1 - .L_0)
	.align		4
.L_0:
        /*0004*/ 	.word	index@(matmul_kernel)
        /*0008*/ 	.word	0x000000ff


	//----- nvinfo : EIATTR_FRAME_SIZE
	.align		4
.L_1:
        /*000c*/ 	.byte	0x04, 0x11
        /*000e*/ 	.short	(.L_3 - .L_2)
	.align		4
.L_2:
        /*0010*/ 	.word	index@(matmul_kernel)
        /*0014*/ 	.word	0x00004e68


	//----- nvinfo : EIATTR_MIN_STACK_SIZE
	.align		4
.L_3:
        /*0018*/ 	.byte	0x04, 0x12
        /*001a*/ 	.short	(.L_5 - .L_4)
	.align		4
.L_4:
        /*001c*/ 	.word	index@(matmul_kernel)
        /*0020*/ 	.word	0x00004e68
.L_5:


//--------------------- .nv.info.matmul_kernel    --------------------------
	.section	.nv.info.matmul_kernel,"",@"SHT_CUDA_INFO"
	.sectionflags	@""
	.align	4


	//----- nvinfo : EIATTR_CUDA_API_VERSION
	.align		4
        /*0000*/ 	.byte	0x04, 0x37
        /*0002*/ 	.short	(.L_7 - .L_6)
.L_6:
        /*0004*/ 	.word	0x00000082


	//----- nvinfo : EIATTR_SW2861232_WAR
	.align		4
.L_7:
        /*0008*/ 	.byte	0x01, 0x35
	.zero		2


	//----- nvinfo : EIATTR_PARAM_CBANK
	.align		4
        /*000c*/ 	.byte	0x04, 0x0a
        /*000e*/ 	.short	(.L_9 - .L_8)
	.align		4
.L_8:
        /*0010*/ 	.word	index@(.nv.constant0.matmul_kernel)
        /*0014*/ 	.short	0x0160
        /*0016*/ 	.short	0x0050


	//----- nvinfo : EIATTR_CBANK_PARAM_SIZE
	.align		4
.L_9:
        /*0018*/ 	.byte	0x03, 0x19
        /*001a*/ 	.short	0x0050


	//----- nvinfo : EIATTR_KPARAM_INFO
	.align		4
        /*001c*/ 	.byte	0x04, 0x17
        /*001e*/ 	.short	(.L_11 - .L_10)
.L_10:
        /*0020*/ 	.word	0x00000000
        /*0024*/ 	.short	0x000d
        /*0026*/ 	.short	0x0048
        /*0028*/ 	.byte	0x00, 0xf4, 0x21, 0x00


	//----- nvinfo : EIATTR_KPARAM_INFO
	.align		4
.L_11:
        /*002c*/ 	.byte	0x04, 0x17
        /*002e*/ 	.short	(.L_13 - .L_12)
.L_12:
        /*0030*/ 	.word	0x00000000
        /*0034*/ 	.short	0x000c
        /*0036*/ 	.short	0x0040
        /*0038*/ 	.byte	0x00, 0xf4, 0x21, 0x00


	//----- nvinfo : EIATTR_KPARAM_INFO
	.align		4
.L_13:
        /*003c*/ 	.byte	0x04, 0x17
        /*003e*/ 	.short	(.L_15 - .L_14)
.L_14:
        /*0040*/ 	.word	0x00000000
        /*0044*/ 	.short	0x000b
        /*0046*/ 	.short	0x0038
        /*0048*/ 	.byte	0x00, 0xf0, 0x11, 0x00


	//----- nvinfo : EIATTR_KPARAM_INFO
	.align		4
.L_15:
        /*004c*/ 	.byte	0x04, 0x17
        /*004e*/ 	.short	(.L_17 - .L_16)
.L_16:
        /*0050*/ 	.word	0x00000000
        /*0054*/ 	.short	0x000a
        /*0056*/ 	.short	0x0034
        /*0058*/ 	.byte	0x00, 0xf0, 0x11, 0x00


	//----- nvinfo : EIATTR_KPARAM_INFO
	.align		4
.L_17:
        /*005c*/ 	.byte	0x04, 0x17
        /*005e*/ 	.short	(.L_19 - .L_18)
.L_18:
        /*0060*/ 	.word	0x00000000
        /*0064*/ 	.short	0x0009
        /*0066*/ 	.short	0x0030
        /*0068*/ 	.byte	0x00, 0xf0, 0x11, 0x00


	//----- nvinfo : EIATTR_KPARAM_INFO
	.align		4
.L_19:
        /*006c*/ 	.byte	0x04, 0x17
        /*006e*/ 	.short	(.L_21 - .L_20)
.L_20:
        /*0070*/ 	.word	0x00000000
        /*0074*/ 	.short	0x0008
        /*0076*/ 	.short	0x002c
        /*0078*/ 	.byte	0x00, 0xf0, 0x11, 0x00


	//----- nvinfo : EIATTR_KPARAM_INFO
	.align		4
.L_21:
        /*007c*/ 	.byte	0x04, 0x17
        /*007e*/ 	.short	(.L_23 - .L_22)
.L_22:
        /*0080*/ 	.word	0x00000000
        /*0084*/ 	.short	0x0007
        /*0086*/ 	.short	0x0028
        /*0088*/ 	.byte	0x00, 0xf0, 0x11, 0x00


	//----- nvinfo : EIATTR_KPARAM_INFO
	.align		4
.L_23:
        /*008c*/ 	.byte	0x04, 0x17
        /*008e*/ 	.short	(.L_25 - .L_24)
.L_24:
        /*0090*/ 	.word	0x00000000
        /*0094*/ 	.short	0x0006
        /*0096*/ 	.short	0x0024
        /*0098*/ 	.byte	0x00, 0xf0, 0x11, 0x00


	//----- nvinfo : EIATTR_KPARAM_INFO
	.align		4
.L_25:
        /*009c*/ 	.byte	0x04, 0x17
        /*009e*/ 	.short	(.L_27 - .L_26)
.L_26:
        /*00a0*/ 	.word	0x00000000
        /*00a4*/ 	.short	0x0005
        /*00a6*/ 	.short	0x0020
        /*00a8*/ 	.byte	0x00, 0xf0, 0x11, 0x00


	//----- nvinfo : EIATTR_KPARAM_INFO
	.align		4
.L_27:
        /*00ac*/ 	.byte	0x04, 0x17
        /*00ae*/ 	.short	(.L_29 - .L_28)
.L_28:
        /*00b0*/ 	.word	0x00000000
        /*00b4*/ 	.short	0x0004
        /*00b6*/ 	.short	0x001c
        /*00b8*/ 	.byte	0x00, 0xf0, 0x11, 0x00


	//----- nvinfo : EIATTR_KPARAM_INFO
	.align		4
.L_29:
        /*00bc*/ 	.byte	0x04, 0x17
        /*00be*/ 	.short	(.L_31 - .L_30)
.L_30:
        /*00c0*/ 	.word	0x00000000
        /*00c4*/ 	.short	0x0003
        /*00c6*/ 	.short	0x0018
        /*00c8*/ 	.byte	0x00, 0xf0, 0x11, 0x00


	//----- nvinfo : EIATTR_KPARAM_INFO
	.align		4
.L_31:
        /*00cc*/ 	.byte	0x04, 0x17
        /*00ce*/ 	.short	(.L_33 - .L_32)
.L_32:
        /*00d0*/ 	.word	0x00000000
        /*00d4*/ 	.short	0x0002
        /*00d6*/ 	.short	0x0010
        /*00d8*/ 	.byte	0x00, 0xf4, 0x21, 0x00


	//----- nvinfo : EIATTR_KPARAM_INFO
	.align		4
.L_33:
        /*00dc*/ 	.byte	0x04, 0x17
        /*00de*/ 	.short	(.L_35 - .L_34)
.L_34:
        /*00e0*/ 	.word	0x00000000
        /*00e4*/ 	.short	0x0001
        /*00e6*/ 	.short	0x0008
        /*00e8*/ 	.byte	0x00, 0xf4, 0x21, 0x00


	//----- nvinfo : EIATTR_KPARAM_INFO
	.align		4
.L_35:
        /*00ec*/ 	.byte	0x04, 0x17
        /*00ee*/ 	.short	(.L_37 - .L_36)
.L_36:
        /*00f0*/ 	.word	0x00000000
        /*00f4*/ 	.short	0x0000
        /*00f6*/ 	.short	0x0000
        /*00f8*/ 	.byte	0x00, 0xf4, 0x21, 0x00


	//----- nvinfo : EIATTR_MAXREG_COUNT
	.align		4
.L_37:
        /*00fc*/ 	.byte	0x03, 0x1b
        /*00fe*/ 	.short	0x00ff


	//----- nvinfo : EIATTR_NUM_BARRIERS
	.align		4
        /*0100*/ 	.byte	0x02, 0x4c
        /*0102*/ 	.byte	0x01
	.zero		1


	//----- nvinfo : EIATTR_ANNOTATIONS
	.align		4
        /*0104*/ 	.byte	0x04, 0x55
        /*0106*/ 	.short	(.L_39 - .L_38)


	//   ....[0]....
.L_38:
        /*0108*/ 	.word	0x00000001
        /*010c*/ 	.byte	0xc0, 0x05, 0x00, 0x00, 0x01, 0x00, 0x00, 0x00, 0x00, 0x06, 0x00, 0x00, 0x01, 0x00, 0x00, 0x00
        /* <DEDUP_REMOVED lines=447> */
        /*1d0c*/ 	.byte	0xb0, 0x19, 0x01, 0x00, 0x01, 0x00, 0x00, 0x00, 0xd0, 0x19, 0x01, 0x00


	//----- nvinfo : EIATTR_MERCURY_ISA_VERSION
	.align		4
.L_39:
        /*1d18*/ 	.byte	0x03, 0x5f
        /*1d1a*/ 	.short	0x0000


	//----- nvinfo : EIATTR_COOP_GROUP_MASK_REGIDS
	.align		4
        /*1d1c*/ 	.byte	0x04, 0x29
        /*1d1e*/ 	.short	(.L_41 - .L_40)


	//   ....[0]....
.L_40:
        /*1d20*/ 	.word	0xffffffff


	//   ....[1]....
        /*1d24*/ 	.word	0xffffffff


	//   ....[2]....
        /*1d28*/ 	.word	0xffffffff


	//   ....[3]....
        /*1d2c*/ 	.word	0xffffffff


	//   ....[4]....
        /*1d30*/ 	.word	0xffffffff


	//   ....[5]....
        /*1d34*/ 	.word	0xffffffff


	//   ....[6]....
        /*1d38*/ 	.word	0xffffffff


	//   ....[7]....
        /*1d3c*/ 	.word	0xffffffff


	//   ....[8]....
        /*1d40*/ 	.word	0xffffffff


	//   ....[9]....
        /*1d44*/ 	.word	0xffffffff


	//   ....[10]....
        /*1d48*/ 	.word	0xffffffff


	//   ....[11]....
        /*1d4c*/ 	.word	0xffffffff


	//   ....[12]....
        /*1d50*/ 	.word	0xffffffff


	//   ....[13]....
        /*1d54*/ 	.word	0xffffffff


	//   ....[14]....
        /*1d58*/ 	.word	0xffffffff


	//   ....[15]....
        /*1d5c*/ 	.word	0xffffffff


	//   ....[16]....
        /*1d60*/ 	.word	0xffffffff


	//   ....[17]....
        /*1d64*/ 	.word	0xffffffff


	//   ....[18]....
        /*1d68*/ 	.word	0xffffffff


	//   ....[19]....
        /*1d6c*/ 	.word	0xffffffff


	//   ....[20]....
        /*1d70*/ 	.word	0xffffffff


	//   ....[21]....
        /*1d74*/ 	.word	0xffffffff


	//   ....[22]....
        /*1d78*/ 	.word	0xffffffff


	//   ....[23]....
        /*1d7c*/ 	.word	0xffffffff


	//   ....[24]....
        /*1d80*/ 	.word	0xffffffff


	//   ....[25]....
        /*1d84*/ 	.word	0xffffffff


	//   ....[26]....
        /*1d88*/ 	.word	0xffffffff


	//   ....[27]....
        /*1d8c*/ 	.word	0xffffffff


	//   ....[28]....
        /*1d90*/ 	.word	0xffffffff


	//   ....[29]....
        /*1d94*/ 	.word	0xffffffff


	//   ....[30]....
        /*1d98*/ 	.word	0xffffffff


	//   ....[31]....
        /*1d9c*/ 	.word	0xffffffff


	//   ....[32]....
        /*1da0*/ 	.word	0xffffffff


	//   ....[33]....
        /*1da4*/ 	.word	0xffffffff


	//   ....[34]....
        /*1da8*/ 	.word	0xffffffff


	//   ....[35]....
        /*1dac*/ 	.word	0xffffffff


	//   ....[36]....
        /*1db0*/ 	.word	0xffffffff


	//   ....[37]....
        /*1db4*/ 	.word	0xffffffff


	//   ....[38]....
        /*1db8*/ 	.word	0xffffffff


	//   ....[39]....
        /*1dbc*/ 	.word	0xffffffff


	//   ....[40]....
        /*1dc0*/ 	.word	0xffffffff


	//   ....[41]....
        /*1dc4*/ 	.word	0xffffffff


	//   ....[42]....
        /*1dc8*/ 	.word	0xffffffff


	//   ....[43]....
        /*1dcc*/ 	.word	0xffffffff


	//   ....[44]....
        /*1dd0*/ 	.word	0xffffffff


	//   ....[45]....
        /*1dd4*/ 	.word	0xffffffff


	//   ....[46]....
        /*1dd8*/ 	.word	0xffffffff


	//   ....[47]....
        /*1ddc*/ 	.word	0xffffffff


	//   ....[48]....
        /*1de0*/ 	.word	0xffffffff


	//   ....[49]....
        /*1de4*/ 	.word	0xffffffff


	//   ....[50]....
        /*1de8*/ 	.word	0xffffffff


	//   ....[51]....
        /*1dec*/ 	.word	0xffffffff


	//   ....[52]....
        /*1df0*/ 	.word	0xffffffff


	//   ....[53]....
        /*1df4*/ 	.word	0xffffffff


	//   ....[54]....
        /*1df8*/ 	.word	0xffffffff


	//   ....[55]....
        /*1dfc*/ 	.word	0xffffffff


	//   ....[56]....
        /*1e00*/ 	.word	0xffffffff


	//   ....[57]....
        /*1e04*/ 	.word	0xffffffff


	//   ....[58]....
        /*1e08*/ 	.word	0xffffffff


	//   ....[59]....
        /*1e0c*/ 	.word	0xffffffff


	//   ....[60]....
        /*1e10*/ 	.word	0xffffffff


	//   ....[61]....
        /*1e14*/ 	.word	0xffffffff


	//   ....[62]....
        /*1e18*/ 	.word	0xffffffff


	//   ....[63]....
        /*1e1c*/ 	.word	0xffffffff


	//   ....[64]....
        /*1e20*/ 	.word	0xffffffff


	//   ....[65]....
        /*1e24*/ 	.word	0xffffffff


	//   ....[66]....
        /*1e28*/ 	.word	0xffffffff


	//   ....[67]....
        /*1e2c*/ 	.word	0xffffffff


	//   ....[68]....
        /*1e30*/ 	.word	0xffffffff


	//   ....[69]....
        /*1e34*/ 	.word	0xffffffff


	//   ....[70]....
        /*1e38*/ 	.word	0xffffffff


	//   ....[71]....
        /*1e3c*/ 	.word	0xffffffff


	//   ....[72]....
        /*1e40*/ 	.word	0xffffffff


	//   ....[73]....
        /*1e44*/ 	.word	0xffffffff


	//   ....[74]....
        /*1e48*/ 	.word	0xffffffff


	//   ....[75]....
        /*1e4c*/ 	.word	0xffffffff


	//   ....[76]....
        /*1e50*/ 	.word	0xffffffff


	//   ....[77]....
        /*1e54*/ 	.word	0xffffffff


	//   ....[78]....
        /*1e58*/ 	.word	0xffffffff


	//   ....[79]....
        /*1e5c*/ 	.word	0xffffffff


	//   ....[80]....
        /*1e60*/ 	.word	0xffffffff


	//   ....[81]....
        /*1e64*/ 	.word	0xffffffff


	//   ....[82]....
        /*1e68*/ 	.word	0xffffffff


	//   ....[83]....
        /*1e6c*/ 	.word	0xffffffff


	//   ....[84]....
        /*1e70*/ 	.word	0xffffffff


	//   ....[85]....
        /*1e74*/ 	.word	0xffffffff


	//   ....[86]....
        /*1e78*/ 	.word	0xffffffff


	//   ....[87]....
        /*1e7c*/ 	.word	0xffffffff


	//   ....[88]....
        /*1e80*/ 	.word	0xffffffff


	//   ....[89]....
        /*1e84*/ 	.word	0xffffffff


	//   ....[90]....
        /*1e88*/ 	.word	0xffffffff


	//   ....[91]....
        /*1e8c*/ 	.word	0xffffffff


	//   ....[92]....
        /*1e90*/ 	.word	0xffffffff


	//   ....[93]....
        /*1e94*/ 	.word	0xffffffff


	//   ....[94]....
        /*1e98*/ 	.word	0xffffffff


	//   ....[95]....
        /*1e9c*/ 	.word	0xffffffff


	//   ....[96]....
        /*1ea0*/ 	.word	0xffffffff


	//   ....[97]....
        /*1ea4*/ 	.word	0xffffffff


	//   ....[98]....
        /*1ea8*/ 	.word	0xffffffff


	//   ....[99]....
        /*1eac*/ 	.word	0xffffffff


	//   ....[100]....
        /*1eb0*/ 	.word	0xffffffff


	//   ....[101]....
        /*1eb4*/ 	.word	0xffffffff


	//   ....[102]....
        /*1eb8*/ 	.word	0xffffffff


	//   ....[103]....
        /*1ebc*/ 	.word	0xffffffff


	//   ....[104]....
        /*1ec0*/ 	.word	0xffffffff


	//   ....[105]....
        /*1ec4*/ 	.word	0xffffffff


	//   ....[106]....
        /*1ec8*/ 	.word	0xffffffff


	//   ....[107]....
        /*1ecc*/ 	.word	0xffffffff


	//   ....[108]....
        /*1ed0*/ 	.word	0xffffffff


	//   ....[109]....
        /*1ed4*/ 	.word	0xffffffff


	//   ....[110]....
        /*1ed8*/ 	.word	0xffffffff


	//   ....[111]....
        /*1edc*/ 	.word	0xffffffff


	//   ....[112]....
        /*1ee0*/ 	.word	0xffffffff


	//   ....[113]....
        /*1ee4*/ 	.word	0xffffffff


	//   ....[114]....
        /*1ee8*/ 	.word	0xffffffff


	//   ....[115]....
        /*1eec*/ 	.word	0xffffffff


	//   ....[116]....
        /*1ef0*/ 	.word	0xffffffff


	//   ....[117]....
        /*1ef4*/ 	.word	0xffffffff


	//   ....[118]....
        /*1ef8*/ 	.word	0xffffffff


	//   ....[119]....
        /*1efc*/ 	.word	0xffffffff


	//   ....[120]....
        /*1f00*/ 	.word	0xffffffff


	//   ....[121]....
        /*1f04*/ 	.word	0xffffffff


	//   ....[122]....
        /*1f08*/ 	.word	0xffffffff


	//   ....[123]....
        /*1f0c*/ 	.word	0xffffffff


	//   ....[124]....
        /*1f10*/ 	.word	0xffffffff


	//   ....[125]....
        /*1f14*/ 	.word	0xffffffff


	//   ....[126]....
        /*1f18*/ 	.word	0xffffffff


	//   ....[127]....
        /*1f1c*/ 	.word	0xffffffff


	//   ....[128]....
        /*1f20*/ 	.word	0xffffffff


	//   ....[129]....
        /*1f24*/ 	.word	0xffffffff


	//   ....[130]....
        /*1f28*/ 	.word	0xffffffff


	//   ....[131]....
        /*1f2c*/ 	.word	0xffffffff


	//   ....[132]....
        /*1f30*/ 	.word	0xffffffff


	//   ....[133]....
        /*1f34*/ 	.word	0xffffffff


	//   ....[134]....
        /*1f38*/ 	.word	0xffffffff


	//   ....[135]....
        /*1f3c*/ 	.word	0xffffffff


	//   ....[136]....
        /*1f40*/ 	.word	0xffffffff


	//   ....[137]....
        /*1f44*/ 	.word	0xffffffff


	//   ....[138]....
        /*1f48*/ 	.word	0xffffffff


	//   ....[139]....
        /*1f4c*/ 	.word	0xffffffff


	//   ....[140]....
        /*1f50*/ 	.word	0xffffffff


	//   ....[141]....
        /*1f54*/ 	.word	0xffffffff


	//   ....[142]....
        /*1f58*/ 	.word	0xffffffff


	//   ....[143]....
        /*1f5c*/ 	.word	0xffffffff


	//   ....[144]....
        /*1f60*/ 	.word	0xffffffff


	//   ....[145]....
        /*1f64*/ 	.word	0xffffffff


	//   ....[146]....
        /*1f68*/ 	.word	0xffffffff


	//   ....[147]....
        /*1f6c*/ 	.word	0xffffffff


	//   ....[148]....
        /*1f70*/ 	.word	0xffffffff


	//   ....[149]....
        /*1f74*/ 	.word	0xffffffff


	//   ....[150]....
        /*1f78*/ 	.word	0xffffffff


	//   ....[151]....
        /*1f7c*/ 	.word	0xffffffff


	//   ....[152]....
        /*1f80*/ 	.word	0xffffffff


	//   ....[153]....
        /*1f84*/ 	.word	0xffffffff


	//   ....[154]....
        /*1f88*/ 	.word	0xffffffff


	//   ....[155]....
        /*1f8c*/ 	.word	0xffffffff


	//   ....[156]....
        /*1f90*/ 	.word	0xffffffff


	//   ....[157]....
        /*1f94*/ 	.word	0xffffffff


	//   ....[158]....
        /*1f98*/ 	.word	0xffffffff


	//   ....[159]....
        /*1f9c*/ 	.word	0xffffffff


	//   ....[160]....
        /*1fa0*/ 	.word	0xffffffff


	//   ....[161]....
        /*1fa4*/ 	.word	0xffffffff


	//   ....[162]....
        /*1fa8*/ 	.word	0xffffffff


	//   ....[163]....
        /*1fac*/ 	.word	0xffffffff


	//   ....[164]....
        /*1fb0*/ 	.word	0xffffffff


	//   ....[165]....
        /*1fb4*/ 	.word	0xffffffff


	//   ....[166]....
        /*1fb8*/ 	.word	0xffffffff


	//   ....[167]....
        /*1fbc*/ 	.word	0xffffffff


	//   ....[168]....
        /*1fc0*/ 	.word	0xffffffff


	//   ....[169]....
        /*1fc4*/ 	.word	0xffffffff


	//   ....[170]....
        /*1fc8*/ 	.word	0xffffffff


	//   ....[171]....
        /*1fcc*/ 	.word	0xffffffff


	//   ....[172]....
        /*1fd0*/ 	.word	0xffffffff


	//   ....[173]....
        /*1fd4*/ 	.word	0xffffffff


	//   ....[174]....
        /*1fd8*/ 	.word	0xffffffff


	//   ....[175]....
        /*1fdc*/ 	.word	0xffffffff


	//   ....[176]....
        /*1fe0*/ 	.word	0xffffffff


	//   ....[177]....
        /*1fe4*/ 	.word	0xffffffff


	//   ....[178]....
        /*1fe8*/ 	.word	0xffffffff


	//   ....[179]....
        /*1fec*/ 	.word	0xffffffff


	//   ....[180]....
        /*1ff0*/ 	.word	0xffffffff


	//   ....[181]....
        /*1ff4*/ 	.word	0xffffffff


	//   ....[182]....
        /*1ff8*/ 	.word	0xffffffff


	//   ....[183]....
        /*1ffc*/ 	.word	0xffffffff


	//   ....[184]....
        /*2000*/ 	.word	0xffffffff


	//   ....[185]....
        /*2004*/ 	.word	0xffffffff


	//   ....[186]....
        /*2008*/ 	.word	0xffffffff


	//   ....[187]....
        /*200c*/ 	.word	0xffffffff


	//   ....[188]....
        /*2010*/ 	.word	0xffffffff


	//   ....[189]....
        /*2014*/ 	.word	0xffffffff


	//   ....[190]....
        /*2018*/ 	.word	0xffffffff


	//   ....[191]....
        /*201c*/ 	.word	0xffffffff


	//   ....[192]....
        /*2020*/ 	.word	0xffffffff


	//   ....[193]....
        /*2024*/ 	.word	0xffffffff


	//   ....[194]....
        /*2028*/ 	.word	0xffffffff


	//   ....[195]....
        /*202c*/ 	.word	0xffffffff


	//   ....[196]....
        /*2030*/ 	.word	0xffffffff


	//   ....[197]....
        /*2034*/ 	.word	0xffffffff


	//   ....[198]....
        /*2038*/ 	.word	0xffffffff


	//   ....[199]....
        /*203c*/ 	.word	0xffffffff


	//   ....[200]....
        /*2040*/ 	.word	0xffffffff


	//   ....[201]....
        /*2044*/ 	.word	0xffffffff


	//   ....[202]....
        /*2048*/ 	.word	0xffffffff


	//   ....[203]....
        /*204c*/ 	.word	0xffffffff


	//   ....[204]....
        /*2050*/ 	.word	0xffffffff


	//   ....[205]....
        /*2054*/ 	.word	0xffffffff


	//   ....[206]....
        /*2058*/ 	.word	0xffffffff


	//   ....[207]....
        /*205c*/ 	.word	0xffffffff


	//   ....[208]....
        /*2060*/ 	.word	0xffffffff


	//   ....[209]....
        /*2064*/ 	.word	0xffffffff


	//   ....[210]....
        /*2068*/ 	.word	0xffffffff


	//   ....[211]....
        /*206c*/ 	.word	0xffffffff


	//   ....[212]....
        /*2070*/ 	.word	0xffffffff


	//   ....[213]....
        /*2074*/ 	.word	0xffffffff


	//   ....[214]....
        /*2078*/ 	.word	0xffffffff


	//   ....[215]....
        /*207c*/ 	.word	0xffffffff


	//   ....[216]....
        /*2080*/ 	.word	0xffffffff


	//   ....[217]....
        /*2084*/ 	.word	0xffffffff


	//   ....[218]....
        /*2088*/ 	.word	0xffffffff


	//   ....[219]....
        /*208c*/ 	.word	0xffffffff


	//   ....[220]....
        /*2090*/ 	.word	0xffffffff


	//   ....[221]....
        /*2094*/ 	.word	0xffffffff


	//   ....[222]....
        /*2098*/ 	.word	0xffffffff


	//   ....[223]....
        /*209c*/ 	.word	0xffffffff


	//   ....[224]....
        /*20a0*/ 	.word	0xffffffff


	//   ....[225]....
        /*20a4*/ 	.word	0xffffffff


	//   ....[226]....
        /*20a8*/ 	.word	0xffffffff


	//   ....[227]....
        /*20ac*/ 	.word	0xffffffff


	//   ....[228]....
        /*20b0*/ 	.word	0xffffffff


	//   ....[229]....
        /*20b4*/ 	.word	0xffffffff


	//   ....[230]....
        /*20b8*/ 	.word	0xffffffff


	//   ....[231]....
        /*20bc*/ 	.word	0xffffffff


	//   ....[232]....
        /*20c0*/ 	.word	0xffffffff


	//   ....[233]....
        /*20c4*/ 	.word	0xffffffff


	//   ....[234]....
        /*20c8*/ 	.word	0xffffffff


	//   ....[235]....
        /*20cc*/ 	.word	0xffffffff


	//   ....[236]....
        /*20d0*/ 	.word	0xffffffff


	//   ....[237]....
        /*20d4*/ 	.word	0xffffffff


	//   ....[238]....
        /*20d8*/ 	.word	0xffffffff


	//   ....[239]....
        /*20dc*/ 	.word	0xffffffff


	//   ....[240]....
        /*20e0*/ 	.word	0xffffffff


	//   ....[241]....
        /*20e4*/ 	.word	0xffffffff


	//   ....[242]....
        /*20e8*/ 	.word	0xffffffff


	//   ....[243]....
        /*20ec*/ 	.word	0xffffffff


	//   ....[244]....
        /*20f0*/ 	.word	0xffffffff


	//   ....[245]....
        /*20f4*/ 	.word	0xffffffff


	//   ....[246]....
        /*20f8*/ 	.word	0xffffffff


	//   ....[247]....
        /*20fc*/ 	.word	0xffffffff


	//   ....[248]....
        /*2100*/ 	.word	0xffffffff


	//   ....[249]....
        /*2104*/ 	.word	0xffffffff


	//   ....[250]....
        /*2108*/ 	.word	0xffffffff


	//   ....[251]....
        /*210c*/ 	.word	0xffffffff


	//   ....[252]....
        /*2110*/ 	.word	0xffffffff


	//   ....[253]....
        /*2114*/ 	.word	0xffffffff


	//   ....[254]....
        /*2118*/ 	.word	0xffffffff


	//----- nvinfo : EIATTR_COOP_GROUP_INSTR_OFFSETS
	.align		4
.L_41:
        /*211c*/ 	.byte	0x04, 0x28
        /*211e*/ 	.short	(.L_43 - .L_42)


	//   ....[0]....
.L_42:
        /*2120*/ 	.word	0x000821c0


	//   ....[1]....
        /*2124*/ 	.word	0x000822a0


	//   ....[2]....
        /*2128*/ 	.word	0x00082410


	//   ....[3]....
        /*212c*/ 	.word	0x000824c0


	//   ....[4]....
        /*2130*/ 	.word	0x00082630


	//   ....[5]....
        /*2134*/ 	.word	0x000826e0


	//   ....[6]....
        /*2138*/ 	.word	0x00082850


	//   ....[7]....
        /*213c*/ 	.word	0x00082900


	//   ....[8]....
        /*2140*/ 	.word	0x00082a70


	//   ....[9]....
        /*2144*/ 	.word	0x00082b20


	//   ....[10]....
        /*2148*/ 	.word	0x00082c90


	//   ....[11]....
        /*214c*/ 	.word	0x00082d40


	//   ....[12]....
        /*2150*/ 	.word	0x00082eb0


	//   ....[13]....
        /*2154*/ 	.word	0x00082f60


	//   ....[14]....
        /*2158*/ 	.word	0x000830d0


	//   ....[15]....
        /*215c*/ 	.word	0x00083190


	//   ....[16]....
        /*2160*/ 	.word	0x00083300


	//   ....[17]....
        /*2164*/ 	.word	0x000833c0


	//   ....[18]....
        /*2168*/ 	.word	0x00083530


	//   ....[19]....
        /*216c*/ 	.word	0x000835f0


	//   ....[20]....
        /*2170*/ 	.word	0x00083760


	//   ....[21]....
        /*2174*/ 	.word	0x00083820


	//   ....[22]....
        /*2178*/ 	.word	0x00083950


	//   ....[23]....
        /*217c*/ 	.word	0x00083a10


	//   ....[24]....
        /*2180*/ 	.word	0x00083b80


	//   ....[25]....
        /*2184*/ 	.word	0x00083c00


	//   ....[26]....
        /*2188*/ 	.word	0x00083d90


	//   ....[27]....
        /*218c*/ 	.word	0x00083e00


	//   ....[28]....
        /*2190*/ 	.word	0x00084010


	//   ....[29]....
        /*2194*/ 	.word	0x00084080


	//   ....[30]....
        /*2198*/ 	.word	0x000841f0


	//   ....[31]....
        /*219c*/ 	.word	0x000842a0


	//   ....[32]....
        /*21a0*/ 	.word	0x00084410


	//   ....[33]....
        /*21a4*/ 	.word	0x000844c0


	//   ....[34]....
        /*21a8*/ 	.word	0x00084630


	//   ....[35]....
        /*21ac*/ 	.word	0x000846e0


	//   ....[36]....
        /*21b0*/ 	.word	0x00084850


	//   ....[37]....
        /*21b4*/ 	.word	0x00084900


	//   ....[38]....
        /*21b8*/ 	.word	0x00084a70


	//   ....[39]....
        /*21bc*/ 	.word	0x00084b20


	//   ....[40]....
        /*21c0*/ 	.word	0x00084c90


	//   ....[41]....
        /*21c4*/ 	.word	0x00084d40


	//   ....[42]....
        /*21c8*/ 	.word	0x00084eb0


	//   ....[43]....
        /*21cc*/ 	.word	0x00084f60


	//   ....[44]....
        /*21d0*/ 	.word	0x000850d0


	//   ....[45]....
        /*21d4*/ 	.word	0x00085180


	//   ....[46]....
        /*21d8*/ 	.word	0x000852f0


	//   ....[47]....
        /*21dc*/ 	.word	0x000853a0


	//   ....[48]....
        /*21e0*/ 	.word	0x00085510


	//   ....[49]....
        /*21e4*/ 	.word	0x000855c0


	//   ....[50]....
        /*21e8*/ 	.word	0x00085730


	//   ....[51]....
        /*21ec*/ 	.word	0x000857e0


	//   ....[52]....
        /*21f0*/ 	.word	0x00085950


	//   ....[53]....
        /*21f4*/ 	.word	0x00085a00


	//   ....[54]....
        /*21f8*/ 	.word	0x00085b70


	//   ....[55]....
        /*21fc*/ 	.word	0x00085c20


	//   ....[56]....
        /*2200*/ 	.word	0x00085d50


	//   ....[57]....
        /*2204*/ 	.word	0x00085dc0


	//   ....[58]....
        /*2208*/ 	.word	0x00085f50


	//   ....[59]....
        /*220c*/ 	.word	0x00085fc0


	//   ....[60]....
        /*2210*/ 	.word	0x000861d0


	//   ....[61]....
        /*2214*/ 	.word	0x00086240


	//   ....[62]....
        /*2218*/ 	.word	0x000863b0


	//   ....[63]....
        /*221c*/ 	.word	0x00086460


	//   ....[64]....
        /*2220*/ 	.word	0x000865d0


	//   ....[65]....
        /*2224*/ 	.word	0x00086680


	//   ....[66]....
        /*2228*/ 	.word	0x000867f0


	//   ....[67]....
        /*222c*/ 	.word	0x000868a0


	//   ....[68]....
        /*2230*/ 	.word	0x00086a10


	//   ....[69]....
        /*2234*/ 	.word	0x00086ac0


	//   ....[70]....
        /*2238*/ 	.word	0x00086c30


	//   ....[71]....
        /*223c*/ 	.word	0x00086ce0


	//   ....[72]....
        /*2240*/ 	.word	0x00086e50


	//   ....[73]....
        /*2244*/ 	.word	0x00086f00


	//   ....[74]....
        /*2248*/ 	.word	0x00087070


	//   ....[75]....
        /*224c*/ 	.word	0x00087120


	//   ....[76]....
        /*2250*/ 	.word	0x00087290


	//   ....[77]....
        /*2254*/ 	.word	0x00087340


	//   ....[78]....
        /*2258*/ 	.word	0x000874b0


	//   ....[79]....
        /*225c*/ 	.word	0x00087560


	//   ....[80]....
        /*2260*/ 	.word	0x000876d0


	//   ....[81]....
        /*2264*/ 	.word	0x00087780


	//   ....[82]....
        /*2268*/ 	.word	0x000878f0


	//   ....[83]....
        /*226c*/ 	.word	0x000879a0


	//   ....[84]....
        /*2270*/ 	.word	0x00087b10


	//   ....[85]....
        /*2274*/ 	.word	0x00087bc0


	//   ....[86]....
        /*2278*/ 	.word	0x00087d30


	//   ....[87]....
        /*227c*/ 	.word	0x00087de0


	//   ....[88]....
        /*2280*/ 	.word	0x00087f70


	//   ....[89]....
        /*2284*/ 	.word	0x00087fe0


	//   ....[90]....
        /*2288*/ 	.word	0x000880c0


	//   ....[91]....
        /*228c*/ 	.word	0x000881e0


	//   ....[92]....
        /*2290*/ 	.word	0x00088340


	//   ....[93]....
        /*2294*/ 	.word	0x00088400


	//   ....[94]....
        /*2298*/ 	.word	0x00088560


	//   ....[95]....
        /*229c*/ 	.word	0x00088620


	//   ....[96]....
        /*22a0*/ 	.word	0x00088780


	//   ....[97]....
        /*22a4*/ 	.word	0x00088840


	//   ....[98]....
        /*22a8*/ 	.word	0x000889a0


	//   ....[99]....
        /*22ac*/ 	.word	0x00088a60


	//   ....[100]....
        /*22b0*/ 	.word	0x00088bc0


	//   ....[101]....
        /*22b4*/ 	.word	0x00088c80


	//   ....[102]....
        /*22b8*/ 	.word	0x00088de0


	//   ....[103]....
        /*22bc*/ 	.word	0x00088ea0


	//   ....[104]....
        /*22c0*/ 	.word	0x00089000


	//   ....[105]....
        /*22c4*/ 	.word	0x000890c0


	//   ....[106]....
        /*22c8*/ 	.word	0x00089220


	//   ....[107]....
        /*22cc*/ 	.word	0x000892e0


	//   ....[108]....
        /*22d0*/ 	.word	0x00089440


	//   ....[109]....
        /*22d4*/ 	.word	0x00089500


	//   ....[110]....
        /*22d8*/ 	.word	0x00089660


	//   ....[111]....
        /*22dc*/ 	.word	0x00089720


	//   ....[112]....
        /*22e0*/ 	.word	0x00089880


	//   ....[113]....
        /*22e4*/ 	.word	0x00089940


	//   ....[114]....
        /*22e8*/ 	.word	0x00089aa0


	//   ....[115]....
        /*22ec*/ 	.word	0x00089b60


	//   ....[116]....
        /*22f0*/ 	.word	0x00089c90


	//   ....[117]....
        /*22f4*/ 	.word	0x00089d00


	//   ....[118]....
        /*22f8*/ 	.word	0x00089f10


	//   ....[119]....
        /*22fc*/ 	.word	0x00089f80


	//   ....[120]....
        /*2300*/ 	.word	0x0008a0b0


	//   ....[121]....
        /*2304*/ 	.word	0x0008a120


	//   ....[122]....
        /*2308*/ 	.word	0x0008a330


	//   ....[123]....
        /*230c*/ 	.word	0x0008a3a0


	//   ....[124]....
        /*2310*/ 	.word	0x0008a500


	//   ....[125]....
        /*2314*/ 	.word	0x0008a5a0


	//   ....[126]....
        /*2318*/ 	.word	0x0008a750


	//   ....[127]....
        /*231c*/ 	.word	0x0008a860


	//   ....[128]....
        /*2320*/ 	.word	0x0008a990


	//   ....[129]....
        /*2324*/ 	.word	0x0008aa50


	//   ....[130]....
        /*2328*/ 	.word	0x0008abb0


	//   ....[131]....
        /*232c*/ 	.word	0x0008ac70


	//   ....[132]....
        /*2330*/ 	.word	0x0008add0


	//   ....[133]....
        /*2334*/ 	.word	0x0008ae90


	//   ....[134]....
        /*2338*/ 	.word	0x0008aff0


	//   ....[135]....
        /*233c*/ 	.word	0x0008b0b0


	//   ....[136]....
        /*2340*/ 	.word	0x0008b210


	//   ....[137]....
        /*2344*/ 	.word	0x0008b2d0


	//   ....[138]....
        /*2348*/ 	.word	0x0008b430


	//   ....[139]....
        /*234c*/ 	.word	0x0008b4f0


	//   ....[140]....
        /*2350*/ 	.word	0x0008b650


	//   ....[141]....
        /*2354*/ 	.word	0x0008b710


	//   ....[142]....
        /*2358*/ 	.word	0x0008b870


	//   ....[143]....
        /*235c*/ 	.word	0x0008b930


	//   ....[144]....
        /*2360*/ 	.word	0x0008ba90


	//   ....[145]....
        /*2364*/ 	.word	0x0008bb50


	//   ....[146]....
        /*2368*/ 	.word	0x0008bcb0


	//   ....[147]....
        /*236c*/ 	.word	0x0008bd70


	//   ....[148]....
        /*2370*/ 	.word	0x0008bea0


	//   ....[149]....
        /*2374*/ 	.word	0x0008bf10


	//   ....[150]....
        /*2378*/ 	.word	0x0008c100


	//   ....[151]....
        /*237c*/ 	.word	0x0008c170


	//   ....[152]....
        /*2380*/ 	.word	0x0008c2a0


	//   ....[153]....
        /*2384*/ 	.word	0x0008c310


	//   ....[154]....
        /*2388*/ 	.word	0x0008c520


	//   ....[155]....
        /*238c*/ 	.word	0x0008c590


	//   ....[156]....
        /*2390*/ 	.word	0x0008c6f0


	//   ....[157]....
        /*2394*/ 	.word	0x0008c7b0


	//   ....[158]....
        /*2398*/ 	.word	0x0008c910


	//   ....[159]....
        /*239c*/ 	.word	0x0008c9b0


	//   ....[160]....
        /*23a0*/ 	.word	0x0008cb40


	//   ....[161]....
        /*23a4*/ 	.word	0x0008cc00


	//   ....[162]....
        /*23a8*/ 	.word	0x0008cd60


	//   ....[163]....
        /*23ac*/ 	.word	0x0008ce20


	//   ....[164]....
        /*23b0*/ 	.word	0x0008cf80


	//   ....[165]....
        /*23b4*/ 	.word	0x0008d040


	//   ....[166]....
        /*23b8*/ 	.word	0x0008d1a0


	//   ....[167]....
        /*23bc*/ 	.word	0x0008d260


	//   ....[168]....
        /*23c0*/ 	.word	0x0008d3c0


	//   ....[169]....
        /*23c4*/ 	.word	0x0008d480


	//   ....[170]....
        /*23c8*/ 	.word	0x0008d5e0


	//   ....[171]....
        /*23cc*/ 	.word	0x0008d6a0


	//   ....[172]....
        /*23d0*/ 	.word	0x0008d800


	//   ....[173]....
        /*23d4*/ 	.word	0x0008d8c0


	//   ....[174]....
        /*23d8*/ 	.word	0x0008da20


	//   ....[175]....
        /*23dc*/ 	.word	0x0008dae0


	//   ....[176]....
        /*23e0*/ 	.word	0x0008dc40


	//   ....[177]....
        /*23e4*/ 	.word	0x0008dd00


	//   ....[178]....
        /*23e8*/ 	.word	0x0008de60


	//   ....[179]....
        /*23ec*/ 	.word	0x0008df20


	//   ....[180]....
        /*23f0*/ 	.word	0x0008e050


	//   ....[181]....
        /*23f4*/ 	.word	0x0008e0c0


	//   ....[182]....
        /*23f8*/ 	.word	0x0008e250


	//   ....[183]....
        /*23fc*/ 	.word	0x0008e2c0


	//   ....[184]....
        /*2400*/ 	.word	0x0008e450


	//   ....[185]....
        /*2404*/ 	.word	0x0008e4c0


	//   ....[186]....
        /*2408*/ 	.word	0x0008e6d0


	//   ....[187]....
        /*240c*/ 	.word	0x0008e740


	//   ....[188]....
        /*2410*/ 	.word	0x0008e8a0


	//   ....[189]....
        /*2414*/ 	.word	0x0008e960


	//   ....[190]....
        /*2418*/ 	.word	0x0008eac0


	//   ....[191]....
        /*241c*/ 	.word	0x0008eb80


	//   ....[192]....
        /*2420*/ 	.word	0x0008ece0


	//   ....[193]....
        /*2424*/ 	.word	0x0008eda0


	//   ....[194]....
        /*2428*/ 	.word	0x0008ef00


	//   ....[195]....
        /*242c*/ 	.word	0x0008efc0


	//   ....[196]....
        /*2430*/ 	.word	0x0008f120


	//   ....[197]....
        /*2434*/ 	.word	0x0008f1e0


	//   ....[198]....
        /*2438*/ 	.word	0x0008f340


	//   ....[199]....
        /*243c*/ 	.word	0x0008f400


	//   ....[200]....
        /*2440*/ 	.word	0x0008f560


	//   ....[201]....
        /*2444*/ 	.word	0x0008f620


	//   ....[202]....
        /*2448*/ 	.word	0x0008f780


	//   ....[203]....
        /*244c*/ 	.word	0x0008f840


	//   ....[204]....
        /*2450*/ 	.word	0x0008f9a0


	//   ....[205]....
        /*2454*/ 	.word	0x0008fa60


	//   ....[206]....
        /*2458*/ 	.word	0x0008fbc0


	//   ....[207]....
        /*245c*/ 	.word	0x0008fc80


	//   ....[208]....
        /*2460*/ 	.word	0x0008fde0


	//   ....[209]....
        /*2464*/ 	.word	0x0008fea0


	//   ....[210]....
        /*2468*/ 	.word	0x00090000


	//   ....[211]....
        /*246c*/ 	.word	0x000900c0


	//   ....[212]....
        /*2470*/ 	.word	0x000901f0


	//   ....[213]....
        /*2474*/ 	.word	0x00090260


	//   ....[214]....
        /*2478*/ 	.word	0x000903f0


	//   ....[215]....
        /*247c*/ 	.word	0x00090460


	//   ....[216]....
        /*2480*/ 	.word	0x000905f0


	//   ....[217]....
        /*2484*/ 	.word	0x00090660


	//   ....[218]....
        /*2488*/ 	.word	0x00090830


	//   ....[219]....
        /*248c*/ 	.word	0x000908e0


	//   ....[220]....
        /*2490*/ 	.word	0x00090a50


	//   ....[221]....
        /*2494*/ 	.word	0x00090b00


	//   ....[222]....
        /*2498*/ 	.word	0x00090c70


	//   ....[223]....
        /*249c*/ 	.word	0x00090d20


	//   ....[224]....
        /*24a0*/ 	.word	0x00090e90


	//   ....[225]....
        /*24a4*/ 	.word	0x00090f40


	//   ....[226]....
        /*24a8*/ 	.word	0x000910a0


	//   ....[227]....
        /*24ac*/ 	.word	0x00091160


	//   ....[228]....
        /*24b0*/ 	.word	0x000912c0


	//   ....[229]....
        /*24b4*/ 	.word	0x00091380


	//   ....[230]....
        /*24b8*/ 	.word	0x000914d0


	//   ....[231]....
        /*24bc*/ 	.word	0x000915a0


	//   ....[232]....
        /*24c0*/ 	.word	0x00091700


	//   ....[233]....
        /*24c4*/ 	.word	0x000917a0


	//   ....[234]....
        /*24c8*/ 	.word	0x000918b0


	//   ....[235]....
        /*24cc*/ 	.word	0x00091950


	//   ....[236]....
        /*24d0*/ 	.word	0x00091a60


	//   ....[237]....
        /*24d4*/ 	.word	0x00091b00


	//   ....[238]....
        /*24d8*/ 	.word	0x00091c10


	//   ....[239]....
        /*24dc*/ 	.word	0x00091cb0


	//   ....[240]....
        /*24e0*/ 	.word	0x00091d90


	//   ....[241]....
        /*24e4*/ 	.word	0x00091de0


	//   ....[242]....
        /*24e8*/ 	.word	0x00091ee0


	//   ....[243]....
        /*24ec*/ 	.word	0x00091ff0


	//   ....[244]....
        /*24f0*/ 	.word	0x000920d0


	//   ....[245]....
        /*24f4*/ 	.word	0x00092120


	//   ....[246]....
        /*24f8*/ 	.word	0x00092220


	//   ....[247]....
        /*24fc*/ 	.word	0x00092300


	//   ....[248]....
        /*2500*/ 	.word	0x000923e0


	//   ....[249]....
        /*2504*/ 	.word	0x00092490


	//   ....[250]....
        /*2508*/ 	.word	0x000925b0


	//   ....[251]....
        /*250c*/ 	.word	0x00092630


	//   ....[252]....
        /*2510*/ 	.word	0x00092700


	//   ....[253]....
        /*2514*/ 	.word	0x00092750


	//   ....[254]....
        /*2518*/ 	.word	0x00092a90


	//----- nvinfo : EIATTR_EXIT_INSTR_OFFSETS
	.align		4
.L_43:
        /*251c*/ 	.byte	0x04, 0x1c
        /*251e*/ 	.short	(.L_45 - .L_44)


	//   ....[0]....
.L_44:
        /*2520*/ 	.word	0x000b37a0


	//   ....[1]....
        /*2524*/ 	.word	0x000b37c0


	//----- nvinfo : EIATTR_REQNTID
	.align		4
.L_45:
        /*2528*/ 	.byte	0x04, 0x10
        /*252a*/ 	.short	(.L_47 - .L_46)
.L_46:
        /*252c*/ 	.word	0x00000020
        /*2530*/ 	.word	0x00000001
        /*2534*/ 	.word	0x00000001
.L_47:


//--------------------- .nv.callgraph             --------------------------
	.section	.nv.callgraph,"",@"SHT_CUDA_CALLGRAPH"
	.align	4
	.sectionentsize	8
	.align		4
        /*0000*/ 	.word	0x00000000
	.align		4
        /*0004*/ 	.word	0xffffffff
	.align		4
        /*0008*/ 	.word	0x00000000
	.align		4
        /*000c*/ 	.word	0xfffffffe
	.align		4
        /*0010*/ 	.word	0x00000000
	.align		4
        /*0014*/ 	.word	0xfffffffd
	.align		4
        /*0018*/ 	.word	0x00000000
	.align		4
        /*001c*/ 	.word	0xfffffffc


//--------------------- .nv.rel.action            --------------------------
	.section	.nv.rel.action,"",@"SHT_CUDA_RELOCINFO"
	.align	8
	.sectionentsize	8
        /*0000*/ 	.byte	0x73, 0x00, 0x00, 0x00, 0x00, 0x00, 0x00, 0x00, 0x00, 0x00, 0x00, 0x11, 0x25, 0x00, 0x05, 0x36


//--------------------- .nv.constant0.matmul_kernel --------------------------
	.section	.nv.constant0.matmul_kernel,"a",@progbits
	.sectionflags	@""
	.align	4
.nv.constant0.matmul_kernel:
	.zero		432


//--------------------- .text.matmul_kernel       --------------------------
	.section	.text.matmul_kernel,"ax",@progbits
	.sectioninfo	@"SHI_REGISTERS=255"
	.align	128
        .global         matmul_kernel
        .type           matmul_kernel,@function
        .size           matmul_kernel,(.L_x_3 - matmul_kernel)
        .other          matmul_kernel,@"STO_CUDA_ENTRY STV_DEFAULT"
matmul_kernel:
.text.matmul_kernel:
[----:B------:R-:W-:-:S03]  /*0000*/  IMAD.MOV.U32 R1, RZ, RZ, c[0x0][0x28] ;  /* 0x00000a00ff017624 */ /* 0x000fc600078e00ff */
[----:B------:R-:W-:Y:S01]  /*0010*/  IMAD.MOV.U32 R0, RZ, RZ, c[0x0][0x17c] ;  /* 0x00005f00ff007624 */ /* 0x000fe200078e00ff */
[----:B------:R-:W1:Y:S01]  /*0020*/  S2R R9, SR_CTAID.X ;  /* 0x0000000000097919 */ /* 0x000e620000002500 */
[----:B------:R-:W-:-:S03]  /*0030*/  IADD3 R1, R1, -0x4e68, RZ ;  /* 0xffffb19801017810 */ /* 0x000fc60007ffe0ff */
[----:B------:R-:W-:-:S04]  /*0040*/  IADD3 R0, R0, 0x7f, RZ ;  /* 0x0000007f00007810 */ /* 0x000fc80007ffe0ff */
[----:B------:R-:W-:-:S04]  /*0050*/  SHF.R.S32.HI R3, RZ, 0x1f, R0 ;  /* 0x0000001fff037819 */ /* 0x000fc80000011400 */
[----:B------:R-:W-:-:S04]  /*0060*/  LEA.HI R3, R3, R0, RZ, 0x7 ;  /* 0x0000000003037211 */ /* 0x000fc800078f38ff */
[----:B------:R-:W-:-:S04]  /*0070*/  SHF.R.S32.HI R3, RZ, 0x7, R3 ;  /* 0x00000007ff037819 */ /* 0x000fc80000011403 */
[----:B------:R-:W-:-:S04]  /*0080*/  SHF.L.U32 R4, R3, 0x3, RZ ;  /* 0x0000000303047819 */ /* 0x000fc800000006ff */
[-C--:B------:R-:W-:Y:S02]  /*0090*/  IABS R5, R4.reuse ;  /* 0x0000000400057213 */ /* 0x080fe40000000000 */
[----:B-1----:R-:W-:Y:S02]  /*00a0*/  IABS R8, R9 ;  /* 0x0000000900087213 */ /* 0x002fe40000000000 */
[----:B------:R-:W1:Y:S01]  /*00b0*/  I2F.RP R0, R5 ;  /* 0x0000000500007306 */ /* 0x000e620000209400 */
[----:B------:R-:W-:-:S07]  /*00c0*/  IABS R10, R4 ;  /* 0x00000004000a7213 */ /* 0x000fce0000000000 */
[----:B-1----:R-:W1:Y:S02]  /*00d0*/  MUFU.RCP R0, R0 ;  /* 0x0000000000007308 */ /* 0x002e640000001000 */
[----:B-1----:R-:W-:Y:S01]  /*00e0*/  IADD3 R2, R0, 0xffffffe, RZ ;  /* 0x0ffffffe00027810 */ /* 0x002fe20007ffe0ff */
[----:B------:R-:W-:-:S05]  /*00f0*/  IMAD.MOV R0, RZ, RZ, -R10 ;  /* 0x000000ffff007224 */ /* 0x000fca00078e0a0a */
[----:B------:R1:W2:Y:S02]  /*0100*/  F2I.FTZ.U32.TRUNC.NTZ R3, R2 ;  /* 0x0000000200037305 */ /* 0x0002a4000021f000 */
[----:B-1----:R-:W-:Y:S01]  /*0110*/  MOV R2, RZ ;  /* 0x000000ff00027202 */ /* 0x002fe20000000f00 */
[----:B--2---:R-:W-:-:S04]  /*0120*/  IMAD.MOV R6, RZ, RZ, -R3 ;  /* 0x000000ffff067224 */ /* 0x004fc800078e0a03 */
[----:B------:R-:W-:Y:S02]  /*0130*/  IMAD R7, R6, R5, RZ ;  /* 0x0000000506077224 */ /* 0x000fe400078e02ff */
[----:B------:R-:W-:Y:S01]  /*0140*/  IMAD.MOV.U32 R6, RZ, RZ, R8 ;  /* 0x000000ffff067224 */ /* 0x000fe200078e0008 */
[----:B------:R-:W-:Y:S01]  /*0150*/  IABS R8, c[0x0][0x178] ;  /* 0x00005e0000087a13 */ /* 0x000fe20000000000 */
[----:B------:R-:W-:-:S06]  /*0160*/  IMAD.HI.U32 R3, R3, R7, R2 ;  /* 0x0000000703037227 */ /* 0x000fcc00078e0002 */
[----:B------:R-:W-:-:S04]  /*0170*/  IMAD.HI.U32 R3, R3, R6, RZ ;  /* 0x0000000603037227 */ /* 0x000fc800078e00ff */
[----:B------:R-:W-:-:S05]  /*0180*/  IMAD R0, R3, R0, R6 ;  /* 0x0000000003007224 */ /* 0x000fca00078e0206 */
[----:B------:R-:W-:-:S13]  /*0190*/  ISETP.GT.U32.AND P1, PT, R5, R0, PT ;  /* 0x000000000500720c */ /* 0x000fda0003f24070 */
[----:B------:R-:W-:Y:S01]  /*01a0*/  @!P1 IMAD.IADD R0, R0, 0x1, -R5 ;  /* 0x0000000100009824 */ /* 0x000fe200078e0a05 */
[----:B------:R-:W-:Y:S02]  /*01b0*/  @!P1 IADD3 R3, R3, 0x1, RZ ;  /* 0x0000000103039810 */ /* 0x000fe40007ffe0ff */
[----:B------:R-:W-:Y:S02]  /*01c0*/  ISETP.NE.AND P1, PT, R4, RZ, PT ;  /* 0x000000ff0400720c */ /* 0x000fe40003f25270 */
[----:B------:R-:W-:Y:S02]  /*01d0*/  ISETP.GE.U32.AND P0, PT, R0, R5, PT ;  /* 0x000000050000720c */ /* 0x000fe40003f06070 */
[----:B------:R-:W-:-:S04]  /*01e0*/  LOP3.LUT R0, R9, R4, RZ, 0x3c, !PT ;  /* 0x0000000409007212 */ /* 0x000fc800078e3cff */
[----:B------:R-:W-:Y:S02]  /*01f0*/  ISETP.GE.AND P2, PT, R0, RZ, PT ;  /* 0x000000ff0000720c */ /* 0x000fe40003f46270 */
[----:B------:R-:W-:-:S04]  /*0200*/  MOV R0, c[0x0][0x178] ;  /* 0x00005e0000007a02 */ /* 0x000fc80000000f00 */
[----:B------:R-:W-:Y:S02]  /*0210*/  IADD3 R0, R0, 0x1ff, RZ ;  /* 0x000001ff00007810 */ /* 0x000fe40007ffe0ff */
[----:B------:R-:W-:-:S05]  /*0220*/  @P0 IADD3 R3, R3, 0x1, RZ ;  /* 0x0000000103030810 */ /* 0x000fca0007ffe0ff */
[----:B------:R-:W-:Y:S01]  /*0230*/  IMAD.MOV.U32 R2, RZ, RZ, R3 ;  /* 0x000000ffff027224 */ /* 0x000fe200078e0003 */
[----:B------:R-:W-:-:S03]  /*0240*/  SHF.R.S32.HI R3, RZ, 0x1f, R0 ;  /* 0x0000001fff037819 */ /* 0x000fc60000011400 */
[----:B------:R-:W-:Y:S01]  /*0250*/  @!P2 IMAD.MOV R2, RZ, RZ, -R2 ;  /* 0x000000ffff02a224 */ /* 0x000fe200078e0a02 */
[----:B------:R-:W-:Y:S02]  /*0260*/  @!P1 LOP3.LUT R2, RZ, R4, RZ, 0x33, !PT ;  /* 0x00000004ff029212 */ /* 0x000fe400078e33ff */
[----:B------:R-:W-:Y:S02]  /*0270*/  LEA.HI R3, R3, R0, RZ, 0x9 ;  /* 0x0000000003037211 */ /* 0x000fe400078f48ff */
[----:B------:R-:W-:Y:S01]  /*0280*/  SHF.L.U32 R12, R2, 0x3, RZ ;  /* 0x00000003020c7819 */ /* 0x000fe200000006ff */
[----:B------:R-:W-:Y:S01]  /*0290*/  IMAD.MOV R6, RZ, RZ, -R2 ;  /* 0x000000ffff067224 */ /* 0x000fe200078e0a02 */
[----:B------:R-:W-:Y:S02]  /*02a0*/  IABS R0, c[0x0][0x17c] ;  /* 0x00005f0000007a13 */ /* 0x000fe40000000000 */
[----:B------:R-:W-:Y:S01]  /*02b0*/  LEA.HI.SX32 R3, R3, -R12, 0x17 ;  /* 0x8000000c03037211 */ /* 0x000fe200078fbaff */
[----:B------:R-:W-:Y:S01]  /*02c0*/  IMAD R15, R4, R6, R9 ;  /* 0x00000006040f7224 */ /* 0x000fe200078e0209 */
[----:B------:R-:W-:Y:S01]  /*02d0*/  I2F.RP R7, R0 ;  /* 0x0000000000077306 */ /* 0x000fe20000209400 */
[----:B------:R-:W-:Y:S01]  /*02e0*/  IMAD.MOV.U32 R4, RZ, RZ, RZ ;  /* 0x000000ffff047224 */ /* 0x000fe200078e00ff */
[----:B------:R-:W-:-:S02]  /*02f0*/  IMNMX R14, R3, 0x8, PT ;  /* 0x00000008030e7817 */ /* 0x000fc40003800200 */
[----:B------:R-:W-:Y:S02]  /*0300*/  IABS R6, R15 ;  /* 0x0000000f00067213 */ /* 0x000fe40000000000 */
[-C--:B------:R-:W-:Y:S02]  /*0310*/  IABS R10, R14.reuse ;  /* 0x0000000e000a7213 */ /* 0x080fe40000000000 */
[----:B------:R-:W-:Y:S02]  /*0320*/  IABS R9, R14 ;  /* 0x0000000e00097213 */ /* 0x000fe40000000000 */
[----:B------:R-:W1:Y:S01]  /*0330*/  I2F.RP R3, R10 ;  /* 0x0000000a00037306 */ /* 0x000e620000209400 */
[----:B------:R-:W-:-:S07]  /*0340*/  MOV R2, R8 ;  /* 0x0000000800027202 */ /* 0x000fce0000000f00 */
[----:B------:R-:W-:Y:S08]  /*0350*/  I2F.RP R8, R2 ;  /* 0x0000000200087306 */ /* 0x000ff00000209400 */
[----:B-1----:R-:W1:Y:S08]  /*0360*/  MUFU.RCP R3, R3 ;  /* 0x0000000300037308 */ /* 0x002e700000001000 */
[----:B------:R-:W-:Y:S01]  /*0370*/  MUFU.RCP R7, R7 ;  /* 0x0000000700077308 */ /* 0x000fe20000001000 */
[----:B-1----:R-:W-:-:S07]  /*0380*/  IADD3 R5, R3, 0xffffffe, RZ ;  /* 0x0ffffffe03057810 */ /* 0x002fce0007ffe0ff */
[----:B------:R-:W-:Y:S08]  /*0390*/  MUFU.RCP R8, R8 ;  /* 0x0000000800087308 */ /* 0x000ff00000001000 */
[----:B------:R-:W1:Y:S02]  /*03a0*/  F2I.FTZ.U32.TRUNC.NTZ R5, R5 ;  /* 0x0000000500057305 */ /* 0x000e64000021f000 */
[----:B-1----:R-:W-:-:S04]  /*03b0*/  IMAD.MOV R11, RZ, RZ, -R5 ;  /* 0x000000ffff0b7224 */ /* 0x002fc800078e0a05 */
[----:B------:R-:W-:-:S04]  /*03c0*/  IMAD R3, R11, R10, RZ ;  /* 0x0000000a0b037224 */ /* 0x000fc800078e02ff */
[----:B------:R-:W-:Y:S01]  /*03d0*/  IMAD.HI.U32 R4, R5, R3, R4 ;  /* 0x0000000305047227 */ /* 0x000fe200078e0004 */
[----:B------:R-:W-:-:S03]  /*03e0*/  IADD3 R5, RZ, -R9, RZ ;  /* 0x80000009ff057210 */ /* 0x000fc60007ffe0ff */
[----:B------:R-:W-:Y:S01]  /*03f0*/  IMAD.MOV.U32 R3, RZ, RZ, R6 ;  /* 0x000000ffff037224 */ /* 0x000fe200078e0006 */
[----:B------:R-:W-:-:S03]  /*0400*/  IADD3 R6, R8, 0xffffffe, RZ ;  /* 0x0ffffffe08067810 */ /* 0x000fc60007ffe0ff */
[----:B------:R-:W-:-:S04]  /*0410*/  IMAD.HI.U32 R4, R4, R3, RZ ;  /* 0x0000000304047227 */ /* 0x000fc800078e00ff */
[----:B------:R-:W-:Y:S01]  /*0420*/  IMAD R3, R4, R5, R3 ;  /* 0x0000000504037224 */ /* 0x000fe200078e0203 */
[----:B------:R-:W-:Y:S02]  /*0430*/  IADD3 R5, R7, 0xffffffe, RZ ;  /* 0x0ffffffe07057810 */ /* 0x000fe40007ffe0ff */
[----:B------:R1:W-:Y:S02]  /*0440*/  F2I.FTZ.U32.TRUNC.NTZ R7, R6 ;  /* 0x0000000600077305 */ /* 0x0003e4000021f000 */
[----:B------:R-:W-:-:S06]  /*0450*/  ISETP.GT.U32.AND P1, PT, R10, R3, PT ;  /* 0x000000030a00720c */ /* 0x000fcc0003f24070 */
[----:B------:R-:W2:Y:S01]  /*0460*/  F2I.FTZ.U32.TRUNC.NTZ R5, R5 ;  /* 0x0000000500057305 */ /* 0x000ea2000021f000 */
[----:B-1----:R-:W-:-:S06]  /*0470*/  IMAD.MOV.U32 R6, RZ, RZ, RZ ;  /* 0x000000ffff067224 */ /* 0x002fcc00078e00ff */
[----:B------:R-:W-:Y:S01]  /*0480*/  @!P1 IMAD.IADD R3, R3, 0x1, -R10 ;  /* 0x0000000103039824 */ /* 0x000fe200078e0a0a */
[----:B------:R-:W-:Y:S02]  /*0490*/  @!P1 IADD3 R4, R4, 0x1, RZ ;  /* 0x0000000104049810 */ /* 0x000fe40007ffe0ff */
[----:B------:R-:W-:Y:S02]  /*04a0*/  ISETP.NE.AND P1, PT, R14, RZ, PT ;  /* 0x000000ff0e00720c */ /* 0x000fe40003f25270 */
[----:B------:R-:W-:Y:S02]  /*04b0*/  ISETP.GE.U32.AND P0, PT, R3, R10, PT ;  /* 0x0000000a0300720c */ /* 0x000fe40003f06070 */
[----:B------:R-:W-:Y:S01]  /*04c0*/  LOP3.LUT R3, R15, R14, RZ, 0x3c, !PT ;  /* 0x0000000e0f037212 */ /* 0x000fe200078e3cff */
[----:B--2---:R-:W-:-:S03]  /*04d0*/  IMAD.MOV R9, RZ, RZ, -R5 ;  /* 0x000000ffff097224 */ /* 0x004fc600078e0a05 */
[----:B------:R-:W-:Y:S01]  /*04e0*/  ISETP.GE.AND P2, PT, R3, RZ, PT ;  /* 0x000000ff0300720c */ /* 0x000fe20003f46270 */
[----:B------:R-:W-:Y:S02]  /*04f0*/  IMAD.MOV R3, RZ, RZ, -R7 ;  /* 0x000000ffff037224 */ /* 0x000fe400078e0a07 */
[----:B------:R-:W-:Y:S02]  /*0500*/  IMAD R9, R9, R0, RZ ;  /* 0x0000000009097224 */ /* 0x000fe400078e02ff */
[----:B------:R-:W-:Y:S02]  /*0510*/  IMAD R3, R3, R2, RZ ;  /* 0x0000000203037224 */ /* 0x000fe400078e02ff */
[----:B------:R-:W-:-:S04]  /*0520*/  @P0 IADD3 R4, R4, 0x1, RZ ;  /* 0x0000000104040810 */ /* 0x000fc80007ffe0ff */
[----:B------:R-:W-:Y:S02]  /*0530*/  MOV R8, R4 ;  /* 0x0000000400087202 */ /* 0x000fe40000000f00 */
[----:B------:R-:W-:-:S03]  /*0540*/  MOV R4, RZ ;  /* 0x000000ff00047202 */ /* 0x000fc60000000f00 */
[----:B------:R-:W-:Y:S01]  /*0550*/  @!P2 IMAD.MOV R8, RZ, RZ, -R8 ;  /* 0x000000ffff08a224 */ /* 0x000fe200078e0a08 */
[----:B------:R-:W-:Y:S01]  /*0560*/  @!P1 LOP3.LUT R8, RZ, R14, RZ, 0x33, !PT ;  /* 0x0000000eff089212 */ /* 0x000fe200078e33ff */
[----:B------:R-:W-:-:S04]  /*0570*/  IMAD.HI.U32 R4, R5, R9, R4 ;  /* 0x0000000905047227 */ /* 0x000fc800078e0004 */
[C---:B------:R-:W-:Y:S02]  /*0580*/  IMAD.SHL.U32 R148, R8.reuse, 0x80, RZ ;  /* 0x0000008008947824 */ /* 0x040fe400078e00ff */
[----:B------:R-:W-:Y:S01]  /*0590*/  IMAD.HI.U32 R5, R7, R3, R6 ;  /* 0x0000000307057227 */ /* 0x000fe200078e0006 */
[----:B------:R-:W-:Y:S02]  /*05a0*/  IADD3 R3, -R8, RZ, RZ ;  /* 0x000000ff08037210 */ /* 0x000fe40007ffe1ff */
[C---:B------:R-:W-:Y:S01]  /*05b0*/  IADD3 R155, R148.reuse, 0x7f, RZ ;  /* 0x0000007f949b7810 */ /* 0x040fe20007ffe0ff */
[----:B------:R-:W-:Y:S01]  /*05c0*/  STL [R1+0x3424], R148 ;  /* 0x0034249401007387 */ /* 0x000fe20000100800 */
[----:B------:R-:W-:Y:S01]  /*05d0*/  IADD3 R17, R148, 0x1, RZ ;  /* 0x0000000194117810 */ /* 0x000fe20007ffe0ff */
[----:B------:R-:W-:Y:S01]  /*05e0*/  IMAD R3, R14, R3, R15 ;  /* 0x000000030e037224 */ /* 0x000fe200078e020f */
[----:B------:R-:W-:Y:S01]  /*05f0*/  IADD3 R16, R148, 0x2, RZ ;  /* 0x0000000294107810 */ /* 0x000fe20007ffe0ff */
[----:B------:R-:W-:Y:S01]  /*0600*/  STL [R1+0x42a8], R155 ;  /* 0x0042a89b01007387 */ /* 0x000fe20000100800 */
[----:B------:R-:W-:Y:S01]  /*0610*/  IABS R13, R155 ;  /* 0x0000009b000d7213 */ /* 0x000fe20000000000 */
[----:B------:R-:W-:Y:S01]  /*0620*/  IMAD.IADD R3, R12, 0x1, R3 ;  /* 0x000000010c037824 */ /* 0x000fe200078e0203 */
[----:B------:R-:W-:Y:S01]  /*0630*/  IABS R11, R17 ;  /* 0x00000011000b7213 */ /* 0x000fe20000000000 */
[----:B------:R1:W-:Y:S01]  /*0640*/  STL [R1+0x40b0], R17 ;  /* 0x0040b01101007387 */ /* 0x0003e20000100800 */
[----:B------:R-:W-:Y:S01]  /*0650*/  IABS R129, R148 ;  /* 0x0000009400817213 */ /* 0x000fe20000000000 */
[----:B------:R-:W-:Y:S01]  /*0660*/  IMAD.HI.U32 R9, R4, R13, RZ ;  /* 0x0000000d04097227 */ /* 0x000fe200078e00ff */
[----:B------:R-:W-:Y:S01]  /*0670*/  IABS R127, R16 ;  /* 0x00000010007f7213 */ /* 0x000fe20000000000 */
[----:B------:R2:W-:Y:S01]  /*0680*/  STL [R1+0x40b4], R16 ;  /* 0x0040b41001007387 */ /* 0x0005e20000100800 */
[----:B------:R-:W-:Y:S01]  /*0690*/  IADD3 R19, R148, 0x3, RZ ;  /* 0x0000000394137810 */ /* 0x000fe20007ffe0ff */
[----:B------:R-:W-:Y:S01]  /*06a0*/  IMAD.HI.U32 R7, R4, R11, RZ ;  /* 0x0000000b04077227 */ /* 0x000fe200078e00ff */
[C---:B------:R-:W-:Y:S01]  /*06b0*/  IADD3 R18, R148.reuse, 0x4, RZ ;  /* 0x0000000494127810 */ /* 0x040fe20007ffe0ff */
[----:B------:R-:W-:Y:S01]  /*06c0*/  STL [R1+0x43c0], R155 ;  /* 0x0043c09b01007387 */ /* 0x000fe20000100800 */
[----:B------:R-:W-:Y:S01]  /*06d0*/  IADD3 R10, R148, 0x7, RZ ;  /* 0x00000007940a7810 */ /* 0x000fe20007ffe0ff */
[----:B------:R-:W-:Y:S01]  /*06e0*/  IMAD.HI.U32 R6, R4, R129, RZ ;  /* 0x0000008104067227 */ /* 0x000fe200078e00ff */
[----:B-1----:R-:W-:-:S02]  /*06f0*/  IADD3 R17, R148, 0x5, RZ ;  /* 0x0000000594117810 */ /* 0x002fc40007ffe0ff */
[----:B------:R-:W-:Y:S01]  /*0700*/  IADD3 R7, -R7, RZ, RZ ;  /* 0x000000ff07077210 */ /* 0x000fe20007ffe1ff */
[----:B------:R-:W-:Y:S01]  /*0710*/  IMAD.HI.U32 R8, R4, R127, RZ ;  /* 0x0000007f04087227 */ /* 0x000fe200078e00ff */
[C---:B--2---:R-:W-:Y:S02]  /*0720*/  IADD3 R16, R148.reuse, 0x6, RZ ;  /* 0x0000000694107810 */ /* 0x044fe40007ffe0ff */
[----:B------:R-:W-:Y:S01]  /*0730*/  IABS R125, R18 ;  /* 0x00000012007d7213 */ /* 0x000fe20000000000 */
[----:B------:R-:W-:Y:S01]  /*0740*/  IMAD.MOV R9, RZ, RZ, -R9 ;  /* 0x000000ffff097224 */ /* 0x000fe200078e0a09 */
[----:B------:R-:W-:Y:S01]  /*0750*/  IABS R123, R16 ;  /* 0x00000010007b7213 */ /* 0x000fe20000000000 */
[----:B------:R-:W-:Y:S01]  /*0760*/  IMAD.MOV R6, RZ, RZ, -R6 ;  /* 0x000000ffff067224 */ /* 0x000fe200078e0a06 */
[----:B------:R-:W-:Y:S01]  /*0770*/  IABS R15, R10 ;  /* 0x0000000a000f7213 */ /* 0x000fe20000000000 */
[----:B------:R-:W-:Y:S01]  /*0780*/  IMAD.MOV R8, RZ, RZ, -R8 ;  /* 0x000000ffff087224 */ /* 0x000fe200078e0a08 */
[----:B------:R-:W-:Y:S01]  /*0790*/  IADD3 R12, R148, 0xb, RZ ;  /* 0x0000000b940c7810 */ /* 0x000fe20007ffe0ff */
[C---:B------:R-:W-:Y:S01]  /*07a0*/  IMAD R146, R0.reuse, R9, R13 ;  /* 0x0000000900927224 */ /* 0x040fe200078e020d */
[----:B------:R-:W-:Y:S01]  /*07b0*/  IABS R13, R17 ;  /* 0x00000011000d7213 */ /* 0x000fe20000000000 */
[----:B------:R-:W-:Y:S01]  /*07c0*/  IMAD R129, R0, R6, R129 ;  /* 0x0000000600817224 */ /* 0x000fe200078e0281 */
[----:B------:R-:W-:Y:S01]  /*07d0*/  IADD3 R14, R148, 0xa, RZ ;  /* 0x0000000a940e7810 */ /* 0x000fe20007ffe0ff */
[C---:B------:R-:W-:Y:S01]  /*07e0*/  IMAD R128, R0.reuse, R7, R11 ;  /* 0x0000000700807224 */ /* 0x040fe200078e020b */
[----:B------:R-:W-:Y:S01]  /*07f0*/  IABS R11, R19 ;  /* 0x00000013000b7213 */ /* 0x000fe20000000000 */
[----:B------:R-:W-:Y:S01]  /*0800*/  IMAD R127, R0, R8, R127 ;  /* 0x00000008007f7224 */ /* 0x000fe200078e027f */
[----:B------:R-:W-:Y:S01]  /*0810*/  STL [R1+0x43dc], R129 ;  /* 0x0043dc8101007387 */ /* 0x000fe20000100800 */
[----:B------:R-:W-:Y:S01]  /*0820*/  IMAD.HI.U32 R8, R4, R13, RZ ;  /* 0x0000000d04087227 */ /* 0x000fe200078e00ff */
[----:B------:R-:W-:-:S02]  /*0830*/  IABS R119, R14 ;  /* 0x0000000e00777213 */ /* 0x000fc40000000000 */
[----:B------:R-:W-:Y:S01]  /*0840*/  STL [R1+0x43c8], R128 ;  /* 0x0043c88001007387 */ /* 0x000fe20000100800 */
[----:B------:R-:W-:Y:S01]  /*0850*/  IMAD.HI.U32 R6, R4, R11, RZ ;  /* 0x0000000b04067227 */ /* 0x000fe200078e00ff */
[----:B------:R-:W-:Y:S02]  /*0860*/  IADD3 R250, R148, 0x15, RZ ;  /* 0x0000001594fa7810 */ /* 0x000fe40007ffe0ff */
[----:B------:R-:W-:Y:S01]  /*0870*/  STL [R1+0x43c4], R127 ;  /* 0x0043c47f01007387 */ /* 0x000fe20000100800 */
[----:B------:R-:W-:Y:S01]  /*0880*/  IMAD.HI.U32 R9, R4, R123, RZ ;  /* 0x0000007b04097227 */ /* 0x000fe200078e00ff */
[----:B------:R-:W-:Y:S02]  /*0890*/  IADD3 R6, -R6, RZ, RZ ;  /* 0x000000ff06067210 */ /* 0x000fe40007ffe1ff */
[----:B------:R-:W-:Y:S01]  /*08a0*/  STL [R1+0x40b8], R19 ;  /* 0x0040b81301007387 */ /* 0x000fe20000100800 */
[----:B------:R-:W-:Y:S01]  /*08b0*/  IMAD.MOV R8, RZ, RZ, -R8 ;  /* 0x000000ffff087224 */ /* 0x000fe200078e0a08 */
[----:B------:R-:W-:Y:S01]  /*08c0*/  IADD3 R9, -R9, RZ, RZ ;  /* 0x000000ff09097210 */ /* 0x000fe20007ffe1ff */
[----:B------:R-:W-:Y:S01]  /*08d0*/  IMAD.HI.U32 R7, R4, R125, RZ ;  /* 0x0000007d04077227 */ /* 0x000fe200078e00ff */
[----:B------:R-:W-:Y:S01]  /*08e0*/  STL [R1+0x40bc], R18 ;  /* 0x0040bc1201007387 */ /* 0x000fe20000100800 */
[----:B------:R-:W-:-:S02]  /*08f0*/  IADD3 R251, R148, 0x14, RZ ;  /* 0x0000001494fb7810 */ /* 0x000fc40007ffe0ff */
[C---:B------:R-:W-:Y:S01]  /*0900*/  IMAD R124, R0.reuse, R8, R13 ;  /* 0x00000008007c7224 */ /* 0x040fe200078e020d */
[----:B------:R1:W-:Y:S01]  /*0910*/  STL [R1+0x40c0], R17 ;  /* 0x0040c01101007387 */ /* 0x0003e20000100800 */
[----:B------:R-:W-:Y:S01]  /*0920*/  IABS R13, R12 ;  /* 0x0000000c000d7213 */ /* 0x000fe20000000000 */
[----:B------:R-:W-:Y:S01]  /*0930*/  IMAD.MOV R7, RZ, RZ, -R7 ;  /* 0x000000ffff077224 */ /* 0x000fe200078e0a07 */
[----:B------:R-:W-:Y:S01]  /*0940*/  IABS R109, R251 ;  /* 0x000000fb006d7213 */ /* 0x000fe20000000000 */
[----:B------:R2:W-:Y:S01]  /*0950*/  STL [R1+0x40c4], R16 ;  /* 0x0040c41001007387 */ /* 0x0005e20000100800 */
[----:B------:R-:W-:Y:S01]  /*0960*/  IMAD R126, R0, R6, R11 ;  /* 0x00000006007e7224 */ /* 0x000fe200078e020b */
[----:B------:R-:W-:Y:S01]  /*0970*/  IADD3 R246, R148, 0x19, RZ ;  /* 0x0000001994f67810 */ /* 0x000fe20007ffe0ff */
[C---:B------:R-:W-:Y:S01]  /*0980*/  IMAD R123, R0.reuse, R9, R123 ;  /* 0x00000009007b7224 */ /* 0x040fe200078e027b */
[----:B------:R3:W-:Y:S01]  /*0990*/  STL [R1+0x40c8], R10 ;  /* 0x0040c80a01007387 */ /* 0x0007e20000100800 */
[----:B------:R-:W-:Y:S01]  /*09a0*/  IMAD R125, R0, R7, R125 ;  /* 0x00000007007d7224 */ /* 0x000fe200078e027d */
[----:B-1----:R-:W-:Y:S01]  /*09b0*/  IADD3 R17, R148, 0x8, RZ ;  /* 0x0000000894117810 */ /* 0x002fe20007ffe0ff */
[----:B------:R-:W-:Y:S01]  /*09c0*/  IMAD.HI.U32 R9, R4, R13, RZ ;  /* 0x0000000d04097227 */ /* 0x000fe200078e00ff */
[----:B------:R-:W-:Y:S01]  /*09d0*/  STL [R1+0x43cc], R126 ;  /* 0x0043cc7e01007387 */ /* 0x000fe20000100800 */
[----:B------:R-:W-:-:S02]  /*09e0*/  IADD3 R245, R148, 0x1a, RZ ;  /* 0x0000001a94f57810 */ /* 0x000fc40007ffe0ff */
[----:B------:R-:W-:Y:S01]  /*09f0*/  IMAD.MOV R9, RZ, RZ, -R9 ;  /* 0x000000ffff097224 */ /* 0x000fe200078e0a09 */
[----:B------:R-:W-:Y:S01]  /*0a00*/  STL [R1+0x43d0], R125 ;  /* 0x0043d07d01007387 */ /* 0x000fe20000100800 */
[----:B--2---:R-:W-:Y:S01]  /*0a10*/  IADD3 R16, R148, 0x9, RZ ;  /* 0x0000000994107810 */ /* 0x004fe20007ffe0ff */
[----:B---3--:R-:W-:Y:S01]  /*0a20*/  IMAD.HI.U32 R10, R4, R15, RZ ;  /* 0x0000000f040a7227 */ /* 0x008fe200078e00ff */
[----:B------:R-:W-:Y:S01]  /*0a30*/  IABS R103, R245 ;  /* 0x000000f500677213 */ /* 0x000fe20000000000 */
[----:B------:R-:W-:Y:S01]  /*0a40*/  STL [R1+0x43d4], R124 ;  /* 0x0043d47c01007387 */ /* 0x000fe20000100800 */
[----:B------:R-:W-:Y:S01]  /*0a50*/  IADD3 R154, R148, 0xc, RZ ;  /* 0x0000000c949a7810 */ /* 0x000fe20007ffe0ff */
[----:B------:R-:W-:Y:S01]  /*0a60*/  IMAD.MOV R10, RZ, RZ, -R10 ;  /* 0x000000ffff0a7224 */ /* 0x000fe200078e0a0a */
[----:B------:R-:W-:Y:S01]  /*0a70*/  IABS R11, R16 ;  /* 0x00000010000b7213 */ /* 0x000fe20000000000 */
[----:B------:R-:W-:Y:S01]  /*0a80*/  IMAD.HI.U32 R8, R4, R119, RZ ;  /* 0x0000007704087227 */ /* 0x000fe200078e00ff */
[----:B------:R-:W-:Y:S01]  /*0a90*/  STL [R1+0x43d8], R123 ;  /* 0x0043d87b01007387 */ /* 0x000fe20000100800 */
[----:B------:R-:W-:-:S02]  /*0aa0*/  IABS R121, R17 ;  /* 0x0000001100797213 */ /* 0x000fc40000000000 */
[----:B------:R-:W-:Y:S01]  /*0ab0*/  IMAD R122, R0, R10, R15 ;  /* 0x0000000a007a7224 */ /* 0x000fe200078e020f */
[----:B------:R-:W-:Y:S01]  /*0ac0*/  IADD3 R15, R148, 0xf, RZ ;  /* 0x0000000f940f7810 */ /* 0x000fe20007ffe0ff */
[----:B------:R-:W-:Y:S01]  /*0ad0*/  IMAD R118, R0, R9, R13 ;  /* 0x0000000900767224 */ /* 0x000fe200078e020d */
[----:B------:R-:W-:Y:S01]  /*0ae0*/  IABS R117, R154 ;  /* 0x0000009a00757213 */ /* 0x000fe20000000000 */
[----:B------:R-:W-:Y:S01]  /*0af0*/  IMAD.MOV R8, RZ, RZ, -R8 ;  /* 0x000000ffff087224 */ /* 0x000fe200078e0a08 */
[----:B------:R-:W-:Y:S01]  /*0b00*/  STL [R1+0x43e0], R122 ;  /* 0x0043e07a01007387 */ /* 0x000fe20000100800 */
[----:B------:R-:W-:Y:S01]  /*0b10*/  IABS R13, R15 ;  /* 0x0000000f000d7213 */ /* 0x000fe20000000000 */
[----:B------:R-:W-:Y:S01]  /*0b20*/  IMAD.HI.U32 R7, R4, R11, RZ ;  /* 0x0000000b04077227 */ /* 0x000fe200078e00ff */
[C---:B------:R-:W-:Y:S01]  /*0b30*/  IADD3 R241, R148.reuse, 0x1f, RZ ;  /* 0x0000001f94f17810 */ /* 0x040fe20007ffe0ff */
[----:B------:R1:W-:Y:S01]  /*0b40*/  STL [R1+0x40cc], R17 ;  /* 0x0040cc1101007387 */ /* 0x0003e20000100800 */
[----:B------:R-:W-:Y:S01]  /*0b50*/  IADD3 R153, R148, 0x1e, RZ ;  /* 0x0000001e94997810 */ /* 0x000fe20007ffe0ff */
[----:B------:R-:W-:Y:S01]  /*0b60*/  IMAD R119, R0, R8, R119 ;  /* 0x0000000800777224 */ /* 0x000fe200078e0277 */
[----:B------:R-:W-:Y:S01]  /*0b70*/  IADD3 R7, -R7, RZ, RZ ;  /* 0x000000ff07077210 */ /* 0x000fe20007ffe1ff */
[----:B------:R2:W-:Y:S01]  /*0b80*/  STL [R1+0x40d0], R16 ;  /* 0x0040d01001007387 */ /* 0x0005e20000100800 */
[----:B------:R-:W-:Y:S01]  /*0b90*/  IMAD.HI.U32 R8, R4, R13, RZ ;  /* 0x0000000d04087227 */ /* 0x000fe200078e00ff */
[----:B------:R-:W-:-:S02]  /*0ba0*/  IABS R99, R153 ;  /* 0x0000009900637213 */ /* 0x000fc40000000000 */
[----:B------:R3:W-:Y:S01]  /*0bb0*/  STL [R1+0x40d4], R14 ;  /* 0x0040d40e01007387 */ /* 0x0007e20000100800 */
[----:B------:R-:W-:Y:S01]  /*0bc0*/  IMAD.HI.U32 R6, R4, R121, RZ ;  /* 0x0000007904067227 */ /* 0x000fe200078e00ff */
[----:B------:R-:W-:Y:S02]  /*0bd0*/  IADD3 R8, -R8, RZ, RZ ;  /* 0x000000ff08087210 */ /* 0x000fe40007ffe1ff */
[----:B-1----:R-:W-:Y:S01]  /*0be0*/  IADD3 R17, R148, 0xd, RZ ;  /* 0x0000000d94117810 */ /* 0x002fe20007ffe0ff */
[----:B------:R-:W-:Y:S01]  /*0bf0*/  IMAD.HI.U32 R10, R4, R117, RZ ;  /* 0x00000075040a7227 */ /* 0x000fe200078e00ff */
[----:B------:R1:W-:Y:S01]  /*0c00*/  STL [R1+0x40d8], R12 ;  /* 0x0040d80c01007387 */ /* 0x0003e20000100800 */
[----:B--2---:R-:W-:Y:S02]  /*0c10*/  IADD3 R16, R148, 0xe, RZ ;  /* 0x0000000e94107810 */ /* 0x004fe40007ffe0ff */
[----:B------:R-:W-:Y:S01]  /*0c20*/  IMAD R114, R0, R8, R13 ;  /* 0x0000000800727224 */ /* 0x000fe200078e020d */
[----:B---3--:R-:W-:Y:S01]  /*0c30*/  IADD3 R14, R148, 0x10, RZ ;  /* 0x00000010940e7810 */ /* 0x008fe20007ffe0ff */
[----:B------:R-:W-:Y:S01]  /*0c40*/  IMAD.HI.U32 R8, R4, R109, RZ ;  /* 0x0000006d04087227 */ /* 0x000fe200078e00ff */
[----:B------:R-:W-:Y:S01]  /*0c50*/  IABS R13, R250 ;  /* 0x000000fa000d7213 */ /* 0x000fe20000000000 */
[----:B------:R-:W-:Y:S01]  /*0c60*/  STL [R1+0x40dc], R154 ;  /* 0x0040dc9a01007387 */ /* 0x000fe20000100800 */
[----:B------:R-:W-:Y:S01]  /*0c70*/  IABS R113, R14 ;  /* 0x0000000e00717213 */ /* 0x000fe20000000000 */
[----:B------:R-:W-:Y:S01]  /*0c80*/  IMAD.MOV R8, RZ, RZ, -R8 ;  /* 0x000000ffff087224 */ /* 0x000fe200078e0a08 */
[----:B------:R-:W-:Y:S01]  /*0c90*/  IADD3 R10, -R10, RZ, RZ ;  /* 0x000000ff0a0a7210 */ /* 0x000fe20007ffe1ff */
[----:B------:R-:W-:Y:S01]  /*0ca0*/  IMAD.MOV R6, RZ, RZ, -R6 ;  /* 0x000000ffff067224 */ /* 0x000fe200078e0a06 */
[----:B------:R-:W-:Y:S01]  /*0cb0*/  IADD3 R237, R148, 0x23, RZ ;  /* 0x0000002394ed7810 */ /* 0x000fe20007ffe0ff */
[----:B------:R-:W-:Y:S01]  /*0cc0*/  IMAD.HI.U32 R9, R4, R113, RZ ;  /* 0x0000007104097227 */ /* 0x000fe200078e00ff */
[----:B------:R-:W-:Y:S01]  /*0cd0*/  STL [R1+0x43e4], R154 ;  /* 0x0043e49a01007387 */ /* 0x000fe20000100800 */
[----:B------:R-:W-:-:S02]  /*0ce0*/  IADD3 R236, R148, 0x24, RZ ;  /* 0x0000002494ec7810 */ /* 0x000fc40007ffe0ff */
[----:B------:R-:W-:Y:S01]  /*0cf0*/  IMAD.MOV R9, RZ, RZ, -R9 ;  /* 0x000000ffff097224 */ /* 0x000fe200078e0a09 */
[----:B------:R-:W-:Y:S01]  /*0d00*/  IABS R115, R16 ;  /* 0x0000001000737213 */ /* 0x000fe20000000000 */
[----:B------:R-:W-:Y:S01]  /*0d10*/  IMAD R109, R0, R8, R109 ;  /* 0x00000008006d7224 */ /* 0x000fe200078e026d */
[----:B-1----:R-:W-:Y:S01]  /*0d20*/  IADD3 R12, R148, 0x11, RZ ;  /* 0x00000011940c7810 */ /* 0x002fe20007ffe0ff */
[----:B------:R-:W-:Y:S01]  /*0d30*/  IMAD R113, R0, R9, R113 ;  /* 0x0000000900717224 */ /* 0x000fe200078e0271 */
[----:B------:R-:W-:Y:S01]  /*0d40*/  IABS R93, R236 ;  /* 0x000000ec005d7213 */ /* 0x000fe20000000000 */
[----:B------:R-:W-:Y:S01]  /*0d50*/  IMAD.HI.U32 R9, R4, R13, RZ ;  /* 0x0000000d04097227 */ /* 0x000fe200078e00ff */
[C---:B------:R-:W-:Y:S02]  /*0d60*/  IADD3 R252, R148.reuse, 0x13, RZ ;  /* 0x0000001394fc7810 */ /* 0x040fe40007ffe0ff */
[----:B------:R-:W-:Y:S01]  /*0d70*/  IADD3 R231, R148, 0x29, RZ ;  /* 0x0000002994e77810 */ /* 0x000fe20007ffe0ff */
[C---:B------:R-:W-:Y:S01]  /*0d80*/  IMAD R121, R0.reuse, R6, R121 ;  /* 0x0000000600797224 */ /* 0x040fe200078e0279 */
[----:B------:R-:W-:Y:S01]  /*0d90*/  IADD3 R9, -R9, RZ, RZ ;  /* 0x000000ff09097210 */ /* 0x000fe20007ffe1ff */
[C---:B------:R-:W-:Y:S01]  /*0da0*/  IMAD R120, R0.reuse, R7, R11 ;  /* 0x0000000700787224 */ /* 0x040fe200078e020b */
[----:B------:R-:W-:Y:S01]  /*0db0*/  IABS R11, R17 ;  /* 0x00000011000b7213 */ /* 0x000fe20000000000 */
[C---:B------:R-:W-:Y:S01]  /*0dc0*/  IMAD R117, R0.reuse, R10, R117 ;  /* 0x0000000a00757224 */ /* 0x040fe200078e0275 */
[----:B------:R-:W-:Y:S01]  /*0dd0*/  STL [R1+0x43e8], R121 ;  /* 0x0043e87901007387 */ /* 0x000fe20000100800 */
[----:B------:R-:W-:Y:S01]  /*0de0*/  IMAD R108, R0, R9, R13 ;  /* 0x00000009006c7224 */ /* 0x000fe200078e020d */
[----:B------:R-:W-:Y:S01]  /*0df0*/  IABS R13, R246 ;  /* 0x000000f6000d7213 */ /* 0x000fe20000000000 */
[----:B------:R-:W-:Y:S01]  /*0e00*/  IMAD.HI.U32 R9, R4, R103, RZ ;  /* 0x0000006704097227 */ /* 0x000fe200078e00ff */
[----:B------:R-:W-:Y:S01]  /*0e10*/  STL [R1+0x43ec], R120 ;  /* 0x0043ec7801007387 */ /* 0x000fe20000100800 */
[----:B------:R-:W-:-:S02]  /*0e20*/  IADD3 R232, R148, 0x28, RZ ;  /* 0x0000002894e87810 */ /* 0x000fc40007ffe0ff */
[----:B------:R-:W-:Y:S01]  /*0e30*/  IMAD.HI.U32 R8, R4, R13, RZ ;  /* 0x0000000d04087227 */ /* 0x000fe200078e00ff */
[----:B------:R-:W-:Y:S01]  /*0e40*/  STL [R1+0x43f0], R119 ;  /* 0x0043f07701007387 */ /* 0x000fe20000100800 */
[----:B------:R-:W-:Y:S02]  /*0e50*/  IADD3 R248, R148, 0x17, RZ ;  /* 0x0000001794f87810 */ /* 0x000fe40007ffe0ff */
[----:B------:R-:W-:Y:S01]  /*0e60*/  IMAD.MOV R8, RZ, RZ, -R8 ;  /* 0x000000ffff087224 */ /* 0x000fe200078e0a08 */
[----:B------:R-:W-:Y:S01]  /*0e70*/  STL [R1+0x43f4], R118 ;  /* 0x0043f47601007387 */ /* 0x000fe20000100800 */
[----:B------:R-:W-:Y:S01]  /*0e80*/  IMAD.MOV R9, RZ, RZ, -R9 ;  /* 0x000000ffff097224 */ /* 0x000fe200078e0a09 */
[----:B------:R-:W-:Y:S01]  /*0e90*/  IABS R89, R232 ;  /* 0x000000e800597213 */ /* 0x000fe20000000000 */
[C---:B------:R-:W-:Y:S01]  /*0ea0*/  IMAD R104, R0.reuse, R8, R13 ;  /* 0x0000000800687224 */ /* 0x040fe200078e020d */
[----:B------:R-:W-:Y:S01]  /*0eb0*/  IABS R13, R241 ;  /* 0x000000f1000d7213 */ /* 0x000fe20000000000 */
[----:B------:R-:W-:Y:S01]  /*0ec0*/  IMAD R103, R0, R9, R103 ;  /* 0x0000000900677224 */ /* 0x000fe200078e0267 */
[----:B------:R-:W-:Y:S01]  /*0ed0*/  STL [R1+0x43f8], R117 ;  /* 0x0043f87501007387 */ /* 0x000fe20000100800 */
[----:B------:R-:W-:Y:S01]  /*0ee0*/  IMAD.HI.U32 R8, R4, R99, RZ ;  /* 0x0000006304087227 */ /* 0x000fe200078e00ff */
[----:B------:R-:W-:-:S02]  /*0ef0*/  IADD3 R247, R148, 0x18, RZ ;  /* 0x0000001894f77810 */ /* 0x000fc40007ffe0ff */
[----:B------:R-:W-:Y:S01]  /*0f00*/  STL [R1+0x40e0], R17 ;  /* 0x0040e01101007387 */ /* 0x000fe20000100800 */
[----:B------:R-:W-:Y:S01]  /*0f10*/  IMAD.HI.U32 R9, R4, R13, RZ ;  /* 0x0000000d04097227 */ /* 0x000fe200078e00ff */
[----:B------:R-:W-:Y:S02]  /*0f20*/  IADD3 R8, -R8, RZ, RZ ;  /* 0x000000ff08087210 */ /* 0x000fe40007ffe1ff */
[----:B------:R-:W-:Y:S01]  /*0f30*/  STL [R1+0x40e4], R16 ;  /* 0x0040e41001007387 */ /* 0x000fe20000100800 */
[----:B------:R-:W-:Y:S01]  /*0f40*/  IMAD.MOV R9, RZ, RZ, -R9 ;  /* 0x000000ffff097224 */ /* 0x000fe200078e0a09 */
[----:B------:R-:W-:Y:S01]  /*0f50*/  IADD3 R227, R148, 0x2d, RZ ;  /* 0x0000002d94e37810 */ /* 0x000fe20007ffe0ff */
[----:B------:R-:W-:Y:S01]  /*0f60*/  IMAD.HI.U32 R6, R4, R11, RZ ;  /* 0x0000000b04067227 */ /* 0x000fe200078e00ff */
[----:B------:R1:W-:Y:S01]  /*0f70*/  STL [R1+0x40e8], R15 ;  /* 0x0040e80f01007387 */ /* 0x0003e20000100800 */
[----:B------:R-:W-:Y:S02]  /*0f80*/  IABS R105, R247 ;  /* 0x000000f700697213 */ /* 0x000fe40000000000 */
[C---:B------:R-:W-:Y:S01]  /*0f90*/  IMAD R98, R0.reuse, R9, R13 ;  /* 0x0000000900627224 */ /* 0x040fe200078e020d */
[----:B------:R-:W-:Y:S01]  /*0fa0*/  IABS R13, R237 ;  /* 0x000000ed000d7213 */ /* 0x000fe20000000000 */
[----:B------:R-:W-:Y:S01]  /*0fb0*/  IMAD.MOV R6, RZ, RZ, -R6 ;  /* 0x000000ffff067224 */ /* 0x000fe200078e0a06 */
[----:B------:R-:W-:Y:S01]  /*0fc0*/  STL [R1+0x40ec], R14 ;  /* 0x0040ec0e01007387 */ /* 0x000fe20000100800 */
[----:B------:R-:W-:Y:S01]  /*0fd0*/  IMAD R99, R0, R8, R99 ;  /* 0x0000000800637224 */ /* 0x000fe200078e0263 */
[----:B------:R-:W-:Y:S01]  /*0fe0*/  IADD3 R226, R148, 0x2e, RZ ;  /* 0x0000002e94e27810 */ /* 0x000fe20007ffe0ff */
[----:B------:R-:W-:Y:S01]  /*0ff0*/  IMAD.HI.U32 R7, R4, R115, RZ ;  /* 0x0000007304077227 */ /* 0x000fe200078e00ff */
[----:B------:R2:W-:Y:S01]  /*1000*/  STL [R1+0x40f0], R12 ;  /* 0x0040f00c01007387 */ /* 0x0005e20000100800 */
[----:B-1----:R-:W-:-:S02]  /*1010*/  IABS R15, R12 ;  /* 0x0000000c000f7213 */ /* 0x002fc40000000000 */
[----:B------:R-:W-:Y:S01]  /*1020*/  IMAD.HI.U32 R8, R4, R13, RZ ;  /* 0x0000000d04087227 */ /* 0x000fe200078e00ff */
[----:B------:R-:W-:Y:S02]  /*1030*/  IADD3 R242, R148, 0x1d, RZ ;  /* 0x0000001d94f27810 */ /* 0x000fe40007ffe0ff */
[----:B------:R-:W-:Y:S01]  /*1040*/  IABS R83, R226 ;  /* 0x000000e200537213 */ /* 0x000fe20000000000 */
[----:B------:R-:W-:Y:S01]  /*1050*/  IMAD R116, R0, R6, R11 ;  /* 0x0000000600747224 */ /* 0x000fe200078e020b */
[----:B------:R-:W-:Y:S01]  /*1060*/  IABS R11, R252 ;  /* 0x000000fc000b7213 */ /* 0x000fe20000000000 */
[----:B------:R-:W-:Y:S01]  /*1070*/  IMAD.HI.U32 R9, R4, R93, RZ ;  /* 0x0000005d04097227 */ /* 0x000fe200078e00ff */
[C---:B--2---:R-:W-:Y:S02]  /*1080*/  IADD3 R12, R148.reuse, 0x12, RZ ;  /* 0x00000012940c7810 */ /* 0x044fe40007ffe0ff */
[----:B------:R-:W-:Y:S01]  /*1090*/  IADD3 R243, R148, 0x1c, RZ ;  /* 0x0000001c94f37810 */ /* 0x000fe20007ffe0ff */
[----:B------:R-:W-:Y:S01]  /*10a0*/  IMAD.MOV R7, RZ, RZ, -R7 ;  /* 0x000000ffff077224 */ /* 0x000fe200078e0a07 */
[----:B------:R-:W-:Y:S01]  /*10b0*/  IABS R111, R12 ;  /* 0x0000000c006f7213 */ /* 0x000fe20000000000 */
[----:B------:R-:W-:Y:S01]  /*10c0*/  IMAD.MOV R8, RZ, RZ, -R8 ;  /* 0x000000ffff087224 */ /* 0x000fe200078e0a08 */
[----:B------:R-:W-:Y:S01]  /*10d0*/  IADD3 R9, -R9, RZ, RZ ;  /* 0x000000ff09097210 */ /* 0x000fe20007ffe1ff */
[----:B------:R-:W-:Y:S01]  /*10e0*/  IMAD R115, R0, R7, R115 ;  /* 0x0000000700737224 */ /* 0x000fe200078e0273 */
[----:B------:R-:W-:Y:S01]  /*10f0*/  IADD3 R222, R148, 0x33, RZ ;  /* 0x0000003394de7810 */ /* 0x000fe20007ffe0ff */
[----:B------:R-:W-:Y:S01]  /*1100*/  IMAD R94, R0, R8, R13 ;  /* 0x00000008005e7224 */ /* 0x000fe200078e020d */
        /* <DEDUP_REMOVED lines=9> */
[----:B------:R-:W-:Y:S01]  /*11a0*/  IMAD.MOV R7, RZ, RZ, -R7 ;  /* 0x000000ffff077224 */ /* 0x000fe200078e0a07 */
[----:B------:R-:W-:Y:S01]  /*11b0*/  IADD3 R6, -R6, RZ, RZ ;  /* 0x000000ff06067210 */ /* 0x000fe20007ffe1ff */
[----:B------:R-:W-:Y:S01]  /*11c0*/  IMAD R93, R0, R9, R93 ;  /* 0x00000009005d7224 */ /* 0x000fe200078e025d */
[----:B------:R-:W-:Y:S01]  /*11d0*/  IABS R79, R223 ;  /* 0x000000df004f7213 */ /* 0x000fe20000000000 */
[----:B------:R-:W-:Y:S01]  /*11e0*/  IMAD.HI.U32 R9, R4, R13, RZ ;  /* 0x0000000d04097227 */ /* 0x000fe200078e00ff */
[----:B------:R-:W-:Y:S01]  /*11f0*/  IADD3 R218, R148, 0x37, RZ ;  /* 0x0000003794da7810 */ /* 0x000fe20007ffe0ff */
[----:B-1----:R-:W1:Y:S01]  /*1200*/  S2R R12, SR_TID.X ;  /* 0x00000000000c7919 */ /* 0x002e620000002100 */
[----:B------:R-:W-:Y:S01]  /*1210*/  IABS R95, R238 ;  /* 0x000000ee005f7213 */ /* 0x000fe20000000000 */
[----:B------:R-:W-:Y:S01]  /*1220*/  IMAD R110, R0, R7, R11 ;  /* 0x00000007006e7224 */ /* 0x000fe200078e020b */
[----:B------:R-:W-:Y:S01]  /*1230*/  IABS R11, R248 ;  /* 0x000000f8000b7213 */ /* 0x000fe20000000000 */
[----:B------:R-:W-:Y:S01]  /*1240*/  IMAD.MOV R9, RZ, RZ, -R9 ;  /* 0x000000ffff097224 */ /* 0x000fe200078e0a09 */
[----:B------:R-:W-:Y:S01]  /*1250*/  IADD3 R217, R148, 0x38, RZ ;  /* 0x0000003894d97810 */ /* 0x000fe20007ffe0ff */
[----:B------:R-:W-:Y:S01]  /*1260*/  IMAD.HI.U32 R8, R4, R89, RZ ;  /* 0x0000005904087227 */ /* 0x000fe200078e00ff */
[----:B------:R-:W-:Y:S01]  /*1270*/  IADD3 R233, R148, 0x27, RZ ;  /* 0x0000002794e97810 */ /* 0x000fe20007ffe0ff */
[----:B------:R-:W-:Y:S01]  /*1280*/  STL [R1+0x40fc], R251 ;  /* 0x0040fcfb01007387 */ /* 0x000fe20000100800 */
[----:B------:R-:W-:Y:S01]  /*1290*/  IABS R73, R217 ;  /* 0x000000d900497213 */ /* 0x000fe20000000000 */
[----:B------:R-:W-:Y:S01]  /*12a0*/  IMAD R111, R0, R6, R111 ;  /* 0x00000006006f7224 */ /* 0x000fe200078e026f */
[----:B------:R-:W-:Y:S01]  /*12b0*/  IADD3 R234, R148, 0x26, RZ ;  /* 0x0000002694ea7810 */ /* 0x000fe20007ffe0ff */
[----:B------:R-:W-:Y:S01]  /*12c0*/  IMAD R88, R0, R9, R13 ;  /* 0x0000000900587224 */ /* 0x000fe200078e020d */
[----:B------:R-:W-:Y:S01]  /*12d0*/  IABS R13, R227 ;  /* 0x000000e3000d7213 */ /* 0x000fe20000000000 */
[----:B------:R-:W-:Y:S01]  /*12e0*/  IMAD.HI.U32 R6, R4, R11, RZ ;  /* 0x0000000b04067227 */ /* 0x000fe200078e00ff */
[C---:B------:R-:W-:Y:S01]  /*12f0*/  IADD3 R212, R148.reuse, 0x3d, RZ ;  /* 0x0000003d94d47810 */ /* 0x040fe20007ffe0ff */
[----:B------:R-:W-:Y:S01]  /*1300*/  STL [R1+0x4100], R250 ;  /* 0x004100fa01007387 */ /* 0x000fe20000100800 */
[----:B------:R-:W-:Y:S01]  /*1310*/  IADD3 R213, R148, 0x3c, RZ ;  /* 0x0000003c94d57810 */ /* 0x000fe20007ffe0ff */
[----:B------:R-:W-:Y:S01]  /*1320*/  IMAD.MOV R8, RZ, RZ, -R8 ;  /* 0x000000ffff087224 */ /* 0x000fe200078e0a08 */
[----:B------:R-:W-:Y:S01]  /*1330*/  IABS R91, R234 ;  /* 0x000000ea005b7213 */ /* 0x000fe20000000000 */
[----:B------:R-:W-:Y:S01]  /*1340*/  IMAD.HI.U32 R7, R4, R105, RZ ;  /* 0x0000006904077227 */ /* 0x000fe200078e00ff */
[----:B------:R-:W-:-:S02]  /*1350*/  IABS R69, R213 ;  /* 0x000000d500457213 */ /* 0x000fc40000000000 */
[----:B------:R-:W-:Y:S01]  /*1360*/  IADD3 R229, R148, 0x2b, RZ ;  /* 0x0000002b94e57810 */ /* 0x000fe20007ffe0ff */
[----:B------:R-:W-:Y:S01]  /*1370*/  IMAD.MOV R6, RZ, RZ, -R6 ;  /* 0x000000ffff067224 */ /* 0x000fe200078e0a06 */
[----:B------:R-:W-:Y:S01]  /*1380*/  IADD3 R7, -R7, RZ, RZ ;  /* 0x000000ff07077210 */ /* 0x000fe20007ffe1ff */
[----:B------:R-:W-:Y:S01]  /*1390*/  IMAD R89, R0, R8, R89 ;  /* 0x0000000800597224 */ /* 0x000fe200078e0259 */
[----:B------:R-:W-:Y:S01]  /*13a0*/  IADD3 R228, R148, 0x2c, RZ ;  /* 0x0000002c94e47810 */ /* 0x000fe20007ffe0ff */
[----:B------:R-:W-:Y:S01]  /*13b0*/  IMAD.HI.U32 R8, R4, R13, RZ ;  /* 0x0000000d04087227 */ /* 0x000fe200078e00ff */
[C---:B------:R-:W-:Y:S02]  /*13c0*/  IADD3 R208, R148.reuse, 0x41, RZ ;  /* 0x0000004194d07810 */ /* 0x040fe40007ffe0ff */
[----:B------:R-:W-:Y:S01]  /*13d0*/  IADD3 R149, R148, 0x42, RZ ;  /* 0x0000004294957810 */ /* 0x000fe20007ffe0ff */
[----:B------:R-:W-:Y:S01]  /*13e0*/  IMAD R106, R0, R6, R11 ;  /* 0x00000006006a7224 */ /* 0x000fe200078e020b */
[----:B------:R-:W-:Y:S01]  /*13f0*/  IABS R11, R242 ;  /* 0x000000f2000b7213 */ /* 0x000fe20000000000 */
[----:B------:R-:W-:Y:S01]  /*1400*/  IMAD.HI.U32 R9, R4, R83, RZ ;  /* 0x0000005304097227 */ /* 0x000fe200078e00ff */
[----:B------:R-:W-:-:S02]  /*1410*/  IADD3 R8, -R8, RZ, RZ ;  /* 0x000000ff08087210 */ /* 0x000fc40007ffe1ff */
[----:B------:R-:W-:Y:S01]  /*1420*/  IABS R85, R228 ;  /* 0x000000e400557213 */ /* 0x000fe20000000000 */
[----:B------:R-:W-:Y:S01]  /*1430*/  IMAD R105, R0, R7, R105 ;  /* 0x0000000700697224 */ /* 0x000fe200078e0269 */
[----:B------:R-:W-:Y:S01]  /*1440*/  IABS R63, R149 ;  /* 0x00000095003f7213 */ /* 0x000fe20000000000 */
[----:B------:R-:W-:Y:S01]  /*1450*/  IMAD.HI.U32 R7, R4, R11, RZ ;  /* 0x0000000b04077227 */ /* 0x000fe200078e00ff */
[C---:B------:R-:W-:Y:S02]  /*1460*/  IADD3 R224, R148.reuse, 0x31, RZ ;  /* 0x0000003194e07810 */ /* 0x040fe40007ffe0ff */
[----:B------:R-:W-:Y:S01]  /*1470*/  IADD3 R152, R148, 0x30, RZ ;  /* 0x0000003094987810 */ /* 0x000fe20007ffe0ff */
[----:B------:R-:W-:Y:S01]  /*1480*/  IMAD R84, R0, R8, R13 ;  /* 0x0000000800547224 */ /* 0x000fe200078e020d */
[----:B------:R-:W-:Y:S01]  /*1490*/  IABS R13, R222 ;  /* 0x000000de000d7213 */ /* 0x000fe20000000000 */
[----:B------:R-:W-:Y:S01]  /*14a0*/  IMAD.MOV R9, RZ, RZ, -R9 ;  /* 0x000000ffff097224 */ /* 0x000fe200078e0a09 */
[C---:B------:R-:W-:Y:S01]  /*14b0*/  IADD3 R203, R148.reuse, 0x47, RZ ;  /* 0x0000004794cb7810 */ /* 0x040fe20007ffe0ff */
[----:B------:R-:W-:Y:S01]  /*14c0*/  IMAD.MOV R7, RZ, RZ, -R7 ;  /* 0x000000ffff077224 */ /* 0x000fe200078e0a07 */
[----:B------:R-:W-:Y:S01]  /*14d0*/  IADD3 R249, R148, 0x16, RZ ;  /* 0x0000001694f97810 */ /* 0x000fe20007ffe0ff */
[----:B------:R-:W-:Y:S01]  /*14e0*/  IMAD.HI.U32 R6, R4, R101, RZ ;  /* 0x0000006504067227 */ /* 0x000fe200078e00ff */
[----:B------:R-:W-:-:S02]  /*14f0*/  IABS R81, R152 ;  /* 0x0000009800517213 */ /* 0x000fc40000000000 */
[----:B------:R-:W-:Y:S01]  /*1500*/  IABS R107, R249 ;  /* 0x000000f9006b7213 */ /* 0x000fe20000000000 */
[----:B------:R-:W-:Y:S01]  /*1510*/  IMAD R83, R0, R9, R83 ;  /* 0x0000000900537224 */ /* 0x000fe200078e0253 */
[----:B------:R-:W-:Y:S01]  /*1520*/  IADD3 R204, R148, 0x46, RZ ;  /* 0x0000004694cc7810 */ /* 0x000fe20007ffe0ff */
[----:B------:R-:W-:Y:S01]  /*1530*/  IMAD.HI.U32 R9, R4, R13, RZ ;  /* 0x0000000d04097227 */ /* 0x000fe200078e00ff */
[----:B------:R-:W-:Y:S01]  /*1540*/  IADD3 R220, R148, 0x35, RZ ;  /* 0x0000003594dc7810 */ /* 0x000fe20007ffe0ff */
[----:B------:R-:W-:Y:S01]  /*1550*/  STL [R1+0x4104], R249 ;  /* 0x004104f901007387 */ /* 0x000fe20000100800 */
[----:B------:R-:W-:Y:S01]  /*1560*/  IABS R59, R204 ;  /* 0x000000cc003b7213 */ /* 0x000fe20000000000 */
[----:B------:R-:W-:Y:S01]  /*1570*/  IMAD R100, R0, R7, R11 ;  /* 0x0000000700647224 */ /* 0x000fe200078e020b */
[----:B------:R-:W-:Y:S01]  /*1580*/  IABS R11, R239 ;  /* 0x000000ef000b7213 */ /* 0x000fe20000000000 */
[----:B------:R-:W-:Y:S01]  /*1590*/  IMAD.MOV R6, RZ, RZ, -R6 ;  /* 0x000000ffff067224 */ /* 0x000fe200078e0a06 */
[----:B------:R-:W-:Y:S01]  /*15a0*/  IADD3 R9, -R9, RZ, RZ ;  /* 0x000000ff09097210 */ /* 0x000fe20007ffe1ff */
[----:B------:R-:W-:Y:S01]  /*15b0*/  IMAD.HI.U32 R8, R4, R79, RZ ;  /* 0x0000004f04087227 */ /* 0x000fe200078e00ff */
[C---:B------:R-:W-:Y:S01]  /*15c0*/  IADD3 R244, R148.reuse, 0x1b, RZ ;  /* 0x0000001b94f47810 */ /* 0x040fe20007ffe0ff */
[----:B------:R-:W-:Y:S01]  /*15d0*/  STL [R1+0x4108], R248 ;  /* 0x004108f801007387 */ /* 0x000fe20000100800 */
[----:B------:R-:W-:Y:S01]  /*15e0*/  IADD3 R219, R148, 0x36, RZ ;  /* 0x0000003694db7810 */ /* 0x000fe20007ffe0ff */
[----:B------:R-:W-:Y:S01]  /*15f0*/  IMAD R101, R0, R6, R101 ;  /* 0x0000000600657224 */ /* 0x000fe200078e0265 */
[----:B------:R-:W-:Y:S01]  /*1600*/  IADD3 R199, R148, 0x4b, RZ ;  /* 0x0000004b94c77810 */ /* 0x000fe20007ffe0ff */
[----:B------:R-:W-:Y:S01]  /*1610*/  IMAD.HI.U32 R6, R4, R11, RZ ;  /* 0x0000000b04067227 */ /* 0x000fe200078e00ff */
[----:B------:R-:W-:Y:S01]  /*1620*/  IABS R75, R219 ;  /* 0x000000db004b7213 */ /* 0x000fe20000000000 */
[----:B------:R-:W-:Y:S01]  /*1630*/  STL [R1+0x410c], R247 ;  /* 0x00410cf701007387 */ /* 0x000fe20000100800 */
[----:B------:R-:W-:Y:S01]  /*1640*/  IADD3 R240, R148, 0x20, RZ ;  /* 0x0000002094f07810 */ /* 0x000fe20007ffe0ff */
        /* <DEDUP_REMOVED lines=9> */
[----:B------:R-:W-:Y:S01]  /*16e0*/  IABS R97, R240 ;  /* 0x000000f000617213 */ /* 0x000fe20000000000 */
[----:B------:R-:W-:Y:S01]  /*16f0*/  IMAD.HI.U32 R8, R4, R13, RZ ;  /* 0x0000000d04087227 */ /* 0x000fe200078e00ff */
[----:B------:R-:W-:Y:S01]  /*1700*/  IABS R53, R198 ;  /* 0x000000c600357213 */ /* 0x000fe20000000000 */
[----:B------:R-:W-:Y:S01]  /*1710*/  STL [R1+0x4114], R245 ;  /* 0x004114f501007387 */ /* 0x000fe20000100800 */
        /* <DEDUP_REMOVED lines=8> */
[----:B------:R-:W-:Y:S01]  /*17a0*/  IABS R71, R215 ;  /* 0x000000d700477213 */ /* 0x000fe20000000000 */
[----:B------:R-:W-:Y:S01]  /*17b0*/  STL [R1+0x4118], R244 ;  /* 0x004118f401007387 */ /* 0x000fe20000100800 */
[----:B------:R-:W-:Y:S01]  /*17c0*/  IADD3 R210, R148, 0x3f, RZ ;  /* 0x0000003f94d27810 */ /* 0x000fe20007ffe0ff */
        /* <DEDUP_REMOVED lines=11> */
[----:B------:R-:W-:Y:S01]  /*1880*/  IABS R87, R230 ;  /* 0x000000e600577213 */ /* 0x000fe20000000000 */
        /* <DEDUP_REMOVED lines=15> */
[----:B------:R-:W-:Y:S01]  /*1980*/  IADD3 R8, -R8, RZ, RZ ;  /* 0x000000ff08087210 */ /* 0x000fe20007ffe1ff */
[----:B------:R-:W-:Y:S01]  /*1990*/  IMAD.MOV R9, RZ, RZ, -R9 ;  /* 0x000000ffff097224 */ /* 0x000fe200078e0a09 */
        /* <DEDUP_REMOVED lines=11> */
[----:B------:R-:W-:Y:S01]  /*1a50*/  IMAD R69, R0, R8, R69 ;  /* 0x0000000800457224 */ /* 0x000fe200078e0245 */
[----:B------:R-:W-:Y:S01]  /*1a60*/  IADD3 R184, R148, 0x5a, RZ ;  /* 0x0000005a94b87810 */ /* 0x000fe20007ffe0ff */
[C---:B------:R-:W-:Y:S01]  /*1a70*/  IMAD.HI.U32 R7, R4.reuse, R85, RZ ;  /* 0x0000005504077227 */ /* 0x040fe200078e00ff */
[----:B------:R-:W-:Y:S01]  /*1a80*/  IABS R61, R206 ;  /* 0x000000ce003d7213 */ /* 0x000fe20000000000 */
[----:B------:R-:W-:Y:S01]  /*1a90*/  STL [R1+0x4130], R239 ;  /* 0x004130ef01007387 */ /* 0x000fe20000100800 */
[----:B------:R-:W-:Y:S01]  /*1aa0*/  IABS R39, R184 ;  /* 0x000000b800277213 */ /* 0x000fe20000000000 */
[----:B------:R-:W-:Y:S01]  /*1ab0*/  IMAD.HI.U32 R8, R4, R13, RZ ;  /* 0x0000000d04087227 */ /* 0x000fe200078e00ff */
[C---:B------:R-:W-:Y:S01]  /*1ac0*/  IADD3 R216, R148.reuse, 0x39, RZ ;  /* 0x0000003994d87810 */ /* 0x040fe20007ffe0ff */
[----:B------:R-:W-:Y:S01]  /*1ad0*/  STL [R1+0x4134], R238 ;  /* 0x004134ee01007387 */ /* 0x000fe20000100800 */
[----:B------:R-:W-:Y:S01]  /*1ae0*/  IADD3 R201, R148, 0x49, RZ ;  /* 0x0000004994c97810 */ /* 0x000fe20007ffe0ff */
[----:B------:R-:W-:Y:S01]  /*1af0*/  IMAD R86, R0, R6, R11 ;  /* 0x0000000600567224 */ /* 0x000fe200078e020b */
[----:B------:R-:W-:Y:S01]  /*1b00*/  IABS R11, R224 ;  /* 0x000000e0000b7213 */ /* 0x000fe20000000000 */
[----:B------:R-:W-:Y:S01]  /*1b10*/  IMAD.HI.U32 R9, R4, R63, RZ ;  /* 0x0000003f04097227 */ /* 0x000fe200078e00ff */
[C---:B------:R-:W-:Y:S01]  /*1b20*/  IADD3 R200, R148.reuse, 0x4a, RZ ;  /* 0x0000004a94c87810 */ /* 0x040fe20007ffe0ff */
[----:B------:R-:W-:Y:S01]  /*1b30*/  STL [R1+0x4138], R237 ;  /* 0x004138ed01007387 */ /* 0x000fe20000100800 */
[C---:B------:R-:W-:Y:S01]  /*1b40*/  IADD3 R179, R148.reuse, 0x5f, RZ ;  /* 0x0000005f94b37810 */ /* 0x040fe20007ffe0ff */
[----:B------:R-:W-:Y:S01]  /*1b50*/  IMAD.MOV R7, RZ, RZ, -R7 ;  /* 0x000000ffff077224 */ /* 0x000fe200078e0a07 */
[----:B------:R-:W-:Y:S01]  /*1b60*/  IADD3 R9, -R9, RZ, RZ ;  /* 0x000000ff09097210 */ /* 0x000fe20007ffe1ff */
[----:B------:R-:W-:Y:S01]  /*1b70*/  IMAD.MOV R8, RZ, RZ, -R8 ;  /* 0x000000ffff087224 */ /* 0x000fe200078e0a08 */
[----:B------:R-:W-:Y:S01]  /*1b80*/  IADD3 R178, R148, 0x60, RZ ;  /* 0x0000006094b27810 */ /* 0x000fe20007ffe0ff */
[----:B------:R-:W-:Y:S01]  /*1b90*/  IMAD.HI.U32 R10, R4, R15, RZ ;  /* 0x0000000f040a7227 */ /* 0x000fe200078e00ff */
[----:B------:R-:W-:Y:S01]  /*1ba0*/  IABS R55, R200 ;  /* 0x000000c800377213 */ /* 0x000fe20000000000 */
[----:B------:R-:W-:Y:S01]  /*1bb0*/  STL [R1+0x413c], R236 ;  /* 0x00413cec01007387 */ /* 0x000fe20000100800 */
[----:B------:R-:W-:Y:S01]  /*1bc0*/  IADD3 R211, R148, 0x3e, RZ ;  /* 0x0000003e94d37810 */ /* 0x000fe20007ffe0ff */
[C---:B------:R-:W-:Y:S01]  /*1bd0*/  IMAD R85, R0.reuse, R7, R85 ;  /* 0x0000000700557224 */ /* 0x040fe200078e0255 */
[----:B------:R-:W-:Y:S01]  /*1be0*/  IABS R33, R178 ;  /* 0x000000b200217213 */ /* 0x000fe20000000000 */
[----:B------:R-:W-:Y:S01]  /*1bf0*/  IMAD R64, R0, R8, R13 ;  /* 0x0000000800407224 */ /* 0x000fe200078e020d */
[----:B------:R-:W-:Y:S01]  /*1c00*/  IABS R13, R203 ;  /* 0x000000cb000d7213 */ /* 0x000fe20000000000 */
[----:B------:R-:W-:Y:S01]  /*1c10*/  IMAD.HI.U32 R7, R4, R11, RZ ;  /* 0x0000000b04077227 */ /* 0x000fe200078e00ff */
[----:B------:R-:W-:Y:S01]  /*1c20*/  IABS R67, R211 ;  /* 0x000000d300437213 */ /* 0x000fe20000000000 */
[----:B------:R-:W-:Y:S01]  /*1c30*/  STL [R1+0x4140], R235 ;  /* 0x004140eb01007387 */ /* 0x000fe20000100800 */
[C---:B------:R-:W-:Y:S01]  /*1c40*/  IADD3 R195, R148.reuse, 0x4f, RZ ;  /* 0x0000004f94c37810 */ /* 0x040fe20007ffe0ff */
[----:B------:R-:W-:Y:S01]  /*1c50*/  IMAD.MOV R10, RZ, RZ, -R10 ;  /* 0x000000ffff0a7224 */ /* 0x000fe200078e0a0a */
[----:B------:R-:W-:Y:S01]  /*1c60*/  IADD3 R196, R148, 0x4e, RZ ;  /* 0x0000004e94c47810 */ /* 0x000fe20007ffe0ff */
[----:B------:R-:W-:Y:S01]  /*1c70*/  IMAD.HI.U32 R6, R4, R81, RZ ;  /* 0x0000005104067227 */ /* 0x000fe200078e00ff */
[C---:B------:R-:W-:Y:S01]  /*1c80*/  IADD3 R207, R148.reuse, 0x43, RZ ;  /* 0x0000004394cf7810 */ /* 0x040fe20007ffe0ff */
[----:B------:R-:W-:Y:S01]  /*1c90*/  STL [R1+0x4144], R234 ;  /* 0x004144ea01007387 */ /* 0x000fe20000100800 */
[----:B------:R-:W-:Y:S01]  /*1ca0*/  IADD3 R173, R148, 0x65, RZ ;  /* 0x0000006594ad7810 */ /* 0x000fe20007ffe0ff */
[----:B------:R-:W-:Y:S01]  /*1cb0*/  IMAD.MOV R7, RZ, RZ, -R7 ;  /* 0x000000ffff077224 */ /* 0x000fe200078e0a07 */
[----:B------:R-:W-:Y:S01]  /*1cc0*/  IADD3 R6, -R6, RZ, RZ ;  /* 0x000000ff06067210 */ /* 0x000fe20007ffe1ff */
[C---:B------:R-:W-:Y:S01]  /*1cd0*/  IMAD R63, R0.reuse, R9, R63 ;  /* 0x00000009003f7224 */ /* 0x040fe200078e023f */
[----:B------:R-:W-:Y:S01]  /*1ce0*/  IABS R51, R196 ;  /* 0x000000c400337213 */ /* 0x000fe20000000000 */
[----:B------:R-:W-:Y:S01]  /*1cf0*/  IMAD R112, R0, R10, R15 ;  /* 0x0000000a00707224 */ /* 0x000fe200078e020f */
[----:B------:R-:W-:Y:S01]  /*1d00*/  IABS R15, R244 ;  /* 0x000000f4000f7213 */ /* 0x000fe20000000000 */
[----:B------:R-:W-:Y:S01]  /*1d10*/  IMAD.HI.U32 R9, R4, R13, RZ ;  /* 0x0000000d04097227 */ /* 0x000fe200078e00ff */
[C---:B------:R-:W-:Y:S01]  /*1d20*/  IADD3 R174, R148.reuse, 0x64, RZ ;  /* 0x0000006494ae7810 */ /* 0x040fe20007ffe0ff */
[----:B------:R-:W-:Y:S01]  /*1d30*/  STL [R1+0x4148], R233 ;  /* 0x004148e901007387 */ /* 0x000fe20000100800 */
        /* <DEDUP_REMOVED lines=8> */
[----:B------:R-:W-:Y:S01]  /*1dc0*/  IADD3 R190, R148, 0x54, RZ ;  /* 0x0000005494be7810 */ /* 0x000fe20007ffe0ff */
[----:B------:R-:W-:Y:S01]  /*1dd0*/  IMAD.MOV R10, RZ, RZ, -R10 ;  /* 0x000000ffff0a7224 */ /* 0x000fe200078e0a0a */
[----:B------:R-:W-:Y:S01]  /*1de0*/  IABS R57, R202 ;  /* 0x000000ca00397213 */ /* 0x000fe20000000000 */
[----:B------:R-:W-:Y:S01]  /*1df0*/  IMAD.HI.U32 R8, R4, R59, RZ ;  /* 0x0000003b04087227 */ /* 0x000fe200078e00ff */
[----:B------:R-:W-:Y:S01]  /*1e00*/  IADD3 R170, R148, 0x69, RZ ;  /* 0x0000006994aa7810 */ /* 0x000fe20007ffe0ff */
[----:B------:R-:W-:Y:S01]  /*1e10*/  STL [R1+0x4150], R231 ;  /* 0x004150e701007387 */ /* 0x000fe20000100800 */
[----:B------:R-:W-:Y:S01]  /*1e20*/  IABS R45, R190 ;  /* 0x000000be002d7213 */ /* 0x000fe20000000000 */
[----:B------:R-:W-:Y:S01]  /*1e30*/  IMAD R81, R0, R6, R81 ;  /* 0x0000000600517224 */ /* 0x000fe200078e0251 */
[----:B------:R-:W-:Y:S01]  /*1e40*/  IADD3 R197, R148, 0x4d, RZ ;  /* 0x0000004d94c57810 */ /* 0x000fe20007ffe0ff */
[C---:B------:R-:W-:Y:S01]  /*1e50*/  IMAD R58, R0.reuse, R9, R13 ;  /* 0x00000009003a7224 */ /* 0x040fe200078e020d */
[----:B------:R-:W-:Y:S01]  /*1e60*/  IABS R13, R199 ;  /* 0x000000c7000d7213 */ /* 0x000fe20000000000 */
[----:B------:R-:W-:Y:S01]  /*1e70*/  IMAD R107, R0, R10, R107 ;  /* 0x0000000a006b7224 */ /* 0x000fe200078e026b */
[----:B------:R-:W-:Y:S01]  /*1e80*/  IADD3 R169, R148, 0x6a, RZ ;  /* 0x0000006a94a97810 */ /* 0x000fe20007ffe0ff */
[----:B------:R-:W-:Y:S01]  /*1e90*/  IMAD.HI.U32 R6, R4, R11, RZ ;  /* 0x0000000b04067227 */ /* 0x000fe200078e00ff */
[C---:B------:R-:W-:Y:S01]  /*1ea0*/  IADD3 R185, R148.reuse, 0x59, RZ ;  /* 0x0000005994b97810 */ /* 0x040fe20007ffe0ff */
[----:B------:R-:W-:Y:S01]  /*1eb0*/  STL [R1+0x4154], R230 ;  /* 0x004154e601007387 */ /* 0x000fe20000100800 */
[----:B------:R-:W-:Y:S01]  /*1ec0*/  IABS R23, R169 ;  /* 0x000000a900177213 */ /* 0x000fe20000000000 */
[----:B------:R-:W-:Y:S01]  /*1ed0*/  IMAD.MOV R8, RZ, RZ, -R8 ;  /* 0x000000ffff087224 */ /* 0x000fe200078e0a08 */
[----:B------:R-:W-:Y:S01]  /*1ee0*/  IADD3 R186, R148, 0x58, RZ ;  /* 0x0000005894ba7810 */ /* 0x000fe20007ffe0ff */
[----:B------:R-:W-:Y:S01]  /*1ef0*/  IMAD.HI.U32 R10, R4, R15, RZ ;  /* 0x0000000f040a7227 */ /* 0x000fe200078e00ff */
[C---:B------:R-:W-:Y:S01]  /*1f00*/  IADD3 R192, R148.reuse, 0x52, RZ ;  /* 0x0000005294c07810 */ /* 0x040fe20007ffe0ff */
[----:B------:R-:W-:Y:S01]  /*1f10*/  STL [R1+0x4158], R229 ;  /* 0x004158e501007387 */ /* 0x000fe20000100800 */
[----:B------:R-:W-:Y:S01]  /*1f20*/  IADD3 R164, R148, 0x6f, RZ ;  /* 0x0000006f94a47810 */ /* 0x000fe20007ffe0ff */
[----:B------:R-:W-:Y:S01]  /*1f30*/  IMAD.HI.U32 R7, R4, R75, RZ ;  /* 0x0000004b04077227 */ /* 0x000fe200078e00ff */
[----:B------:R-:W-:Y:S01]  /*1f40*/  IADD3 R10, -R10, RZ, RZ ;  /* 0x000000ff0a0a7210 */ /* 0x000fe20007ffe1ff */
[----:B------:R-:W-:Y:S01]  /*1f50*/  STL [R1+0x415c], R228 ;  /* 0x00415ce401007387 */ /* 0x000fe20000100800 */
[----:B------:R-:W-:Y:S01]  /*1f60*/  IABS R41, R186 ;  /* 0x000000ba00297213 */ /* 0x000fe20000000000 */
[----:B------:R-:W-:Y:S01]  /*1f70*/  IMAD.MOV R6, RZ, RZ, -R6 ;  /* 0x000000ffff067224 */ /* 0x000fe200078e0a06 */
[----:B------:R-:W-:Y:S01]  /*1f80*/  IADD3 R7, -R7, RZ, RZ ;  /* 0x000000ff07077210 */ /* 0x000fe20007ffe1ff */
[----:B------:R-:W-:Y:S01]  /*1f90*/  IMAD R59, R0, R8, R59 ;  /* 0x00000008003b7224 */ /* 0x000fe200078e023b */
[----:B------:R-:W-:Y:S01]  /*1fa0*/  IABS R47, R192 ;  /* 0x000000c0002f7213 */ /* 0x000fe20000000000 */
[----:B------:R-:W-:Y:S01]  /*1fb0*/  IMAD.HI.U32 R8, R4, R13, RZ ;  /* 0x0000000d04087227 */ /* 0x000fe200078e00ff */
[C---:B------:R-:W-:Y:S01]  /*1fc0*/  IADD3 R181, R148.reuse, 0x5d, RZ ;  /* 0x0000005d94b57810 */ /* 0x040fe20007ffe0ff */
[----:B------:R-:W-:Y:S01]  /*1fd0*/  STL [R1+0x4160], R227 ;  /* 0x004160e301007387 */ /* 0x000fe20000100800 */
[----:B------:R-:W-:Y:S01]  /*1fe0*/  IADD3 R187, R148, 0x57, RZ ;  /* 0x0000005794bb7810 */ /* 0x000fe20007ffe0ff */
[C---:B------:R-:W-:Y:S01]  /*1ff0*/  IMAD R76, R0.reuse, R6, R11 ;  /* 0x00000006004c7224 */ /* 0x040fe200078e020b */
[----:B------:R-:W-:Y:S01]  /*2000*/  IABS R11, R214 ;  /* 0x000000d6000b7213 */ /* 0x000fe20000000000 */
[----:B------:R-:W-:Y:S01]  /*2010*/  IMAD R102, R0, R10, R15 ;  /* 0x0000000a00667224 */ /* 0x000fe200078e020f */
[----:B------:R-:W-:Y:S01]  /*2020*/  IADD3 R8, -R8, RZ, RZ ;  /* 0x000000ff08087210 */ /* 0x000fe20007ffe1ff */
[----:B------:R-:W-:Y:S01]  /*2030*/  IMAD.HI.U32 R10, R4, R97, RZ ;  /* 0x00000061040a7227 */ /* 0x000fe200078e00ff */
[----:B------:R-:W-:Y:S01]  /*2040*/  IABS R15, R235 ;  /* 0x000000eb000f7213 */ /* 0x000fe20000000000 */
[----:B------:R-:W-:Y:S01]  /*2050*/  STL [R1+0x4164], R226 ;  /* 0x004164e201007387 */ /* 0x000fe20000100800 */
[----:B------:R-:W-:Y:S01]  /*2060*/  IADD3 R180, R148, 0x5e, RZ ;  /* 0x0000005e94b47810 */ /* 0x000fe20007ffe0ff */
[----:B------:R-:W-:Y:S01]  /*2070*/  IMAD.HI.U32 R9, R4, R53, RZ ;  /* 0x0000003504097227 */ /* 0x000fe200078e00ff */
[----:B------:R-:W-:Y:S01]  /*2080*/  IADD3 R160, R148, 0x74, RZ ;  /* 0x0000007494a07810 */ /* 0x000fe20007ffe0ff */
[----:B------:R-:W-:Y:S01]  /*2090*/  STL [R1+0x4168], R225 ;  /* 0x004168e101007387 */ /* 0x000fe20000100800 */
[----:B-1----:R-:W-:Y:S01]  /*20a0*/  LOP3.LUT R150, R12, 0x1f, RZ, 0xc0, !PT ;  /* 0x0000001f0c967812 */ /* 0x002fe200078ec0ff */
[----:B------:R-:W-:Y:S01]  /*20b0*/  IMAD R75, R0, R7, R75 ;  /* 0x00000007004b7224 */ /* 0x000fe200078e024b */
[----:B------:R-:W-:Y:S01]  /*20c0*/  IABS R35, R180 ;  /* 0x000000b400237213 */ /* 0x000fe20000000000 */
[----:B------:R-:W-:Y:S01]  /*20d0*/  IMAD.HI.U32 R7, R4, R11, RZ ;  /* 0x0000000b04077227 */ /* 0x000fe200078e00ff */
[C---:B------:R-:W-:Y:S01]  /*20e0*/  IADD3 R182, R148.reuse, 0x5c, RZ ;  /* 0x0000005c94b67810 */ /* 0x040fe20007ffe0ff */
[----:B------:R-:W-:Y:S01]  /*20f0*/  STL [R1+0x416c], R152 ;  /* 0x00416c9801007387 */ /* 0x000fe20000100800 */
[----:B------:R-:W-:Y:S01]  /*2100*/  IADD3 R175, R148, 0x63, RZ ;  /* 0x0000006394af7810 */ /* 0x000fe20007ffe0ff */
[----:B------:R-:W-:Y:S01]  /*2110*/  IMAD R54, R0, R8, R13 ;  /* 0x0000000800367224 */ /* 0x000fe200078e020d */
[----:B------:R-:W-:Y:S01]  /*2120*/  IABS R13, R193 ;  /* 0x000000c1000d7213 */ /* 0x000fe20000000000 */
[----:B------:R-:W-:Y:S01]  /*2130*/  IMAD.MOV R10, RZ, RZ, -R10 ;  /* 0x000000ffff0a7224 */ /* 0x000fe200078e0a0a */
[----:B------:R-:W-:Y:S01]  /*2140*/  IABS R37, R182 ;  /* 0x000000b600257213 */ /* 0x000fe20000000000 */
[----:B------:R-:W-:Y:S01]  /*2150*/  IMAD.MOV R9, RZ, RZ, -R9 ;  /* 0x000000ffff097224 */ /* 0x000fe200078e0a09 */
[C---:B------:R-:W-:Y:S01]  /*2160*/  IADD3 R162, R148.reuse, 0x71, RZ ;  /* 0x0000007194a27810 */ /* 0x040fe20007ffe0ff */
[----:B------:R-:W-:Y:S01]  /*2170*/  IMAD.MOV R7, RZ, RZ, -R7 ;  /* 0x000000ffff077224 */ /* 0x000fe200078e0a07 */
[----:B------:R-:W-:Y:S01]  /*2180*/  IADD3 R177, R148, 0x61, RZ ;  /* 0x0000006194b17810 */ /* 0x000fe20007ffe0ff */
[----:B------:R-:W-:Y:S01]  /*2190*/  IMAD.HI.U32 R6, R4, R71, RZ ;  /* 0x0000004704067227 */ /* 0x000fe200078e00ff */
[C---:B------:R-:W-:Y:S01]  /*21a0*/  IADD3 R176, R148.reuse, 0x62, RZ ;  /* 0x0000006294b07810 */ /* 0x040fe20007ffe0ff */
[----:B------:R-:W-:Y:S01]  /*21b0*/  STL [R1+0x4170], R224 ;  /* 0x004170e001007387 */ /* 0x000fe20000100800 */
[----:B------:R-:W-:Y:S01]  /*21c0*/  IADD3 R151, R148, 0x66, RZ ;  /* 0x0000006694977810 */ /* 0x000fe20007ffe0ff */
[C---:B------:R-:W-:Y:S01]  /*21d0*/  IMAD R97, R0.reuse, R10, R97 ;  /* 0x0000000a00617224 */ /* 0x040fe200078e0261 */
[----:B------:R-:W-:Y:S01]  /*21e0*/  IABS R31, R176 ;  /* 0x000000b0001f7213 */ /* 0x000fe20000000000 */
[----:B------:R-:W-:Y:S01]  /*21f0*/  IMAD R53, R0, R9, R53 ;  /* 0x0000000900357224 */ /* 0x000fe200078e0235 */
[----:B------:R-:W-:Y:S01]  /*2200*/  IADD3 R172, R148, 0x67, RZ ;  /* 0x0000006794ac7810 */ /* 0x000fe20007ffe0ff */
[----:B------:R-:W-:Y:S01]  /*2210*/  IMAD.HI.U32 R10, R4, R15, RZ ;  /* 0x0000000f040a7227 */ /* 0x000fe200078e00ff */
[----:B------:R-:W-:Y:S01]  /*2220*/  IABS R27, R151 ;  /* 0x00000097001b7213 */ /* 0x000fe20000000000 */
[----:B------:R-:W-:Y:S01]  /*2230*/  STL [R1+0x4174], R223 ;  /* 0x004174df01007387 */ /* 0x000fe20000100800 */
[----:B------:R-:W-:Y:S01]  /*2240*/  IADD3 R168, R148, 0x6b, RZ ;  /* 0x0000006b94a87810 */ /* 0x000fe20007ffe0ff */
[----:B------:R-:W-:Y:S01]  /*2250*/  IMAD.HI.U32 R9, R4, R13, RZ ;  /* 0x0000000d04097227 */ /* 0x000fe200078e00ff */
[C---:B------:R-:W-:Y:S01]  /*2260*/  IADD3 R167, R148.reuse, 0x6c, RZ ;  /* 0x0000006c94a77810 */ /* 0x040fe20007ffe0ff */
[----:B------:R-:W-:Y:S01]  /*2270*/  STL [R1+0x4178], R222 ;  /* 0x004178de01007387 */ /* 0x000fe20000100800 */
[----:B------:R-:W-:Y:S01]  /*2280*/  IADD3 R171, R148, 0x68, RZ ;  /* 0x0000006894ab7810 */ /* 0x000fe20007ffe0ff */
[C---:B------:R-:W-:Y:S01]  /*2290*/  IMAD R70, R0.reuse, R7, R11 ;  /* 0x0000000700467224 */ /* 0x040fe200078e020b */
[----:B------:R-:W-:Y:S01]  /*22a0*/  IABS R11, R210 ;  /* 0x000000d2000b7213 */ /* 0x000fe20000000000 */
[----:B------:R-:W-:Y:S01]  /*22b0*/  IMAD.MOV R6, RZ, RZ, -R6 ;  /* 0x000000ffff067224 */ /* 0x000fe200078e0a06 */
[----:B------:R-:W-:Y:S01]  /*22c0*/  IADD3 R9, -R9, RZ, RZ ;  /* 0x000000ff09097210 */ /* 0x000fe20007ffe1ff */
[----:B------:R-:W-:Y:S01]  /*22d0*/  IMAD.MOV R10, RZ, RZ, -R10 ;  /* 0x000000ffff0a7224 */ /* 0x000fe200078e0a0a */
        /* <DEDUP_REMOVED lines=20> */
[----:B------:R-:W-:Y:S01]  /*2420*/  IADD3 R10, -R10, RZ, RZ ;  /* 0x000000ff0a0a7210 */ /* 0x000fe20007ffe1ff */
[----:B------:R-:W-:Y:S01]  /*2430*/  IMAD.HI.U32 R7, R4, R65, RZ ;  /* 0x0000004104077227 */ /* 0x000fe200078e00ff */
[----:B------:R-:W-:Y:S01]  /*2440*/  STL [R1+0x4188], R218 ;  /* 0x004188da01007387 */ /* 0x000fe20000100800 */
[----:B------:R-:W-:-:S02]  /*2450*/  IADD3 R163, R148, 0x70, RZ ;  /* 0x0000007094a37810 */ /* 0x000fc40007ffe0ff */
[----:B------:R-:W-:Y:S01]  /*2460*/  IMAD R49, R0, R8, R49 ;  /* 0x0000000800317224 */ /* 0x000fe200078e0231 */
[----:B------:R-:W-:Y:S01]  /*2470*/  STL [R1+0x418c], R217 ;  /* 0x00418cd901007387 */ /* 0x000fe20000100800 */
[----:B------:R-:W-:Y:S01]  /*2480*/  IMAD.HI.U32 R8, R4, R13, RZ ;  /* 0x0000000d04087227 */ /* 0x000fe200078e00ff */
[----:B------:R-:W-:Y:S02]  /*2490*/  IADD3 R159, R148, 0x75, RZ ;  /* 0x00000075949f7810 */ /* 0x000fe40007ffe0ff */
[----:B------:R-:W-:Y:S01]  /*24a0*/  STL [R1+0x4190], R216 ;  /* 0x004190d801007387 */ /* 0x000fe20000100800 */
[C---:B------:R-:W-:Y:S01]  /*24b0*/  IMAD R66, R0.reuse, R6, R11 ;  /* 0x0000000600427224 */ /* 0x040fe200078e020b */
[----:B------:R-:W-:Y:S01]  /*24c0*/  IABS R11, R205 ;  /* 0x000000cd000b7213 */ /* 0x000fe20000000000 */
[----:B------:R-:W-:Y:S01]  /*24d0*/  IMAD.MOV R7, RZ, RZ, -R7 ;  /* 0x000000ffff077224 */ /* 0x000fe200078e0a07 */
[----:B------:R-:W-:Y:S01]  /*24e0*/  STL [R1+0x4194], R215 ;  /* 0x004194d701007387 */ /* 0x000fe20000100800 */
[----:B------:R-:W-:Y:S01]  /*24f0*/  IMAD R87, R0, R10, R87 ;  /* 0x0000000a00577224 */ /* 0x000fe200078e0257 */
[----:B------:R-:W-:Y:S01]  /*2500*/  IADD3 R158, R148, 0x76, RZ ;  /* 0x00000076949e7810 */ /* 0x000fe20007ffe0ff */
[----:B------:R-:W-:Y:S01]  /*2510*/  IMAD.HI.U32 R10, R4, R15, RZ ;  /* 0x0000000f040a7227 */ /* 0x000fe200078e00ff */
[----:B------:R-:W-:Y:S01]  /*2520*/  STL [R1+0x4198], R214 ;  /* 0x004198d601007387 */ /* 0x000fe20000100800 */
[----:B------:R-:W-:-:S02]  /*2530*/  IADD3 R157, R148, 0x77, RZ ;  /* 0x00000077949d7810 */ /* 0x000fc40007ffe0ff */
[----:B------:R-:W-:Y:S01]  /*2540*/  IMAD.MOV R8, RZ, RZ, -R8 ;  /* 0x000000ffff087224 */ /* 0x000fe200078e0a08 */
[----:B------:R-:W-:Y:S01]  /*2550*/  STL [R1+0x419c], R213 ;  /* 0x00419cd501007387 */ /* 0x000fe20000100800 */
[----:B------:R-:W-:Y:S01]  /*2560*/  IMAD.HI.U32 R9, R4, R43, RZ ;  /* 0x0000002b04097227 */ /* 0x000fe200078e00ff */
[----:B------:R-:W-:Y:S02]  /*2570*/  IADD3 R156, R148, 0x78, RZ ;  /* 0x00000078949c7810 */ /* 0x000fe40007ffe0ff */
[----:B------:R-:W-:Y:S01]  /*2580*/  STL [R1+0x41a0], R212 ;  /* 0x0041a0d401007387 */ /* 0x000fe20000100800 */
[----:B------:R-:W-:Y:S01]  /*2590*/  IMAD R65, R0, R7, R65 ;  /* 0x0000000700417224 */ /* 0x000fe200078e0241 */
[----:B------:R-:W-:Y:S01]  /*25a0*/  IABS R17, R163 ;  /* 0x000000a300117213 */ /* 0x000fe20000000000 */
[----:B------:R-:W-:Y:S01]  /*25b0*/  IMAD.HI.U32 R7, R4, R11, RZ ;  /* 0x0000000b04077227 */ /* 0x000fe200078e00ff */
[----:B------:R-:W-:Y:S01]  /*25c0*/  STL [R1+0x41a4], R211 ;  /* 0x0041a4d301007387 */ /* 0x000fe20000100800 */
[----:B------:R-:W-:-:S02]  /*25d0*/  IABS R12, R159 ;  /* 0x0000009f000c7213 */ /* 0x000fc40000000000 */
[----:B------:R-:W-:Y:S01]  /*25e0*/  IMAD.MOV R10, RZ, RZ, -R10 ;  /* 0x000000ffff0a7224 */ /* 0x000fe200078e0a0a */
[----:B------:R-:W-:Y:S01]  /*25f0*/  IADD3 R7, -R7, RZ, RZ ;  /* 0x000000ff07077210 */ /* 0x000fe20007ffe1ff */
[C---:B------:R-:W-:Y:S01]  /*2600*/  IMAD R44, R0.reuse, R8, R13 ;  /* 0x00000008002c7224 */ /* 0x040fe200078e020d */
[----:B------:R-:W-:Y:S01]  /*2610*/  IABS R13, R183 ;  /* 0x000000b7000d7213 */ /* 0x000fe20000000000 */
[----:B------:R-:W-:Y:S01]  /*2620*/  IMAD.MOV R9, RZ, RZ, -R9 ;  /* 0x000000ffff097224 */ /* 0x000fe200078e0a09 */
[----:B------:R-:W-:Y:S01]  /*2630*/  STL [R1+0x41a8], R210 ;  /* 0x0041a8d201007387 */ /* 0x000fe20000100800 */
[----:B------:R-:W-:Y:S01]  /*2640*/  IMAD R82, R0, R10, R15 ;  /* 0x0000000a00527224 */ /* 0x000fe200078e020f */
[----:B------:R-:W-:Y:S01]  /*2650*/  IABS R15, R216 ;  /* 0x000000d8000f7213 */ /* 0x000fe20000000000 */
[----:B------:R-:W-:Y:S01]  /*2660*/  IMAD.HI.U32 R10, R4, R77, RZ ;  /* 0x0000004d040a7227 */ /* 0x000fe200078e00ff */
[----:B------:R-:W-:Y:S03]  /*2670*/  STL [R1+0x41ac], R209 ;  /* 0x0041acd101007387 */ /* 0x000fe60000100800 */
[----:B------:R-:W-:Y:S01]  /*2680*/  IMAD R43, R0, R9, R43 ;  /* 0x00000009002b7224 */ /* 0x000fe200078e022b */
[----:B------:R-:W-:Y:S01]  /*2690*/  STL [R1+0x41b0], R208 ;  /* 0x0041b0d001007387 */ /* 0x000fe20000100800 */
[----:B------:R-:W-:-:S03]  /*26a0*/  IMAD.HI.U32 R6, R4, R61, RZ ;  /* 0x0000003d04067227 */ /* 0x000fc600078e00ff */
[----:B------:R-:W-:Y:S01]  /*26b0*/  STL [R1+0x41b4], R149 ;  /* 0x0041b49501007387 */ /* 0x000fe20000100800 */
[----:B------:R-:W-:-:S03]  /*26c0*/  IMAD.HI.U32 R9, R4, R13, RZ ;  /* 0x0000000d04097227 */ /* 0x000fc600078e00ff */
[----:B------:R-:W-:Y:S01]  /*26d0*/  STL [R1+0x41b8], R207 ;  /* 0x0041b8cf01007387 */ /* 0x000fe20000100800 */
[----:B------:R-:W-:Y:S02]  /*26e0*/  IMAD.MOV R10, RZ, RZ, -R10 ;  /* 0x000000ffff0a7224 */ /* 0x000fe400078e0a0a */
[----:B------:R-:W-:Y:S01]  /*26f0*/  IMAD R60, R0, R7, R11 ;  /* 0x00000007003c7224 */ /* 0x000fe200078e020b */
[----:B------:R-:W-:Y:S01]  /*2700*/  IABS R11, R201 ;  /* 0x000000c9000b7213 */ /* 0x000fe20000000000 */
[----:B------:R-:W-:Y:S01]  /*2710*/  IMAD.HI.U32 R8, R4, R39, RZ ;  /* 0x0000002704087227 */ /* 0x000fe200078e00ff */
[----:B------:R-:W-:Y:S03]  /*2720*/  STL [R1+0x41bc], R206 ;  /* 0x0041bcce01007387 */ /* 0x000fe60000100800 */
[----:B------:R-:W-:Y:S01]  /*2730*/  IMAD.MOV R6, RZ, RZ, -R6 ;  /* 0x000000ffff067224 */ /* 0x000fe200078e0a06 */
[----:B------:R-:W-:Y:S01]  /*2740*/  IADD3 R8, -R8, RZ, RZ ;  /* 0x000000ff08087210 */ /* 0x000fe20007ffe1ff */
[----:B------:R-:W-:Y:S01]  /*2750*/  IMAD.MOV R9, RZ, RZ, -R9 ;  /* 0x000000ffff097224 */ /* 0x000fe200078e0a09 */
[----:B------:R-:W-:Y:S01]  /*2760*/  STL [R1+0x41c0], R205 ;  /* 0x0041c0cd01007387 */ /* 0x000fe20000100800 */
[----:B------:R-:W-:-:S02]  /*2770*/  IMAD R77, R0, R10, R77 ;  /* 0x0000000a004d7224 */ /* 0x000fc400078e024d */
[----:B------:R-:W-:Y:S01]  /*2780*/  IMAD.HI.U32 R10, R4, R15, RZ ;  /* 0x0000000f040a7227 */ /* 0x000fe200078e00ff */
[----:B------:R-:W-:Y:S03]  /*2790*/  STL [R1+0x41c4], R204 ;  /* 0x0041c4cc01007387 */ /* 0x000fe60000100800 */
[----:B------:R-:W-:Y:S01]  /*27a0*/  IMAD R61, R0, R6, R61 ;  /* 0x00000006003d7224 */ /* 0x000fe200078e023d */
[----:B------:R-:W-:Y:S01]  /*27b0*/  IADD3 R10, -R10, RZ, RZ ;  /* 0x000000ff0a0a7210 */ /* 0x000fe20007ffe1ff */
[----:B------:R-:W-:Y:S01]  /*27c0*/  IMAD R38, R0, R9, R13 ;  /* 0x0000000900267224 */ /* 0x000fe200078e020d */
[----:B------:R-:W-:Y:S01]  /*27d0*/  IABS R13, R179 ;  /* 0x000000b3000d7213 */ /* 0x000fe20000000000 */
[----:B------:R-:W-:Y:S01]  /*27e0*/  IMAD.HI.U32 R6, R4, R11, RZ ;  /* 0x0000000b04067227 */ /* 0x000fe200078e00ff */
[----:B------:R-:W-:Y:S03]  /*27f0*/  STL [R1+0x41c8], R203 ;  /* 0x0041c8cb01007387 */ /* 0x000fe60000100800 */
[----:B------:R-:W-:Y:S01]  /*2800*/  IMAD.MOV R6, RZ, RZ, -R6 ;  /* 0x000000ffff067224 */ /* 0x000fe200078e0a06 */
[----:B------:R-:W-:Y:S01]  /*2810*/  STL [R1+0x41cc], R202 ;  /* 0x0041ccca01007387 */ /* 0x000fe20000100800 */
[----:B------:R-:W-:-:S02]  /*2820*/  IMAD R39, R0, R8, R39 ;  /* 0x0000000800277224 */ /* 0x000fc400078e0227 */
[C---:B------:R-:W-:Y:S01]  /*2830*/  IMAD.HI.U32 R7, R4.reuse, R55, RZ ;  /* 0x0000003704077227 */ /* 0x040fe200078e00ff */
[----:B------:R-:W-:Y:S03]  /*2840*/  STL [R1+0x41d0], R201 ;  /* 0x0041d0c901007387 */ /* 0x000fe60000100800 */
[----:B------:R-:W-:Y:S01]  /*2850*/  IMAD.HI.U32 R8, R4, R13, RZ ;  /* 0x0000000d04087227 */ /* 0x000fe200078e00ff */
[----:B------:R-:W-:Y:S03]  /*2860*/  STL [R1+0x41d4], R200 ;  /* 0x0041d4c801007387 */ /* 0x000fe60000100800 */
[----:B------:R-:W-:Y:S01]  /*2870*/  IMAD R56, R0, R6, R11 ;  /* 0x0000000600387224 */ /* 0x000fe200078e020b */
[----:B------:R-:W-:Y:S01]  /*2880*/  IABS R11, R195 ;  /* 0x000000c3000b7213 */ /* 0x000fe20000000000 */
[----:B------:R-:W-:Y:S01]  /*2890*/  IMAD.HI.U32 R9, R4, R33, RZ ;  /* 0x0000002104097227 */ /* 0x000fe200078e00ff */
[----:B------:R-:W-:Y:S03]  /*28a0*/  STL [R1+0x41d8], R199 ;  /* 0x0041d8c701007387 */ /* 0x000fe60000100800 */
[----:B------:R-:W-:Y:S01]  /*28b0*/  IMAD R72, R0, R10, R15 ;  /* 0x0000000a00487224 */ /* 0x000fe200078e020f */
[----:B------:R-:W-:Y:S01]  /*28c0*/  IADD3 R9, -R9, RZ, RZ ;  /* 0x000000ff09097210 */ /* 0x000fe20007ffe1ff */
[----:B------:R-:W-:Y:S01]  /*28d0*/  IMAD.MOV R7, RZ, RZ, -R7 ;  /* 0x000000ffff077224 */ /* 0x000fe200078e0a07 */
[----:B------:R-:W-:Y:S01]  /*28e0*/  IABS R15, R207 ;  /* 0x000000cf000f7213 */ /* 0x000fe20000000000 */
[----:B------:R-:W-:Y:S01]  /*28f0*/  IMAD.MOV R8, RZ, RZ, -R8 ;  /* 0x000000ffff087224 */ /* 0x000fe200078e0a08 */
[----:B------:R-:W-:Y:S01]  /*2900*/  STL [R1+0x41dc], R198 ;  /* 0x0041dcc601007387 */ /* 0x000fe20000100800 */
[----:B------:R-:W-:-:S03]  /*2910*/  IMAD.HI.U32 R10, R4, R67, RZ ;  /* 0x00000043040a7227 */ /* 0x000fc600078e00ff */
[----:B------:R-:W-:Y:S01]  /*2920*/  STL [R1+0x41e0], R197 ;  /* 0x0041e0c501007387 */ /* 0x000fe20000100800 */
[C---:B------:R-:W-:Y:S02]  /*2930*/  IMAD R55, R0.reuse, R7, R55 ;  /* 0x0000000700377224 */ /* 0x040fe400078e0237 */
[----:B------:R-:W-:Y:S01]  /*2940*/  IMAD R34, R0, R8, R13 ;  /* 0x0000000800227224 */ /* 0x000fe200078e020d */
[----:B------:R-:W-:Y:S01]  /*2950*/  IABS R13, R173 ;  /* 0x000000ad000d7213 */ /* 0x000fe20000000000 */
[----:B------:R-:W-:Y:S01]  /*2960*/  IMAD.MOV R10, RZ, RZ, -R10 ;  /* 0x000000ffff0a7224 */ /* 0x000fe200078e0a0a */
[----:B------:R-:W-:Y:S01]  /*2970*/  STL [R1+0x41e4], R196 ;  /* 0x0041e4c401007387 */ /* 0x000fe20000100800 */
[----:B------:R-:W-:-:S03]  /*2980*/  IMAD.HI.U32 R7, R4, R11, RZ ;  /* 0x0000000b04077227 */ /* 0x000fc600078e00ff */
[----:B------:R-:W-:Y:S01]  /*2990*/  STL [R1+0x41e8], R195 ;  /* 0x0041e8c301007387 */ /* 0x000fe20000100800 */
[----:B------:R-:W-:-:S03]  /*29a0*/  IMAD.HI.U32 R6, R4, R51, RZ ;  /* 0x0000003304067227 */ /* 0x000fc600078e00ff */
[----:B------:R-:W-:Y:S01]  /*29b0*/  STL [R1+0x41ec], R194 ;  /* 0x0041ecc201007387 */ /* 0x000fe20000100800 */
[----:B------:R-:W-:Y:S01]  /*29c0*/  IMAD R67, R0, R10, R67 ;  /* 0x0000000a00437224 */ /* 0x000fe200078e0243 */
[----:B------:R-:W-:Y:S01]  /*29d0*/  IADD3 R6, -R6, RZ, RZ ;  /* 0x000000ff06067210 */ /* 0x000fe20007ffe1ff */
[----:B------:R-:W-:Y:S01]  /*29e0*/  IMAD.MOV R7, RZ, RZ, -R7 ;  /* 0x000000ffff077224 */ /* 0x000fe200078e0a07 */
[----:B------:R-:W-:Y:S01]  /*29f0*/  STL [R1+0x41f0], R193 ;  /* 0x0041f0c101007387 */ /* 0x000fe20000100800 */
[----:B------:R-:W-:Y:S02]  /*2a00*/  IMAD R33, R0, R9, R33 ;  /* 0x0000000900217224 */ /* 0x000fe400078e0221 */
[C---:B------:R-:W-:Y:S01]  /*2a10*/  IMAD.HI.U32 R10, R4.reuse, R15, RZ ;  /* 0x0000000f040a7227 */ /* 0x040fe200078e00ff */
[----:B------:R-:W-:Y:S03]  /*2a20*/  STL [R1+0x41f4], R192 ;  /* 0x0041f4c001007387 */ /* 0x000fe60000100800 */
[----:B------:R-:W-:Y:S01]  /*2a30*/  IMAD.HI.U32 R9, R4, R13, RZ ;  /* 0x0000000d04097227 */ /* 0x000fe200078e00ff */
[----:B------:R-:W-:Y:S03]  /*2a40*/  STL [R1+0x41f8], R191 ;  /* 0x0041f8bf01007387 */ /* 0x000fe60000100800 */
[----:B------:R-:W-:Y:S01]  /*2a50*/  IMAD R50, R0, R7, R11 ;  /* 0x0000000700327224 */ /* 0x000fe200078e020b */
[----:B------:R-:W-:Y:S01]  /*2a60*/  IABS R11, R191 ;  /* 0x000000bf000b7213 */ /* 0x000fe20000000000 */
[----:B------:R-:W-:Y:S01]  /*2a70*/  IMAD.MOV R10, RZ, RZ, -R10 ;  /* 0x000000ffff0a7224 */ /* 0x000fe200078e0a0a */
[----:B------:R-:W-:Y:S01]  /*2a80*/  STL [R1+0x41fc], R190 ;  /* 0x0041fcbe01007387 */ /* 0x000fe20000100800 */
[----:B------:R-:W-:-:S02]  /*2a90*/  IMAD.MOV R9, RZ, RZ, -R9 ;  /* 0x000000ffff097224 */ /* 0x000fc400078e0a09 */
[----:B------:R-:W-:Y:S01]  /*2aa0*/  IMAD.HI.U32 R8, R4, R29, RZ ;  /* 0x0000001d04087227 */ /* 0x000fe200078e00ff */
[----:B------:R-:W-:Y:S03]  /*2ab0*/  STL [R1+0x4200], R189 ;  /* 0x004200bd01007387 */ /* 0x000fe60000100800 */
[C---:B------:R-:W-:Y:S01]  /*2ac0*/  IMAD R62, R0.reuse, R10, R15 ;  /* 0x0000000a003e7224 */ /* 0x040fe200078e020f */
[----:B------:R-:W-:Y:S01]  /*2ad0*/  IABS R15, R197 ;  /* 0x000000c5000f7213 */ /* 0x000fe20000000000 */
[C---:B------:R-:W-:Y:S01]  /*2ae0*/  IMAD R51, R0.reuse, R6, R51 ;  /* 0x0000000600337224 */ /* 0x040fe200078e0233 */
[----:B------:R-:W-:Y:S01]  /*2af0*/  STL [R1+0x4204], R188 ;  /* 0x004204bc01007387 */ /* 0x000fe20000100800 */
[----:B------:R-:W-:Y:S01]  /*2b00*/  IMAD R28, R0, R9, R13 ;  /* 0x00000009001c7224 */ /* 0x000fe200078e020d */
[----:B------:R-:W-:Y:S01]  /*2b10*/  IABS R13, R170 ;  /* 0x000000aa000d7213 */ /* 0x000fe20000000000 */
[C---:B------:R-:W-:Y:S01]  /*2b20*/  IMAD.HI.U32 R10, R4.reuse, R57, RZ ;  /* 0x00000039040a7227 */ /* 0x040fe200078e00ff */
[----:B------:R-:W-:Y:S03]  /*2b30*/  STL [R1+0x4208], R187 ;  /* 0x004208bb01007387 */ /* 0x000fe60000100800 */
[----:B------:R-:W-:Y:S01]  /*2b40*/  IMAD.HI.U32 R6, R4, R11, RZ ;  /* 0x0000000b04067227 */ /* 0x000fe200078e00ff */
[----:B------:R-:W-:Y:S01]  /*2b50*/  IADD3 R10, -R10, RZ, RZ ;  /* 0x000000ff0a0a7210 */ /* 0x000fe20007ffe1ff */
[----:B------:R-:W-:Y:S02]  /*2b60*/  STL [R1+0x420c], R186 ;  /* 0x00420cba01007387 */ /* 0x000fe40000100800 */
[----:B------:R-:W-:-:S02]  /*2b70*/  IMAD.MOV R8, RZ, RZ, -R8 ;  /* 0x000000ffff087224 */ /* 0x000fc400078e0a08 */
[----:B------:R-:W-:Y:S01]  /*2b80*/  IMAD.HI.U32 R7, R4, R45, RZ ;  /* 0x0000002d04077227 */ /* 0x000fe200078e00ff */
[----:B------:R-:W-:Y:S03]  /*2b90*/  STL [R1+0x4210], R185 ;  /* 0x004210b901007387 */ /* 0x000fe60000100800 */
[----:B------:R-:W-:Y:S01]  /*2ba0*/  IMAD.MOV R6, RZ, RZ, -R6 ;  /* 0x000000ffff067224 */ /* 0x000fe200078e0a06 */
[----:B------:R-:W-:Y:S01]  /*2bb0*/  IADD3 R7, -R7, RZ, RZ ;  /* 0x000000ff07077210 */ /* 0x000fe20007ffe1ff */
[----:B------:R-:W-:Y:S01]  /*2bc0*/  IMAD R29, R0, R8, R29 ;  /* 0x00000008001d7224 */ /* 0x000fe200078e021d */
[----:B------:R-:W-:Y:S01]  /*2bd0*/  STL [R1+0x4214], R184 ;  /* 0x004214b801007387 */ /* 0x000fe20000100800 */
[----:B------:R-:W-:-:S03]  /*2be0*/  IMAD.HI.U32 R8, R4, R13, RZ ;  /* 0x0000000d04087227 */ /* 0x000fc600078e00ff */
[----:B------:R-:W-:Y:S01]  /*2bf0*/  STL [R1+0x4218], R183 ;  /* 0x004218b701007387 */ /* 0x000fe20000100800 */
[C---:B------:R-:W-:Y:S01]  /*2c00*/  IMAD R46, R0.reuse, R6, R11 ;  /* 0x00000006002e7224 */ /* 0x040fe200078e020b */
[----:B------:R-:W-:Y:S01]  /*2c10*/  IABS R11, R185 ;  /* 0x000000b9000b7213 */ /* 0x000fe20000000000 */
[----:B------:R-:W-:Y:S01]  /*2c20*/  IMAD R57, R0, R10, R57 ;  /* 0x0000000a00397224 */ /* 0x000fe200078e0239 */
[----:B------:R-:W-:Y:S01]  /*2c30*/  IADD3 R8, -R8, RZ, RZ ;  /* 0x000000ff08087210 */ /* 0x000fe20007ffe1ff */
[C---:B------:R-:W-:Y:S01]  /*2c40*/  IMAD.HI.U32 R10, R4.reuse, R15, RZ ;  /* 0x0000000f040a7227 */ /* 0x040fe200078e00ff */
[----:B------:R-:W-:Y:S03]  /*2c50*/  STL [R1+0x421c], R182 ;  /* 0x00421cb601007387 */ /* 0x000fe60000100800 */
[----:B------:R-:W-:Y:S01]  /*2c60*/  IMAD.HI.U32 R9, R4, R23, RZ ;  /* 0x0000001704097227 */ /* 0x000fe200078e00ff */
[----:B------:R-:W-:Y:S03]  /*2c70*/  STL [R1+0x4220], R181 ;  /* 0x004220b501007387 */ /* 0x000fe60000100800 */
[----:B------:R-:W-:Y:S01]  /*2c80*/  IMAD R45, R0, R7, R45 ;  /* 0x00000007002d7224 */ /* 0x000fe200078e022d */
[----:B------:R-:W-:Y:S01]  /*2c90*/  STL [R1+0x4224], R180 ;  /* 0x004224b401007387 */ /* 0x000fe20000100800 */
[----:B------:R-:W-:-:S03]  /*2ca0*/  IMAD.HI.U32 R7, R4, R11, RZ ;  /* 0x0000000b04077227 */ /* 0x000fc600078e00ff */
[----:B------:R-:W-:Y:S01]  /*2cb0*/  STL [R1+0x4228], R179 ;  /* 0x004228b301007387 */ /* 0x000fe20000100800 */
[----:B------:R-:W-:Y:S02]  /*2cc0*/  IMAD.MOV R10, RZ, RZ, -R10 ;  /* 0x000000ffff0a7224 */ /* 0x000fe400078e0a0a */
[C---:B------:R-:W-:Y:S01]  /*2cd0*/  IMAD R24, R0.reuse, R8, R13 ;  /* 0x0000000800187224 */ /* 0x040fe200078e020d */
[----:B------:R-:W-:Y:S01]  /*2ce0*/  IABS R13, R164 ;  /* 0x000000a4000d7213 */ /* 0x000fe20000000000 */
[----:B------:R-:W-:Y:S01]  /*2cf0*/  IMAD.MOV R9, RZ, RZ, -R9 ;  /* 0x000000ffff097224 */ /* 0x000fe200078e0a09 */
[----:B------:R-:W-:Y:S01]  /*2d00*/  STL [R1+0x422c], R178 ;  /* 0x00422cb201007387 */ /* 0x000fe20000100800 */
[----:B------:R-:W-:Y:S02]  /*2d10*/  IMAD.MOV R7, RZ, RZ, -R7 ;  /* 0x000000ffff077224 */ /* 0x000fe400078e0a07 */
[----:B------:R-:W-:Y:S01]  /*2d20*/  IMAD R52, R0, R10, R15 ;  /* 0x0000000a00347224 */ /* 0x000fe200078e020f */
[----:B------:R-:W-:Y:S01]  /*2d30*/  IABS R15, R187 ;  /* 0x000000bb000f7213 */ /* 0x000fe20000000000 */
        /* <DEDUP_REMOVED lines=8> */
[C---:B------:R-:W-:Y:S01]  /*2dc0*/  IMAD R40, R0.reuse, R7, R11 ;  /* 0x0000000700287224 */ /* 0x040fe200078e020b */
[----:B------:R-:W-:Y:S01]  /*2dd0*/  IABS R11, R181 ;  /* 0x000000b5000b7213 */ /* 0x000fe20000000000 */
[----:B------:R-:W-:Y:S01]  /*2de0*/  IMAD.MOV R6, RZ, RZ, -R6 ;  /* 0x000000ffff067224 */ /* 0x000fe200078e0a06 */
[----:B------:R-:W-:Y:S01]  /*2df0*/  IADD3 R9, -R9, RZ, RZ ;  /* 0x000000ff09097210 */ /* 0x000fe20007ffe1ff */
[----:B------:R-:W-:Y:S01]  /*2e00*/  IMAD.MOV R10, RZ, RZ, -R10 ;  /* 0x000000ffff0a7224 */ /* 0x000fe200078e0a0a */
[----:B------:R-:W-:Y:S01]  /*2e10*/  STL [R1+0x4240], R173 ;  /* 0x004240ad01007387 */ /* 0x000fe20000100800 */
[C---:B------:R-:W-:Y:S02]  /*2e20*/  IMAD R41, R0.reuse, R6, R41 ;  /* 0x0000000600297224 */ /* 0x040fe400078e0229 */
[----:B------:R-:W-:Y:S01]  /*2e30*/  IMAD R47, R0, R10, R47 ;  /* 0x0000000a002f7224 */ /* 0x000fe200078e022f */
[----:B------:R-:W-:Y:S01]  /*2e40*/  STL [R1+0x4244], R151 ;  /* 0x0042449701007387 */ /* 0x000fe20000100800 */
[----:B------:R-:W-:-:S03]  /*2e50*/  IMAD.HI.U32 R6, R4, R11, RZ ;  /* 0x0000000b04067227 */ /* 0x000fc600078e00ff */
[----:B------:R-:W-:Y:S01]  /*2e60*/  STL [R1+0x4248], R172 ;  /* 0x004248ac01007387 */ /* 0x000fe20000100800 */
[----:B------:R-:W-:Y:S01]  /*2e70*/  IMAD.HI.U32 R10, R4, R15, RZ ;  /* 0x0000000f040a7227 */ /* 0x000fe200078e00ff */
[----:B------:R-:W-:Y:S02]  /*2e80*/  IADD3 R6, -R6, RZ, RZ ;  /* 0x000000ff06067210 */ /* 0x000fe40007ffe1ff */
[----:B------:R-:W-:Y:S01]  /*2e90*/  STL [R1+0x424c], R171 ;  /* 0x00424cab01007387 */ /* 0x000fe20000100800 */
[----:B------:R-:W-:Y:S01]  /*2ea0*/  IMAD R18, R0, R9, R13 ;  /* 0x0000000900127224 */ /* 0x000fe200078e020d */
[----:B------:R-:W-:Y:S01]  /*2eb0*/  IABS R13, R160 ;  /* 0x000000a0000d7213 */ /* 0x000fe20000000000 */
[----:B------:R-:W-:Y:S01]  /*2ec0*/  IMAD R117, R3, 0x200, R150 ;  /* 0x0000020003757824 */ /* 0x000fe200078e0296 */
[----:B------:R-:W-:Y:S01]  /*2ed0*/  IADD3 R10, -R10, RZ, RZ ;  /* 0x000000ff0a0a7210 */ /* 0x000fe20007ffe1ff */
[C---:B------:R-:W-:Y:S01]  /*2ee0*/  IMAD.HI.U32 R7, R4.reuse, R35, RZ ;  /* 0x0000002304077227 */ /* 0x040fe200078e00ff */
[----:B------:R-:W-:Y:S01]  /*2ef0*/  IABS R9, R162 ;  /* 0x000000a200097213 */ /* 0x000fe20000000000 */
[----:B------:R-:W-:Y:S01]  /*2f00*/  STL [R1+0x4250], R170 ;  /* 0x004250aa01007387 */ /* 0x000fe20000100800 */
[C---:B------:R-:W-:Y:S01]  /*2f10*/  IADD3 R121, R117.reuse, 0xa0, RZ ;  /* 0x000000a075797810 */ /* 0x040fe20007ffe0ff */
[----:B------:R-:W-:Y:S01]  /*2f20*/  IMAD.HI.U32 R3, R4, R13, RZ ;  /* 0x0000000d04037227 */ /* 0x000fe200078e00ff */
[----:B------:R-:W-:Y:S01]  /*2f30*/  IADD3 R130, R117, 0x20, RZ ;  /* 0x0000002075827810 */ /* 0x000fe20007ffe0ff */
[----:B------:R-:W-:Y:S01]  /*2f40*/  STL [R1+0x4254], R169 ;  /* 0x004254a901007387 */ /* 0x000fe20000100800 */
[----:B------:R-:W-:Y:S01]  /*2f50*/  IABS R140, R121 ;  /* 0x00000079008c7213 */ /* 0x000fe20000000000 */
[C---:B------:R-:W-:Y:S01]  /*2f60*/  IMAD R36, R0.reuse, R6, R11 ;  /* 0x0000000600247224 */ /* 0x040fe200078e020b */
[----:B------:R-:W-:Y:S01]  /*2f70*/  IABS R11, R175 ;  /* 0x000000af000b7213 */ /* 0x000fe20000000000 */
[----:B------:R-:W-:Y:S01]  /*2f80*/  IMAD R42, R0, R10, R15 ;  /* 0x0000000a002a7224 */ /* 0x000fe200078e020f */
[----:B------:R-:W-:Y:S01]  /*2f90*/  IADD3 R3, -R3, RZ, RZ ;  /* 0x000000ff03037210 */ /* 0x000fe20007ffe1ff */
[----:B------:R-:W-:Y:S01]  /*2fa0*/  IMAD.MOV R7, RZ, RZ, -R7 ;  /* 0x000000ffff077224 */ /* 0x000fe200078e0a07 */
[----:B------:R-:W-:Y:S01]  /*2fb0*/  IABS R15, R177 ;  /* 0x000000b1000f7213 */ /* 0x000fe20000000000 */
[----:B------:R-:W-:Y:S01]  /*2fc0*/  IMAD.HI.U32 R10, R4, R37, RZ ;  /* 0x00000025040a7227 */ /* 0x000fe200078e00ff */
[----:B------:R-:W-:Y:S01]  /*2fd0*/  IABS R144, R130 ;  /* 0x0000008200907213 */ /* 0x000fe20000000000 */
[----:B------:R-:W-:Y:S01]  /*2fe0*/  STL [R1+0x4258], R168 ;  /* 0x004258a801007387 */ /* 0x000fe20000100800 */
[C---:B------:R-:W-:Y:S01]  /*2ff0*/  IADD3 R124, R117.reuse, 0x140, RZ ;  /* 0x00000140757c7810 */ /* 0x040fe20007ffe0ff */
[----:B------:R-:W-:Y:S01]  /*3000*/  IMAD R35, R0, R7, R35 ;  /* 0x0000000700237224 */ /* 0x000fe200078e0223 */
[C---:B------:R-:W-:Y:S01]  /*3010*/  IADD3 R154, R117.reuse, 0xc0, RZ ;  /* 0x000000c0759a7810 */ /* 0x040fe20007ffe0ff */
[----:B------:R-:W-:Y:S01]  /*3020*/  IMAD.MOV R10, RZ, RZ, -R10 ;  /* 0x000000ffff0a7224 */ /* 0x000fe200078e0a0a */
[----:B------:R-:W-:Y:S01]  /*3030*/  IABS R135, R124 ;  /* 0x0000007c00877213 */ /* 0x000fe20000000000 */
[C---:B------:R-:W-:Y:S01]  /*3040*/  IMAD.HI.U32 R7, R4.reuse, R11, RZ ;  /* 0x0000000b04077227 */ /* 0x040fe200078e00ff */
[----:B------:R-:W-:Y:S01]  /*3050*/  IABS R139, R154 ;  /* 0x0000009a008b7213 */ /* 0x000fe20000000000 */
[----:B------:R-:W-:Y:S01]  /*3060*/  STL [R1+0x425c], R167 ;  /* 0x00425ca701007387 */ /* 0x000fe20000100800 */
[----:B------:R-:W-:Y:S01]  /*3070*/  IADD3 R155, R117, 0x1e0, RZ ;  /* 0x000001e0759b7810 */ /* 0x000fe20007ffe0ff */
[----:B------:R-:W-:Y:S01]  /*3080*/  IMAD.HI.U32 R16, R4, R9, RZ ;  /* 0x0000000904107227 */ /* 0x000fe200078e00ff */
[----:B------:R-:W-:Y:S01]  /*3090*/  IADD3 R7, -R7, RZ, RZ ;  /* 0x000000ff07077210 */ /* 0x000fe20007ffe1ff */
[----:B------:R-:W-:Y:S01]  /*30a0*/  STL [R1+0x4260], R166 ;  /* 0x004260a601007387 */ /* 0x000fe20000100800 */
[----:B------:R-:W-:Y:S01]  /*30b0*/  IABS R145, R117 ;  /* 0x0000007500917213 */ /* 0x000fe20000000000 */
[----:B------:R-:W-:Y:S01]  /*30c0*/  IMAD R13, R0, R3, R13 ;  /* 0x00000003000d7224 */ /* 0x000fe200078e020d */
[----:B------:R-:W-:Y:S01]  /*30d0*/  IADD3 R16, -R16, RZ, RZ ;  /* 0x000000ff10107210 */ /* 0x000fe20007ffe1ff */
[----:B------:R-:W-:Y:S01]  /*30e0*/  IMAD R37, R0, R10, R37 ;  /* 0x0000000a00257224 */ /* 0x000fe200078e0225 */
[----:B------:R-:W-:Y:S01]  /*30f0*/  IADD3 R118, R117, 0x40, RZ ;  /* 0x0000004075767810 */ /* 0x000fe20007ffe0ff */
[----:B------:R-:W-:Y:S01]  /*3100*/  IMAD.HI.U32 R3, R5, R140, RZ ;  /* 0x0000008c05037227 */ /* 0x000fe200078e00ff */
[----:B------:R-:W-:Y:S01]  /*3110*/  IADD3 R120, R117, 0x80, RZ ;  /* 0x0000008075787810 */ /* 0x000fe20007ffe0ff */
[----:B------:R-:W-:Y:S01]  /*3120*/  STL [R1+0x4264], R165 ;  /* 0x004264a501007387 */ /* 0x000fe20000100800 */
[----:B------:R-:W-:Y:S01]  /*3130*/  IABS R143, R118 ;  /* 0x00000076008f7213 */ /* 0x000fe20000000000 */
[C---:B------:R-:W-:Y:S01]  /*3140*/  IMAD.HI.U32 R10, R4.reuse, R15, RZ ;  /* 0x0000000f040a7227 */ /* 0x040fe200078e00ff */
[----:B------:R-:W-:Y:S01]  /*3150*/  IADD3 R3, -R3, RZ, RZ ;  /* 0x000000ff03037210 */ /* 0x000fe20007ffe1ff */
[----:B------:R-:W-:Y:S01]  /*3160*/  STL [R1+0x4268], R164 ;  /* 0x004268a401007387 */ /* 0x000fe20000100800 */
[C---:B------:R-:W-:Y:S01]  /*3170*/  IADD3 R119, R117.reuse, 0x60, RZ ;  /* 0x0000006075777810 */ /* 0x040fe20007ffe0ff */
[----:B------:R-:W-:Y:S01]  /*3180*/  IMAD.HI.U32 R6, R4, R31, RZ ;  /* 0x0000001f04067227 */ /* 0x000fe200078e00ff */
[----:B------:R-:W-:Y:S01]  /*3190*/  IABS R141, R120 ;  /* 0x00000078008d7213 */ /* 0x000fe20000000000 */
[----:B------:R-:W-:Y:S01]  /*31a0*/  STL [R1+0x426c], R163 ;  /* 0x00426ca301007387 */ /* 0x000fe20000100800 */
[----:B------:R-:W-:Y:S01]  /*31b0*/  IABS R142, R119 ;  /* 0x00000077008e7213 */ /* 0x000fe20000000000 */
[----:B------:R-:W-:Y:S01]  /*31c0*/  IMAD.MOV R10, RZ, RZ, -R10 ;  /* 0x000000ffff0a7224 */ /* 0x000fe200078e0a0a */
[C---:B------:R-:W-:Y:S01]  /*31d0*/  IADD3 R123, R117.reuse, 0x120, RZ ;  /* 0x00000120757b7810 */ /* 0x040fe20007ffe0ff */
[C---:B------:R-:W-:Y:S01]  /*31e0*/  IMAD R30, R0.reuse, R7, R11 ;  /* 0x00000007001e7224 */ /* 0x040fe200078e020b */
[----:B------:R-:W-:Y:S01]  /*31f0*/  IABS R11, R172 ;  /* 0x000000ac000b7213 */ /* 0x000fe20000000000 */
[C---:B------:R-:W-:Y:S01]  /*3200*/  IMAD R16, R0.reuse, R16, R9 ;  /* 0x0000001000107224 */ /* 0x040fe200078e0209 */
[C---:B------:R-:W-:Y:S01]  /*3210*/  IADD3 R122, R117.reuse, 0xe0, RZ ;  /* 0x000000e0757a7810 */ /* 0x040fe20007ffe0ff */
[----:B------:R-:W-:Y:S01]  /*3220*/  IMAD.MOV R6, RZ, RZ, -R6 ;  /* 0x000000ffff067224 */ /* 0x000fe200078e0a06 */
[----:B------:R-:W-:Y:S01]  /*3230*/  IADD3 R129, R117, 0x100, RZ ;  /* 0x0000010075817810 */ /* 0x000fe20007ffe0ff */
[----:B------:R-:W-:Y:S01]  /*3240*/  IMAD.HI.U32 R9, R5, R144, RZ ;  /* 0x0000009005097227 */ /* 0x000fe200078e00ff */
[----:B------:R-:W-:Y:S01]  /*3250*/  IABS R136, R123 ;  /* 0x0000007b00887213 */ /* 0x000fe20000000000 */
[----:B------:R-:W-:Y:S01]  /*3260*/  STL [R1+0x4278], R162 ;  /* 0x004278a201007387 */ /* 0x000fe20000100800 */
[----:B------:R-:W-:Y:S01]  /*3270*/  IABS R138, R122 ;  /* 0x0000007a008a7213 */ /* 0x000fe20000000000 */
[----:B------:R-:W-:Y:S01]  /*3280*/  IMAD R32, R0, R10, R15 ;  /* 0x0000000a00207224 */ /* 0x000fe200078e020f */
[----:B------:R-:W-:Y:S01]  /*3290*/  IABS R15, R168 ;  /* 0x000000a8000f7213 */ /* 0x000fe20000000000 */
[----:B------:R-:W-:Y:S01]  /*32a0*/  IMAD.HI.U32 R10, R4, R27, RZ ;  /* 0x0000001b040a7227 */ /* 0x000fe200078e00ff */
[----:B------:R-:W-:Y:S01]  /*32b0*/  IABS R137, R129 ;  /* 0x0000008100897213 */ /* 0x000fe20000000000 */
[----:B------:R-:W-:Y:S01]  /*32c0*/  STL [R1+0x4284], R147 ;  /* 0x0042849301007387 */ /* 0x000fe20000100800 */
[C---:B------:R-:W-:Y:S01]  /*32d0*/  IADD3 R128, R117.reuse, 0x1a0, RZ ;  /* 0x000001a075807810 */ /* 0x040fe20007ffe0ff */
[----:B------:R-:W-:Y:S01]  /*32e0*/  IMAD R140, R2, R3, R140 ;  /* 0x00000003028c7224 */ /* 0x000fe200078e028c */
[----:B------:R-:W-:Y:S01]  /*32f0*/  IADD3 R10, -R10, RZ, RZ ;  /* 0x000000ff0a0a7210 */ /* 0x000fe20007ffe1ff */
[----:B------:R-:W-:Y:S01]  /*3300*/  IMAD R31, R0, R6, R31 ;  /* 0x00000006001f7224 */ /* 0x000fe200078e021f */
[C---:B------:R-:W-:Y:S01]  /*3310*/  IADD3 R125, R117.reuse, 0x160, RZ ;  /* 0x00000160757d7810 */ /* 0x040fe20007ffe0ff */
[----:B------:R-:W-:Y:S01]  /*3320*/  IMAD.MOV R9, RZ, RZ, -R9 ;  /* 0x000000ffff097224 */ /* 0x000fe200078e0a09 */
[----:B------:R-:W-:Y:S01]  /*3330*/  IADD3 R126, R117, 0x180, RZ ;  /* 0x00000180757e7810 */ /* 0x000fe20007ffe0ff */
[----:B------:R-:W-:Y:S01]  /*3340*/  IMAD.HI.U32 R3, R5, R135, RZ ;  /* 0x0000008705037227 */ /* 0x000fe200078e00ff */
[----:B------:R-:W-:Y:S01]  /*3350*/  IABS R132, R128 ;  /* 0x0000008000847213 */ /* 0x000fe20000000000 */
[----:B------:R-:W-:Y:S01]  /*3360*/  STL [R1+0x428c], R161 ;  /* 0x00428ca101007387 */ /* 0x000fe20000100800 */
[----:B------:R-:W-:Y:S01]  /*3370*/  IABS R134, R125 ;  /* 0x0000007d00867213 */ /* 0x000fe20000000000 */
[----:B------:R-:W-:Y:S01]  /*3380*/  IMAD.HI.U32 R6, R4, R11, RZ ;  /* 0x0000000b04067227 */ /* 0x000fe200078e00ff */
[----:B------:R-:W-:Y:S01]  /*3390*/  IABS R133, R126 ;  /* 0x0000007e00857213 */ /* 0x000fe20000000000 */
[----:B------:R-:W-:Y:S01]  /*33a0*/  STL [R1+0x4298], R160 ;  /* 0x004298a001007387 */ /* 0x000fe20000100800 */
[C---:B------:R-:W-:Y:S01]  /*33b0*/  ISETP.GT.U32.AND P4, PT, R2.reuse, R140, PT ;  /* 0x0000008c0200720c */ /* 0x040fe20003f84070 */
[C---:B------:R-:W-:Y:S01]  /*33c0*/  IMAD R144, R2.reuse, R9, R144 ;  /* 0x0000000902907224 */ /* 0x040fe200078e0290 */
[----:B------:R-:W-:Y:S01]  /*33d0*/  IADD3 R127, R117, 0x1c0, RZ ;  /* 0x000001c0757f7810 */ /* 0x000fe20007ffe0ff */
[----:B------:R-:W-:Y:S01]  /*33e0*/  IMAD.MOV R3, RZ, RZ, -R3 ;  /* 0x000000ffff037224 */ /* 0x000fe200078e0a03 */
[----:B------:R1:W-:Y:S01]  /*33f0*/  STL [R1+0x2b00], R117 ;  /* 0x002b007501007387 */ /* 0x0003e20000100800 */
[----:B------:R-:W-:Y:S01]  /*3400*/  IMAD.MOV R6, RZ, RZ, -R6 ;  /* 0x000000ffff067224 */ /* 0x000fe200078e0a06 */
[C---:B------:R-:W-:Y:S01]  /*3410*/  ISETP.GT.U32.AND P1, PT, R2.reuse, R144, PT ;  /* 0x000000900200720c */ /* 0x040fe20003f24070 */
[----:B------:R-:W-:Y:S01]  /*3420*/  IMAD.HI.U32 R9, R5, R139, RZ ;  /* 0x0000008b05097227 */ /* 0x000fe200078e00ff */
[----:B------:R-:W-:Y:S01]  /*3430*/  IABS R131, R127 ;  /* 0x0000007f00837213 */ /* 0x000fe20000000000 */
[----:B------:R-:W-:Y:S02]  /*3440*/  STL [R1+0x3414], R130 ;  /* 0x0034148201007387 */ /* 0x000fe40000100800 */
[----:B------:R-:W-:Y:S01]  /*3450*/  IMAD R135, R2, R3, R135 ;  /* 0x0000000302877224 */ /* 0x000fe200078e0287 */
[----:B------:R-:W-:Y:S01]  /*3460*/  IABS R3, R155 ;  /* 0x0000009b00037213 */ /* 0x000fe20000000000 */
[C---:B------:R-:W-:Y:S01]  /*3470*/  IMAD R27, R0.reuse, R10, R27 ;  /* 0x0000000a001b7224 */ /* 0x040fe200078e021b */
[----:B------:R2:W-:Y:S01]  /*3480*/  STL [R1+0x3410], R118 ;  /* 0x0034107601007387 */ /* 0x0005e20000100800 */
[----:B------:R-:W-:Y:S01]  /*3490*/  IMAD R26, R0, R6, R11 ;  /* 0x00000006001a7224 */ /* 0x000fe200078e020b */
[----:B------:R-:W-:Y:S01]  /*34a0*/  IABS R11, R166 ;  /* 0x000000a6000b7213 */ /* 0x000fe20000000000 */
[----:B------:R-:W-:Y:S01]  /*34b0*/  IMAD.MOV R9, RZ, RZ, -R9 ;  /* 0x000000ffff097224 */ /* 0x000fe200078e0a09 */
[----:B------:R3:W-:Y:S01]  /*34c0*/  STL [R1+0x340c], R119 ;  /* 0x00340c7701007387 */ /* 0x0007e20000100800 */
[----:B------:R-:W-:-:S03]  /*34d0*/  IMAD.HI.U32 R10, R4, R15, RZ ;  /* 0x0000000f040a7227 */ /* 0x000fc600078e00ff */
[----:B------:R2:W-:Y:S01]  /*34e0*/  STL [R1+0x3408], R120 ;  /* 0x0034087801007387 */ /* 0x0005e20000100800 */
[----:B------:R-:W-:-:S03]  /*34f0*/  IMAD.HI.U32 R6, R4, R21, RZ ;  /* 0x0000001504067227 */ /* 0x000fc600078e00ff */
[----:B------:R1:W-:Y:S01]  /*3500*/  STL [R1+0x3404], R121 ;  /* 0x0034047901007387 */ /* 0x0003e20000100800 */
[----:B------:R-:W-:Y:S01]  /*3510*/  IMAD.HI.U32 R7, R4, R25, RZ ;  /* 0x0000001904077227 */ /* 0x000fe200078e00ff */
[----:B------:R-:W-:Y:S02]  /*3520*/  IADD3 R6, -R6, RZ, RZ ;  /* 0x000000ff06067210 */ /* 0x000fe40007ffe1ff */
[----:B------:R1:W-:Y:S01]  /*3530*/  STL [R1+0x3400], R154 ;  /* 0x0034009a01007387 */ /* 0x0003e20000100800 */
[----:B------:R-:W-:Y:S02]  /*3540*/  IMAD R139, R2, R9, R139 ;  /* 0x00000009028b7224 */ /* 0x000fe400078e028b */
[----:B------:R-:W-:Y:S01]  /*3550*/  IMAD.MOV R10, RZ, RZ, -R10 ;  /* 0x000000ffff0a7224 */ /* 0x000fe200078e0a0a */
[----:B------:R1:W-:Y:S01]  /*3560*/  STL [R1+0x33fc], R122 ;  /* 0x0033fc7a01007387 */ /* 0x0003e20000100800 */
[----:B------:R-:W-:-:S03]  /*3570*/  IMAD.HI.U32 R9, R5, R3, RZ ;  /* 0x0000000305097227 */ /* 0x000fc600078e00ff */
[----:B------:R1:W-:Y:S01]  /*3580*/  STL [R1+0x33f8], R129 ;  /* 0x0033f88101007387 */ /* 0x0003e20000100800 */
[----:B------:R-:W-:Y:S01]  /*3590*/  IMAD.MOV R7, RZ, RZ, -R7 ;  /* 0x000000ffff077224 */ /* 0x000fe200078e0a07 */
[----:B------:R-:W-:Y:S01]  /*35a0*/  IADD3 R9, -R9, RZ, RZ ;  /* 0x000000ff09097210 */ /* 0x000fe20007ffe1ff */
[----:B------:R-:W-:Y:S01]  /*35b0*/  IMAD.HI.U32 R8, R4, R19, RZ ;  /* 0x0000001304087227 */ /* 0x000fe200078e00ff */
[----:B------:R1:W-:Y:S03]  /*35c0*/  STL [R1+0x2b04], R123 ;  /* 0x002b047b01007387 */ /* 0x0003e60000100800 */
[C---:B------:R-:W-:Y:S01]  /*35d0*/  IMAD R22, R0.reuse, R10, R15 ;  /* 0x0000000a00167224 */ /* 0x040fe200078e020f */
[----:B------:R-:W-:Y:S01]  /*35e0*/  IABS R15, R147 ;  /* 0x00000093000f7213 */ /* 0x000fe20000000000 */
[----:B------:R-:W-:Y:S01]  /*35f0*/  IMAD R25, R0, R7, R25 ;  /* 0x0000000700197224 */ /* 0x000fe200078e0219 */
[----:B------:R1:W-:Y:S01]  /*3600*/  STL [R1+0x341c], R124 ;  /* 0x00341c7c01007387 */ /* 0x0003e20000100800 */
[----:B------:R-:W-:-:S02]  /*3610*/  IMAD.MOV R8, RZ, RZ, -R8 ;  /* 0x000000ffff087224 */ /* 0x000fc400078e0a08 */
[----:B------:R-:W-:Y:S01]  /*3620*/  IMAD.HI.U32 R7, R4, R11, RZ ;  /* 0x0000000b04077227 */ /* 0x000fe200078e00ff */
[----:B------:R-:W-:Y:S03]  /*3630*/  STL [R1+0x342c], R155 ;  /* 0x00342c9b01007387 */ /* 0x000fe60000100800 */
[----:B------:R-:W-:Y:S01]  /*3640*/  IMAD R21, R0, R6, R21 ;  /* 0x0000000600157224 */ /* 0x000fe200078e0215 */
[----:B------:R1:W-:Y:S01]  /*3650*/  STL [R1+0x3420], R125 ;  /* 0x0034207d01007387 */ /* 0x0003e20000100800 */
[----:B------:R-:W-:-:S03]  /*3660*/  IMAD.HI.U32 R6, R5, R145, RZ ;  /* 0x0000009105067227 */ /* 0x000fc600078e00ff */
[----:B------:R1:W-:Y:S01]  /*3670*/  STL [R1+0x3428], R126 ;  /* 0x0034287e01007387 */ /* 0x0003e20000100800 */
[----:B------:R-:W-:Y:S02]  /*3680*/  IMAD R19, R0, R8, R19 ;  /* 0x0000000800137224 */ /* 0x000fe400078e0213 */
[----:B------:R-:W-:Y:S01]  /*3690*/  IMAD.MOV R7, RZ, RZ, -R7 ;  /* 0x000000ffff077224 */ /* 0x000fe200078e0a07 */
[----:B------:R1:W-:Y:S01]  /*36a0*/  STL [R1+0x3434], R128 ;  /* 0x0034348001007387 */ /* 0x0003e20000100800 */
[----:B------:R-:W-:-:S03]  /*36b0*/  IMAD.HI.U32 R8, R4, R15, RZ ;  /* 0x0000000f04087227 */ /* 0x000fc600078e00ff */
[----:B------:R1:W-:Y:S01]  /*36c0*/  STL [R1+0x3430], R127 ;  /* 0x0034307f01007387 */ /* 0x0003e20000100800 */
[----:B------:R-:W-:Y:S01]  /*36d0*/  IMAD R3, R2, R9, R3 ;  /* 0x0000000902037224 */ /* 0x000fe200078e0203 */
[----:B------:R-:W-:Y:S01]  /*36e0*/  IABS R9, R156 ;  /* 0x0000009c00097213 */ /* 0x000fe20000000000 */
[----:B------:R-:W-:Y:S01]  /*36f0*/  IMAD.MOV R6, RZ, RZ, -R6 ;  /* 0x000000ffff067224 */ /* 0x000fe200078e0a06 */
[----:B------:R-:W-:Y:S01]  /*3700*/  STL [R1+0x4294], R159 ;  /* 0x0042949f01007387 */ /* 0x000fe20000100800 */
[----:B------:R-:W-:Y:S01]  /*3710*/  IMAD R20, R0, R7, R11 ;  /* 0x0000000700147224 */ /* 0x000fe200078e020b */
[----:B------:R-:W-:Y:S01]  /*3720*/  IABS R7, R161 ;  /* 0x000000a100077213 */ /* 0x000fe20000000000 */
[----:B------:R-:W-:Y:S01]  /*3730*/  IMAD.MOV R8, RZ, RZ, -R8 ;  /* 0x000000ffff087224 */ /* 0x000fe200078e0a08 */
[C---:B------:R-:W-:Y:S01]  /*3740*/  ISETP.GT.U32.AND P2, PT, R2.reuse, R3, PT ;  /* 0x000000030200720c */ /* 0x040fe20003f44070 */
[----:B------:R-:W-:Y:S01]  /*3750*/  IMAD R145, R2, R6, R145 ;  /* 0x0000000602917224 */ /* 0x000fe200078e0291 */
[----:B------:R-:W-:Y:S01]  /*3760*/  STL [R1+0x429c], R158 ;  /* 0x00429c9e01007387 */ /* 0x000fe20000100800 */
[----:B------:R-:W-:Y:S01]  /*3770*/  IMAD R15, R0, R8, R15 ;  /* 0x00000008000f7224 */ /* 0x000fe200078e020f */
[----:B------:R-:W-:Y:S01]  /*3780*/  IABS R11, R158 ;  /* 0x0000009e000b7213 */ /* 0x000fe20000000000 */
[----:B------:R-:W-:Y:S01]  /*3790*/  IMAD.HI.U32 R8, R5, R143, RZ ;  /* 0x0000008f05087227 */ /* 0x000fe200078e00ff */
[----:B------:R-:W-:Y:S01]  /*37a0*/  ISETP.GT.U32.AND P0, PT, R2, R145, PT ;  /* 0x000000910200720c */ /* 0x000fe20003f04070 */
[----:B------:R-:W-:Y:S02]  /*37b0*/  STL [R1+0x42a4], R157 ;  /* 0x0042a49d01007387 */ /* 0x000fe40000100800 */
[----:B------:R-:W-:Y:S01]  /*37c0*/  IMAD.HI.U32 R14, R4, R7, RZ ;  /* 0x00000007040e7227 */ /* 0x000fe200078e00ff */
[----:B------:R-:W-:Y:S01]  /*37d0*/  IADD3 R8, -R8, RZ, RZ ;  /* 0x000000ff08087210 */ /* 0x000fe20007ffe1ff */
[----:B------:R-:W-:Y:S02]  /*37e0*/  STL [R1+0x42a0], R156 ;  /* 0x0042a09c01007387 */ /* 0x000fe40000100800 */
[----:B------:R-:W-:-:S02]  /*37f0*/  IMAD.MOV R14, RZ, RZ, -R14 ;  /* 0x000000ffff0e7224 */ /* 0x000fc400078e0a0e */
[----:B------:R-:W-:-:S04]  /*3800*/  IMAD.HI.U32 R6, R5, R141, RZ ;  /* 0x0000008d05067227 */ /* 0x000fc800078e00ff */
[----:B------:R-:W-:Y:S01]  /*3810*/  IMAD R14, R0, R14, R7 ;  /* 0x0000000e000e7224 */ /* 0x000fe200078e0207 */
[----:B------:R-:W-:Y:S01]  /*3820*/  @!P0 IADD3 R145, R145, -R2, RZ ;  /* 0x8000000291918210 */ /* 0x000fe20007ffe0ff */
[----:B------:R-:W-:Y:S02]  /*3830*/  @!P2 IMAD.IADD R3, R3, 0x1, -R2 ;  /* 0x000000010303a824 */ /* 0x000fe400078e0a02 */
[----:B------:R-:W-:Y:S01]  /*3840*/  IMAD.HI.U32 R7, R5, R142, RZ ;  /* 0x0000008e05077227 */ /* 0x000fe200078e00ff */
[C---:B------:R-:W-:Y:S02]  /*3850*/  ISETP.GT.U32.AND P2, PT, R2.reuse, R145, PT ;  /* 0x000000910200720c */ /* 0x040fe40003f44070 */
[C---:B------:R-:W-:Y:S01]  /*3860*/  ISETP.GT.U32.AND P5, PT, R2.reuse, R3, PT ;  /* 0x000000030200720c */ /* 0x040fe20003fa4070 */
[----:B------:R-:W-:Y:S02]  /*3870*/  IMAD R143, R2, R8, R143 ;  /* 0x00000008028f7224 */ /* 0x000fe400078e028f */
[----:B------:R-:W-:-:S02]  /*3880*/  IMAD.MOV R6, RZ, RZ, -R6 ;  /* 0x000000ffff067224 */ /* 0x000fc400078e0a06 */
[----:B------:R-:W-:Y:S01]  /*3890*/  IMAD.MOV R7, RZ, RZ, -R7 ;  /* 0x000000ffff077224 */ /* 0x000fe200078e0a07 */
[C---:B------:R-:W-:Y:S01]  /*38a0*/  ISETP.GT.U32.AND P0, PT, R2.reuse, R143, PT ;  /* 0x0000008f0200720c */ /* 0x040fe20003f04070 */
[----:B------:R-:W-:Y:S02]  /*38b0*/  IMAD R141, R2, R6, R141 ;  /* 0x00000006028d7224 */ /* 0x000fe400078e028d */
[----:B------:R-:W-:-:S03]  /*38c0*/  IMAD.HI.U32 R6, R5, R136, RZ ;  /* 0x0000008805067227 */ /* 0x000fc600078e00ff */
[C---:B------:R-:W-:Y:S01]  /*38d0*/  ISETP.GT.U32.AND P3, PT, R2.reuse, R141, PT ;  /* 0x0000008d0200720c */ /* 0x040fe20003f64070 */
[----:B------:R-:W-:Y:S02]  /*38e0*/  IMAD R142, R2, R7, R142 ;  /* 0x00000007028e7224 */ /* 0x000fe400078e028e */
[----:B------:R-:W-:-:S04]  /*38f0*/  IMAD.HI.U32 R8, R5, R138, RZ ;  /* 0x0000008a05087227 */ /* 0x000fc800078e00ff */
[----:B------:R-:W-:-:S04]  /*3900*/  IMAD.HI.U32 R7, R5, R137, RZ ;  /* 0x0000008905077227 */ /* 0x000fc800078e00ff */
[----:B------:R-:W-:Y:S01]  /*3910*/  IMAD.MOV R6, RZ, RZ, -R6 ;  /* 0x000000ffff067224 */ /* 0x000fe200078e0a06 */
[----:B------:R-:W-:Y:S01]  /*3920*/  IADD3 R7, -R7, RZ, RZ ;  /* 0x000000ff07077210 */ /* 0x000fe20007ffe1ff */
[----:B------:R-:W-:Y:S01]  /*3930*/  IMAD.MOV R8, RZ, RZ, -R8 ;  /* 0x000000ffff087224 */ /* 0x000fe200078e0a08 */
[----:B------:R-:W-:Y:S01]  /*3940*/  @!P3 IADD3 R141, R141, -R2, RZ ;  /* 0x800000028d8db210 */ /* 0x000fe20007ffe0ff */
[----:B------:R-:W-:Y:S02]  /*3950*/  IMAD R136, R2, R6, R136 ;  /* 0x0000000602887224 */ /* 0x000fe400078e0288 */
[----:B------:R-:W-:Y:S01]  /*3960*/  @!P1 IMAD.IADD R144, R144, 0x1, -R2 ;  /* 0x0000000190909824 */ /* 0x000fe200078e0a02 */
[C---:B------:R-:W-:Y:S01]  /*3970*/  ISETP.GT.U32.AND P1, PT, R2.reuse, R142, PT ;  /* 0x0000008e0200720c */ /* 0x040fe20003f24070 */
[C---:B------:R-:W-:Y:S02]  /*3980*/  IMAD R138, R2.reuse, R8, R138 ;  /* 0x00000008028a7224 */ /* 0x040fe400078e028a */
[----:B------:R-:W-:Y:S01]  /*3990*/  IMAD.HI.U32 R6, R5, R132, RZ ;  /* 0x0000008405067227 */ /* 0x000fe200078e00ff */
[----:B------:R-:W-:-:S03]  /*39a0*/  ISETP.GT.U32.AND P6, PT, R2, R144, PT ;  /* 0x000000900200720c */ /* 0x000fc60003fc4070 */
[----:B------:R-:W-:Y:S01]  /*39b0*/  @!P5 IMAD.IADD R3, R3, 0x1, -R2 ;  /* 0x000000010303d824 */ /* 0x000fe200078e0a02 */
[----:B------:R-:W-:Y:S01]  /*39c0*/  ISETP.GT.U32.AND P5, PT, R2, R139, PT ;  /* 0x0000008b0200720c */ /* 0x000fe20003fa4070 */
[----:B------:R-:W-:Y:S01]  /*39d0*/  IMAD.HI.U32 R8, R5, R134, RZ ;  /* 0x0000008605087227 */ /* 0x000fe200078e00ff */
[----:B------:R-:W-:-:S03]  /*39e0*/  IADD3 R6, -R6, RZ, RZ ;  /* 0x000000ff06067210 */ /* 0x000fc60007ffe1ff */
[----:B------:R-:W-:Y:S01]  /*39f0*/  @!P0 IMAD.IADD R143, R143, 0x1, -R2 ;  /* 0x000000018f8f8824 */ /* 0x000fe200078e0a02 */
[C---:B------:R-:W-:Y:S01]  /*3a00*/  ISETP.GT.U32.AND P0, PT, R2.reuse, R136, PT ;  /* 0x000000880200720c */ /* 0x040fe20003f04070 */
[----:B------:R-:W-:Y:S02]  /*3a10*/  IMAD R137, R2, R7, R137 ;  /* 0x0000000702897224 */ /* 0x000fe400078e0289 */
[----:B------:R-:W-:Y:S01]  /*3a20*/  IMAD.HI.U32 R7, R5, R133, RZ ;  /* 0x0000008505077227 */ /* 0x000fe200078e00ff */
[----:B------:R-:W-:Y:S02]  /*3a30*/  @!P6 IADD3 R144, R144, -R2, RZ ;  /* 0x800000029090e210 */ /* 0x000fe40007ffe0ff */
[----:B------:R-:W-:Y:S01]  /*3a40*/  ISETP.GT.U32.AND P6, PT, R2, R137, PT ;  /* 0x000000890200720c */ /* 0x000fe20003fc4070 */
[----:B------:R-:W-:Y:S02]  /*3a50*/  IMAD.MOV R8, RZ, RZ, -R8 ;  /* 0x000000ffff087224 */ /* 0x000fe400078e0a08 */
[----:B------:R-:W-:-:S02]  /*3a60*/  IMAD.MOV R7, RZ, RZ, -R7 ;  /* 0x000000ffff077224 */ /* 0x000fc400078e0a07 */
[C---:B------:R-:W-:Y:S02]  /*3a70*/  IMAD R134, R2.reuse, R8, R134 ;  /* 0x0000000802867224 */ /* 0x040fe400078e0286 */
[C---:B------:R-:W-:Y:S02]  /*3a80*/  IMAD R132, R2.reuse, R6, R132 ;  /* 0x0000000602847224 */ /* 0x040fe400078e0284 */
[C---:B------:R-:W-:Y:S01]  /*3a90*/  IMAD R133, R2.reuse, R7, R133 ;  /* 0x0000000702857224 */ /* 0x040fe200078e0285 */
[C---:B------:R-:W-:Y:S01]  /*3aa0*/  ISETP.GT.U32.AND P3, PT, R2.reuse, R134, PT ;  /* 0x000000860200720c */ /* 0x040fe20003f64070 */
[--C-:B------:R-:W-:Y:S01]  /*3ab0*/  @!P2 IMAD.IADD R145, R145, 0x1, -R2.reuse ;  /* 0x000000019191a824 */ /* 0x100fe200078e0a02 */
[----:B------:R-:W-:Y:S01]  /*3ac0*/  ISETP.GT.U32.AND P2, PT, R2, R138, PT ;  /* 0x0000008a0200720c */ /* 0x000fe20003f44070 */
[----:B------:R-:W-:Y:S01]  /*3ad0*/  @!P1 IMAD.IADD R142, R142, 0x1, -R2 ;  /* 0x000000018e8e9824 */ /* 0x000fe200078e0a02 */
[----:B------:R-:W-:Y:S01]  /*3ae0*/  ISETP.GT.U32.AND P1, PT, R2, R135, PT ;  /* 0x000000870200720c */ /* 0x000fe20003f24070 */
[----:B------:R-:W-:-:S04]  /*3af0*/  IMAD.HI.U32 R5, R5, R131, RZ ;  /* 0x0000008305057227 */ /* 0x000fc800078e00ff */
[--C-:B------:R-:W-:Y:S01]  /*3b00*/  @!P5 IMAD.IADD R139, R139, 0x1, -R2.reuse ;  /* 0x000000018b8bd824 */ /* 0x100fe200078e0a02 */
[----:B------:R-:W-:Y:S01]  /*3b10*/  ISETP.GT.U32.AND P5, PT, R2, R132, PT ;  /* 0x000000840200720c */ /* 0x000fe20003fa4070 */
[--C-:B------:R-:W-:Y:S01]  /*3b20*/  @!P4 IMAD.IADD R140, R140, 0x1, -R2.reuse ;  /* 0x000000018c8cc824 */ /* 0x100fe200078e0a02 */
[----:B------:R-:W-:Y:S01]  /*3b30*/  ISETP.GT.U32.AND P4, PT, R2, R133, PT ;  /* 0x000000850200720c */ /* 0x000fe20003f84070 */
[--C-:B------:R-:W-:Y:S01]  /*3b40*/  @!P0 IMAD.IADD R136, R136, 0x1, -R2.reuse ;  /* 0x0000000188888824 */ /* 0x100fe200078e0a02 */
[----:B------:R-:W-:Y:S01]  /*3b50*/  ISETP.GT.U32.AND P0, PT, R2, R142, PT ;  /* 0x0000008e0200720c */ /* 0x000fe20003f04070 */
[----:B------:R-:W-:Y:S01]  /*3b60*/  IMAD.MOV R5, RZ, RZ, -R5 ;  /* 0x000000ffff057224 */ /* 0x000fe200078e0a05 */
[----:B------:R-:W-:Y:S01]  /*3b70*/  @!P2 IADD3 R138, R138, -R2, RZ ;  /* 0x800000028a8aa210 */ /* 0x000fe20007ffe0ff */
[--C-:B------:R-:W-:Y:S01]  /*3b80*/  @!P3 IMAD.IADD R134, R134, 0x1, -R2.reuse ;  /* 0x000000018686b824 */ /* 0x100fe200078e0a02 */
[C---:B------:R-:W-:Y:S01]  /*3b90*/  ISETP.GT.U32.AND P3, PT, R2.reuse, R140, PT ;  /* 0x0000008c0200720c */ /* 0x040fe20003f64070 */
[C---:B------:R-:W-:Y:S01]  /*3ba0*/  IMAD R131, R2.reuse, R5, R131 ;  /* 0x0000000502837224 */ /* 0x040fe200078e0283 */
[----:B------:R-:W-:Y:S01]  /*3bb0*/  @!P1 IADD3 R135, R135, -R2, RZ ;  /* 0x8000000287879210 */ /* 0x000fe20007ffe0ff */
[----:B------:R-:W-:Y:S01]  /*3bc0*/  @!P6 IMAD.IADD R137, R137, 0x1, -R2 ;  /* 0x000000018989e824 */ /* 0x000fe200078e0a02 */
[----:B------:R-:W-:Y:S01]  /*3bd0*/  ISETP.GT.U32.AND P6, PT, R2, R143, PT ;  /* 0x0000008f0200720c */ /* 0x000fe20003fc4070 */
[----:B------:R-:W-:Y:S01]  /*3be0*/  IMAD.HI.U32 R10, R4, R17, RZ ;  /* 0x00000011040a7227 */ /* 0x000fe200078e00ff */
[----:B------:R-:W-:-:S02]  /*3bf0*/  ISETP.GT.U32.AND P2, PT, R2, R131, PT ;  /* 0x000000830200720c */ /* 0x000fc40003f44070 */
[----:B------:R-:W-:Y:S01]  /*3c00*/  @!P5 IADD3 R132, R132, -R2, RZ ;  /* 0x800000028484d210 */ /* 0x000fe20007ffe0ff */
[--C-:B------:R-:W-:Y:S01]  /*3c10*/  @!P4 IMAD.IADD R133, R133, 0x1, -R2.reuse ;  /* 0x000000018585c824 */ /* 0x100fe200078e0a02 */
[----:B------:R-:W-:Y:S01]  /*3c20*/  ISETP.GT.U32.AND P5, PT, R2, R138, PT ;  /* 0x0000008a0200720c */ /* 0x000fe20003fa4070 */
[----:B------:R-:W-:Y:S01]  /*3c30*/  @!P0 IMAD.IADD R142, R142, 0x1, -R2 ;  /* 0x000000018e8e8824 */ /* 0x000fe200078e0a02 */
[C---:B------:R-:W-:Y:S01]  /*3c40*/  ISETP.GT.U32.AND P4, PT, R2.reuse, R139, PT ;  /* 0x0000008b0200720c */ /* 0x040fe20003f84070 */
[----:B------:R-:W-:Y:S01]  /*3c50*/  IMAD.MOV R10, RZ, RZ, -R10 ;  /* 0x000000ffff0a7224 */ /* 0x000fe200078e0a0a */
[----:B------:R-:W-:Y:S01]  /*3c60*/  ISETP.GT.U32.AND P0, PT, R2, R136, PT ;  /* 0x000000880200720c */ /* 0x000fe20003f04070 */
[----:B------:R-:W-:Y:S01]  /*3c70*/  IMAD.HI.U32 R7, R4, R12, RZ ;  /* 0x0000000c04077227 */ /* 0x000fe200078e00ff */
[----:B------:R-:W-:Y:S02]  /*3c80*/  @!P3 IADD3 R140, R140, -R2, RZ ;  /* 0x800000028c8cb210 */ /* 0x000fe40007ffe0ff */
[C---:B------:R-:W-:Y:S01]  /*3c90*/  ISETP.GT.U32.AND P3, PT, R2.reuse, R134, PT ;  /* 0x000000860200720c */ /* 0x040fe20003f64070 */
[--C-:B------:R-:W-:Y:S01]  /*3ca0*/  @!P2 IMAD.IADD R131, R131, 0x1, -R2.reuse ;  /* 0x000000018383a824 */ /* 0x100fe200078e0a02 */
[----:B------:R-:W-:Y:S01]  /*3cb0*/  ISETP.GT.U32.AND P2, PT, R2, R137, PT ;  /* 0x000000890200720c */ /* 0x000fe20003f44070 */
[----:B------:R-:W-:Y:S01]  /*3cc0*/  IMAD R17, R0, R10, R17 ;  /* 0x0000000a00117224 */ /* 0x000fe200078e0211 */
[----:B------:R-:W-:Y:S01]  /*3cd0*/  ISETP.GT.U32.AND P1, PT, R2, R141, PT ;  /* 0x0000008d0200720c */ /* 0x000fe20003f24070 */
[--C-:B------:R-:W-:Y:S01]  /*3ce0*/  @!P5 IMAD.IADD R138, R138, 0x1, -R2.reuse ;  /* 0x000000018a8ad824 */ /* 0x100fe200078e0a02 */
[C---:B------:R-:W-:Y:S01]  /*3cf0*/  ISETP.GT.U32.AND P5, PT, R2.reuse, R132, PT ;  /* 0x000000840200720c */ /* 0x040fe20003fa4070 */
[--C-:B------:R-:W-:Y:S01]  /*3d00*/  @!P4 IMAD.IADD R139, R139, 0x1, -R2.reuse ;  /* 0x000000018b8bc824 */ /* 0x100fe200078e0a02 */
[----:B------:R-:W-:Y:S01]  /*3d10*/  ISETP.GT.U32.AND P4, PT, R2, R133, PT ;  /* 0x000000850200720c */ /* 0x000fe20003f84070 */
[----:B------:R-:W-:Y:S01]  /*3d20*/  @!P0 IMAD.IADD R136, R136, 0x1, -R2 ;  /* 0x0000000188888824 */ /* 0x000fe200078e0a02 */
[----:B------:R-:W-:Y:S01]  /*3d30*/  ISETP.GT.U32.AND P0, PT, R0, R146, PT ;  /* 0x000000920000720c */ /* 0x000fe20003f04070 */
[----:B------:R-:W-:Y:S01]  /*3d40*/  IMAD.HI.U32 R6, R4, R11, RZ ;  /* 0x0000000b04067227 */ /* 0x000fe200078e00ff */
[----:B------:R-:W-:-:S02]  /*3d50*/  @!P6 IADD3 R143, R143, -R2, RZ ;  /* 0x800000028f8fe210 */ /* 0x000fc40007ffe0ff */
[-C--:B------:R-:W-:Y:S01]  /*3d60*/  @!P3 IADD3 R134, R134, -R2.reuse, RZ ;  /* 0x800000028686b210 */ /* 0x080fe20007ffe0ff */
[----:B------:R-:W-:Y:S01]  /*3d70*/  IMAD.MOV R7, RZ, RZ, -R7 ;  /* 0x000000ffff077224 */ /* 0x000fe200078e0a07 */
[----:B------:R-:W-:Y:S01]  /*3d80*/  @!P2 IADD3 R137, R137, -R2, RZ ;  /* 0x800000028989a210 */ /* 0x000fe20007ffe0ff */
[--C-:B------:R-:W-:Y:S01]  /*3d90*/  @!P1 IMAD.IADD R141, R141, 0x1, -R2.reuse ;  /* 0x000000018d8d9824 */ /* 0x100fe200078e0a02 */
[----:B------:R-:W-:Y:S01]  /*3da0*/  ISETP.GE.AND P2, PT, R117, RZ, PT ;  /* 0x000000ff7500720c */ /* 0x000fe20003f46270 */
[--C-:B------:R-:W-:Y:S01]  /*3db0*/  @!P5 IMAD.IADD R132, R132, 0x1, -R2.reuse ;  /* 0x000000018484d824 */ /* 0x100fe200078e0a02 */
[----:B------:R-:W-:Y:S01]  /*3dc0*/  ISETP.GE.AND P3, PT, R130, RZ, PT ;  /* 0x000000ff8200720c */ /* 0x000fe20003f66270 */
[----:B------:R-:W-:Y:S01]  /*3dd0*/  @!P4 IMAD.IADD R133, R133, 0x1, -R2 ;  /* 0x000000018585c824 */ /* 0x000fe200078e0a02 */
[----:B------:R-:W-:Y:S01]  /*3de0*/  ISETP.GE.AND P5, PT, R118, RZ, PT ;  /* 0x000000ff7600720c */ /* 0x000fe20003fa6270 */
[----:B------:R-:W-:Y:S01]  /*3df0*/  @!P0 IMAD.IADD R146, R146, 0x1, -R0 ;  /* 0x0000000192928824 */ /* 0x000fe200078e0a00 */
[----:B------:R-:W-:Y:S01]  /*3e00*/  ISETP.GE.AND P4, PT, R119, RZ, PT ;  /* 0x000000ff7700720c */ /* 0x000fe20003f86270 */
[----:B-1----:R-:W4:Y:S01]  /*3e10*/  LDL.LU R117, [R1+0x43f8] ;  /* 0x0043f80001757983 */ /* 0x002f220000300800 */
[----:B------:R-:W-:Y:S01]  /*3e20*/  ISETP.GE.AND P0, PT, R120, RZ, PT ;  /* 0x000000ff7800720c */ /* 0x000fe20003f06270 */
[----:B------:R-:W-:Y:S01]  /*3e30*/  IMAD R12, R0, R7, R12 ;  /* 0x00000007000c7224 */ /* 0x000fe200078e020c */
[C---:B------:R-:W-:Y:S01]  /*3e40*/  ISETP.GT.U32.AND P6, PT, R2.reuse, R131, PT ;  /* 0x000000830200720c */ /* 0x040fe20003fc4070 */
[----:B--2---:R-:W2:Y:S01]  /*3e50*/  LDL.LU R118, [R1+0x43f4] ;  /* 0x0043f40001767983 */ /* 0x004ea20000300800 */
[----:B------:R-:W-:Y:S01]  /*3e60*/  ISETP.GT.U32.AND P1, PT, R2, R135, PT ;  /* 0x000000870200720c */ /* 0x000fe20003f24070 */
[----:B------:R-:W-:Y:S01]  /*3e70*/  @!P2 IMAD.MOV R145, RZ, RZ, -R145 ;  /* 0x000000ffff91a224 */ /* 0x000fe200078e0a91 */
[----:B------:R-:W-:Y:S01]  /*3e80*/  ISETP.GE.AND P2, PT, R121, RZ, PT ;  /* 0x000000ff7900720c */ /* 0x000fe20003f46270 */
[----:B---3--:R-:W3:Y:S01]  /*3e90*/  LDL.LU R119, [R1+0x43f0] ;  /* 0x0043f00001777983 */ /* 0x008ee20000300800 */
[----:B------:R-:W-:Y:S01]  /*3ea0*/  @!P3 IADD3 R144, -R144, RZ, RZ ;  /* 0x000000ff9090b210 */ /* 0x000fe20007ffe1ff */
[----:B------:R-:W-:Y:S01]  /*3eb0*/  @!P5 IMAD.MOV R143, RZ, RZ, -R143 ;  /* 0x000000ffff8fd224 */ /* 0x000fe200078e0a8f */
[----:B------:R-:W-:Y:S01]  /*3ec0*/  ISETP.GE.AND P3, PT, R154, RZ, PT ;  /* 0x000000ff9a00720c */ /* 0x000fe20003f66270 */
[----:B------:R-:W2:Y:S01]  /*3ed0*/  LDL.LU R120, [R1+0x43ec] ;  /* 0x0043ec0001787983 */ /* 0x000ea20000300800 */
[----:B------:R-:W-:Y:S01]  /*3ee0*/  ISETP.GE.AND P5, PT, R122, RZ, PT ;  /* 0x000000ff7a00720c */ /* 0x000fe20003fa6270 */
[----:B------:R-:W-:Y:S01]  /*3ef0*/  @!P4 IMAD.MOV R142, RZ, RZ, -R142 ;  /* 0x000000ffff8ec224 */ /* 0x000fe200078e0a8e */
[----:B------:R-:W-:Y:S01]  /*3f00*/  @!P0 IADD3 R141, -R141, RZ, RZ ;  /* 0x000000ff8d8d8210 */ /* 0x000fe20007ffe1ff */
[----:B------:R-:W2:Y:S01]  /*3f10*/  LDL.LU R121, [R1+0x43e8] ;  /* 0x0043e80001797983 */ /* 0x000ea20000300800 */
[----:B------:R-:W-:-:S02]  /*3f20*/  ISETP.GE.AND P4, PT, R129, RZ, PT ;  /* 0x000000ff8100720c */ /* 0x000fc40003f86270 */
[----:B------:R-:W-:Y:S01]  /*3f30*/  ISETP.GE.AND P0, PT, R123, RZ, PT ;  /* 0x000000ff7b00720c */ /* 0x000fe20003f06270 */
[----:B------:R-:W2:Y:S01]  /*3f40*/  LDL.LU R154, [R1+0x43e4] ;  /* 0x0043e400019a7983 */ /* 0x000ea20000300800 */
[----:B------:R-:W-:Y:S02]  /*3f50*/  IABS R10, R157 ;  /* 0x0000009d000a7213 */ /* 0x000fe40000000000 */
[----:B------:R-:W-:Y:S01]  /*3f60*/  IADD3 R6, -R6, RZ, RZ ;  /* 0x000000ff06067210 */ /* 0x000fe20007ffe1ff */
[----:B------:R-:W2:Y:S01]  /*3f70*/  LDL.LU R122, [R1+0x43e0] ;  /* 0x0043e000017a7983 */ /* 0x000ea20000300800 */
[----:B------:R-:W-:Y:S01]  /*3f80*/  @!P2 IMAD.MOV R140, RZ, RZ, -R140 ;  /* 0x000000ffff8ca224 */ /* 0x000fe200078e0a8c */
[----:B------:R-:W-:Y:S01]  /*3f90*/  @!P6 IADD3 R131, R131, -R2, RZ ;  /* 0x800000028383e210 */ /* 0x000fe20007ffe0ff */
[----:B------:R-:W-:Y:S01]  /*3fa0*/  @!P1 IMAD.IADD R135, R135, 0x1, -R2 ;  /* 0x0000000187879824 */ /* 0x000fe200078e0a02 */
[----:B------:R-:W2:Y:S01]  /*3fb0*/  LDL.LU R129, [R1+0x43dc] ;  /* 0x0043dc0001817983 */ /* 0x000ea20000300800 */
[----:B------:R-:W-:-:S02]  /*3fc0*/  ISETP.GE.AND P2, PT, R124, RZ, PT ;  /* 0x000000ff7c00720c */ /* 0x000fc40003f46270 */
[----:B------:R-:W-:Y:S01]  /*3fd0*/  @!P5 IADD3 R138, -R138, RZ, RZ ;  /* 0x000000ff8a8ad210 */ /* 0x000fe20007ffe1ff */
[----:B------:R-:W3:Y:S01]  /*3fe0*/  LDL.LU R123, [R1+0x43d8] ;  /* 0x0043d800017b7983 */ /* 0x000ee20000300800 */
[----:B------:R-:W-:Y:S01]  /*3ff0*/  ISETP.GE.AND P6, PT, R125, RZ, PT ;  /* 0x000000ff7d00720c */ /* 0x000fe20003fc6270 */
[----:B------:R-:W-:Y:S01]  /*4000*/  @!P0 IMAD.MOV R136, RZ, RZ, -R136 ;  /* 0x000000ffff888224 */ /* 0x000fe200078e0a88 */
[----:B------:R-:W-:Y:S01]  /*4010*/  ISETP.GE.AND P5, PT, R126, RZ, PT ;  /* 0x000000ff7e00720c */ /* 0x000fe20003fa6270 */
[----:B------:R-:W3:Y:S01]  /*4020*/  LDL.LU R124, [R1+0x43d4] ;  /* 0x0043d400017c7983 */ /* 0x000ee20000300800 */
[----:B------:R-:W-:Y:S01]  /*4030*/  ISETP.GE.AND P0, PT, R128, RZ, PT ;  /* 0x000000ff8000720c */ /* 0x000fe20003f06270 */
[----:B------:R-:W-:Y:S02]  /*4040*/  @!P4 IMAD.MOV R137, RZ, RZ, -R137 ;  /* 0x000000ffff89c224 */ /* 0x000fe400078e0a89 */
[----:B------:R-:W3:Y:S01]  /*4050*/  LDL.LU R125, [R1+0x43d0] ;  /* 0x0043d000017d7983 */ /* 0x000ee20000300800 */
[----:B------:R-:W-:-:S03]  /*4060*/  IMAD.HI.U32 R5, R4, R10, RZ ;  /* 0x0000000a04057227 */ /* 0x000fc600078e00ff */
[----:B------:R-:W3:Y:S01]  /*4070*/  LDL.LU R126, [R1+0x43cc] ;  /* 0x0043cc00017e7983 */ /* 0x000ee20000300800 */
[----:B------:R-:W-:Y:S01]  /*4080*/  ISETP.GE.AND P4, PT, R127, RZ, PT ;  /* 0x000000ff7f00720c */ /* 0x000fe20003f86270 */
[----:B------:R-:W-:Y:S02]  /*4090*/  IMAD.HI.U32 R2, R4, R9, RZ ;  /* 0x0000000904027227 */ /* 0x000fe400078e00ff */
[----:B------:R-:W4:Y:S01]  /*40a0*/  LDL.LU R128, [R1+0x43c8] ;  /* 0x0043c80001807983 */ /* 0x000f220000300800 */
[----:B------:R-:W-:Y:S01]  /*40b0*/  @!P2 IADD3 R135, -R135, RZ, RZ ;  /* 0x000000ff8787a210 */ /* 0x000fe20007ffe1ff */
[----:B------:R-:W-:Y:S02]  /*40c0*/  @!P3 IMAD.MOV R139, RZ, RZ, -R139 ;  /* 0x000000ffff8bb224 */ /* 0x000fe400078e0a8b */
[----:B------:R-:W4:Y:S01]  /*40d0*/  LDL.LU R127, [R1+0x43c4] ;  /* 0x0043c400017f7983 */ /* 0x000f220000300800 */
[----:B------:R-:W-:Y:S01]  /*40e0*/  ISETP.GE.AND P2, PT, R155, RZ, PT ;  /* 0x000000ff9b00720c */ /* 0x000fe20003f46270 */
[----:B------:R-:W-:-:S02]  /*40f0*/  @!P5 IMAD.MOV R133, RZ, RZ, -R133 ;  /* 0x000000ffff85d224 */ /* 0x000fc400078e0a85 */
[----:B------:R-:W4:Y:S01]  /*4100*/  LDL.LU R155, [R1+0x43c0] ;  /* 0x0043c000019b7983 */ /* 0x000f220000300800 */
[----:B------:R-:W-:Y:S01]  /*4110*/  IMAD.MOV R2, RZ, RZ, -R2 ;  /* 0x000000ffff027224 */ /* 0x000fe200078e0a02 */
[----:B------:R-:W-:Y:S01]  /*4120*/  ISETP.NE.AND P1, PT, RZ, c[0x0][0x178], PT ;  /* 0x00005e00ff007a0c */ /* 0x000fe20003f25270 */
[----:B------:R-:W-:Y:S01]  /*4130*/  @!P0 IMAD.MOV R132, RZ, RZ, -R132 ;  /* 0x000000ffff848224 */ /* 0x000fe200078e0a84 */
[----:B------:R-:W4:Y:S01]  /*4140*/  LDL R8, [R1+0x40b0] ;  /* 0x0040b00001087983 */ /* 0x000f220000100800 */
[----:B------:R-:W-:Y:S01]  /*4150*/  IMAD R9, R0, R2, R9 ;  /* 0x0000000200097224 */ /* 0x000fe200078e0209 */
[----:B------:R-:W-:Y:S01]  /*4160*/  LOP3.LUT R130, RZ, c[0x0][0x178], RZ, 0x33, !PT ;  /* 0x00005e00ff827a12 */ /* 0x000fe200078e33ff */
[----:B------:R-:W-:Y:S01]  /*4170*/  IMAD.MOV R5, RZ, RZ, -R5 ;  /* 0x000000ffff057224 */ /* 0x000fe200078e0a05 */
[----:B------:R-:W4:Y:S01]  /*4180*/  LDL R2, [R1+0x40b4] ;  /* 0x0040b40001027983 */ /* 0x000f220000100800 */
[----:B------:R-:W-:Y:S01]  /*4190*/  @!P6 IADD3 R134, -R134, RZ, RZ ;  /* 0x000000ff8686e210 */ /* 0x000fe20007ffe1ff */
[----:B------:R-:W-:Y:S01]  /*41a0*/  @!P2 IMAD.MOV R3, RZ, RZ, -R3 ;  /* 0x000000ffff03a224 */ /* 0x000fe200078e0a03 */
[----:B------:R-:W-:Y:S01]  /*41b0*/  @!P4 IADD3 R131, -R131, RZ, RZ ;  /* 0x000000ff8383c210 */ /* 0x000fe20007ffe1ff */
[----:B------:R-:W-:Y:S01]  /*41c0*/  IMAD R10, R0, R5, R10 ;  /* 0x00000005000a7224 */ /* 0x000fe200078e020a */
[----:B------:R-:W-:Y:S01]  /*41d0*/  SEL R145, R130, R145, !P1 ;  /* 0x0000009182917207 */ /* 0x000fe20004800000 */
[----:B------:R-:W-:Y:S01]  /*41e0*/  IMAD R11, R0, R6, R11 ;  /* 0x00000006000b7224 */ /* 0x000fe200078e020b */
[C---:B------:R-:W-:Y:S01]  /*41f0*/  SEL R144, R130.reuse, R144, !P1 ;  /* 0x0000009082907207 */ /* 0x040fe20004800000 */
[----:B------:R-:W4:Y:S01]  /*4200*/  LDL R5, [R1+0x40bc] ;  /* 0x0040bc0001057983 */ /* 0x000f220000100800 */
[----:B------:R-:W-:-:S02]  /*4210*/  SEL R143, R130, R143, !P1 ;  /* 0x0000008f828f7207 */ /* 0x000fc40004800000 */
[C---:B------:R-:W-:Y:S01]  /*4220*/  SEL R142, R130.reuse, R142, !P1 ;  /* 0x0000008e828e7207 */ /* 0x040fe20004800000 */
[----:B------:R-:W4:Y:S01]  /*4230*/  LDL R7, [R1+0x40c4] ;  /* 0x0040c40001077983 */ /* 0x000f220000100800 */
[C---:B------:R-:W-:Y:S02]  /*4240*/  SEL R141, R130.reuse, R141, !P1 ;  /* 0x0000008d828d7207 */ /* 0x040fe40004800000 */
[C---:B------:R-:W-:Y:S01]  /*4250*/  SEL R140, R130.reuse, R140, !P1 ;  /* 0x0000008c828c7207 */ /* 0x040fe20004800000 */
[----:B------:R-:W4:Y:S01]  /*4260*/  LDL R6, [R1+0x40c0] ;  /* 0x0040c00001067983 */ /* 0x000f220000100800 */
[C---:B------:R-:W-:Y:S02]  /*4270*/  SEL R139, R130.reuse, R139, !P1 ;  /* 0x0000008b828b7207 */ /* 0x040fe40004800000 */
[C---:B------:R-:W-:Y:S02]  /*4280*/  SEL R138, R130.reuse, R138, !P1 ;  /* 0x0000008a828a7207 */ /* 0x040fe40004800000 */
[----:B------:R-:W-:-:S02]  /*4290*/  SEL R137, R130, R137, !P1 ;  /* 0x0000008982897207 */ /* 0x000fc40004800000 */
[C---:B------:R-:W-:Y:S02]  /*42a0*/  SEL R136, R130.reuse, R136, !P1 ;  /* 0x0000008882887207 */ /* 0x040fe40004800000 */
[C---:B------:R-:W-:Y:S02]  /*42b0*/  SEL R135, R130.reuse, R135, !P1 ;  /* 0x0000008782877207 */ /* 0x040fe40004800000 */
[C---:B------:R-:W-:Y:S02]  /*42c0*/  SEL R134, R130.reuse, R134, !P1 ;  /* 0x0000008682867207 */ /* 0x040fe40004800000 */
[C---:B------:R-:W-:Y:S02]  /*42d0*/  SEL R133, R130.reuse, R133, !P1 ;  /* 0x0000008582857207 */ /* 0x040fe40004800000 */
[C---:B------:R-:W-:Y:S02]  /*42e0*/  SEL R132, R130.reuse, R132, !P1 ;  /* 0x0000008482847207 */ /* 0x040fe40004800000 */
[----:B------:R-:W-:-:S02]  /*42f0*/  SEL R131, R130, R131, !P1 ;  /* 0x0000008382837207 */ /* 0x000fc40004800000 */
[----:B------:R-:W-:Y:S02]  /*4300*/  SEL R130, R130, R3, !P1 ;  /* 0x0000000382827207 */ /* 0x000fe40004800000 */
[----:B------:R-:W4:Y:S01]  /*4310*/  LDL R3, [R1+0x40b8] ;  /* 0x0040b80001037983 */ /* 0x000f220000100800 */
[----:B------:R-:W-:-:S13]  /*4320*/  ISETP.GT.U32.AND P1, PT, R0, R146, PT ;  /* 0x000000920000720c */ /* 0x000fda0003f24070 */
[----:B------:R-:W-:Y:S01]  /*4330*/  @!P1 IMAD.IADD R146, R146, 0x1, -R0 ;  /* 0x0000000192929824 */ /* 0x000fe200078e0a00 */
[----:B--2---:R-:W-:-:S13]  /*4340*/  ISETP.GT.U32.AND P3, PT, R0, R129, PT ;  /* 0x000000810000720c */ /* 0x004fda0003f64070 */
[----:B------:R-:W-:Y:S01]  /*4350*/  @!P3 IMAD.IADD R129, R129, 0x1, -R0 ;  /* 0x000000018181b824 */ /* 0x000fe200078e0a00 */
[C---:B---3--:R-:W-:Y:S02]  /*4360*/  ISETP.GT.U32.AND P0, PT, R0.reuse, R126, PT ;  /* 0x0000007e0000720c */ /* 0x048fe40003f04070 */
[C---:B----4-:R-:W-:Y:S02]  /*4370*/  ISETP.GT.U32.AND P3, PT, R0.reuse, R128, PT ;  /* 0x000000800000720c */ /* 0x050fe40003f64070 */
[C---:B------:R-:W-:Y:S02]  /*4380*/  ISETP.GT.U32.AND P4, PT, R0.reuse, R125, PT ;  /* 0x0000007d0000720c */ /* 0x040fe40003f84070 */
[C---:B------:R-:W-:Y:S02]  /*4390*/  ISETP.GT.U32.AND P6, PT, R0.reuse, R127, PT ;  /* 0x0000007f0000720c */ /* 0x040fe40003fc4070 */
[C---:B------:R-:W-:Y:S02]  /*43a0*/  ISETP.GT.U32.AND P5, PT, R0.reuse, R124, PT ;  /* 0x0000007c0000720c */ /* 0x040fe40003fa4070 */
[----:B------:R-:W-:-:S03]  /*43b0*/  ISETP.GT.U32.AND P2, PT, R0, R129, PT ;  /* 0x000000810000720c */ /* 0x000fc60003f44070 */
[--C-:B------:R-:W-:Y:S01]  /*43c0*/  @!P0 IMAD.IADD R126, R126, 0x1, -R0.reuse ;  /* 0x000000017e7e8824 */ /* 0x100fe200078e0a00 */
[----:B------:R-:W-:Y:S01]  /*43d0*/  ISETP.GE.AND P0, PT, R155, RZ, PT ;  /* 0x000000ff9b00720c */ /* 0x000fe20003f06270 */
[--C-:B------:R-:W-:Y:S01]  /*43e0*/  @!P3 IMAD.IADD R128, R128, 0x1, -R0.reuse ;  /* 0x000000018080b824 */ /* 0x100fe200078e0a00 */
[----:B------:R-:W-:Y:S01]  /*43f0*/  ISETP.GT.U32.AND P3, PT, R0, R123, PT ;  /* 0x0000007b0000720c */ /* 0x000fe20003f64070 */
[--C-:B------:R-:W-:Y:S02]  /*4400*/  @!P4 IMAD.IADD R125, R125, 0x1, -R0.reuse ;  /* 0x000000017d7dc824 */ /* 0x100fe400078e0a00 */
[-C--:B------:R-:W-:Y:S02]  /*4410*/  @!P6 IADD3 R127, R127, -R0.reuse, RZ ;  /* 0x800000007f7fe210 */ /* 0x080fe40007ffe0ff */
[----:B------:R-:W-:Y:S02]  /*4420*/  @!P5 IADD3 R124, R124, -R0, RZ ;  /* 0x800000007c7cd210 */ /* 0x000fe40007ffe0ff */
[C---:B------:R-:W-:Y:S01]  /*4430*/  ISETP.GT.U32.AND P4, PT, R0.reuse, R128, PT ;  /* 0x000000800000720c */ /* 0x040fe20003f84070 */
[----:B------:R-:W-:Y:S01]  /*4440*/  @!P2 IMAD.IADD R129, R129, 0x1, -R0 ;  /* 0x000000018181a824 */ /* 0x000fe200078e0a00 */
[----:B------:R-:W-:-:S02]  /*4450*/  ISETP.GT.U32.AND P1, PT, R0, R127, PT ;  /* 0x0000007f0000720c */ /* 0x000fc40003f24070 */
[----:B------:R-:W-:Y:S01]  /*4460*/  @!P0 IMAD.MOV R146, RZ, RZ, -R146 ;  /* 0x000000ffff928224 */ /* 0x000fe200078e0a92 */
[C---:B------:R-:W-:Y:S02]  /*4470*/  ISETP.GT.U32.AND P2, PT, R0.reuse, R126, PT ;  /* 0x0000007e0000720c */ /* 0x040fe40003f44070 */
[----:B------:R-:W-:Y:S02]  /*4480*/  @!P3 IADD3 R123, R123, -R0, RZ ;  /* 0x800000007b7bb210 */ /* 0x000fe40007ffe0ff */
[C---:B------:R-:W-:Y:S02]  /*4490*/  ISETP.GT.U32.AND P0, PT, R0.reuse, R124, PT ;  /* 0x0000007c0000720c */ /* 0x040fe40003f04070 */
[C---:B------:R-:W-:Y:S02]  /*44a0*/  ISETP.GT.U32.AND P3, PT, R0.reuse, R125, PT ;  /* 0x0000007d0000720c */ /* 0x040fe40003f64070 */
[----:B------:R-:W-:Y:S02]  /*44b0*/  ISETP.GT.U32.AND P5, PT, R0, R123, PT ;  /* 0x0000007b0000720c */ /* 0x000fe40003fa4070 */
[----:B------:R-:W-:Y:S01]  /*44c0*/  IADD3 R155, R148, 0x79, RZ ;  /* 0x00000079949b7810 */ /* 0x000fe20007ffe0ff */
[--C-:B------:R-:W-:Y:S01]  /*44d0*/  @!P1 IMAD.IADD R127, R127, 0x1, -R0.reuse ;  /* 0x000000017f7f9824 */ /* 0x100fe200078e0a00 */
[----:B------:R-:W-:Y:S01]  /*44e0*/  @!P4 IADD3 R128, R128, -R0, RZ ;  /* 0x800000008080c210 */ /* 0x000fe20007ffe0ff */
[----:B------:R-:W-:Y:S01]  /*44f0*/  @!P2 IMAD.IADD R126, R126, 0x1, -R0 ;  /* 0x000000017e7ea824 */ /* 0x000fe200078e0a00 */
[----:B------:R-:W-:-:S02]  /*4500*/  ISETP.GE.AND P4, PT, R8, RZ, PT ;  /* 0x000000ff0800720c */ /* 0x000fc40003f86270 */
[----:B------:R-:W-:Y:S01]  /*4510*/  ISETP.GT.U32.AND P1, PT, R0, R121, PT ;  /* 0x000000790000720c */ /* 0x000fe20003f24070 */
[--C-:B------:R-:W-:Y:S01]  /*4520*/  @!P0 IMAD.IADD R124, R124, 0x1, -R0.reuse ;  /* 0x000000017c7c8824 */ /* 0x100fe200078e0a00 */
[C---:B------:R-:W-:Y:S02]  /*4530*/  ISETP.GT.U32.AND P2, PT, R0.reuse, R120, PT ;  /* 0x000000780000720c */ /* 0x040fe40003f44070 */
[----:B------:R-:W-:Y:S02]  /*4540*/  IABS R8, R155 ;  /* 0x0000009b00087213 */ /* 0x000fe40000000000 */
[----:B------:R-:W-:Y:S02]  /*4550*/  @!P3 IADD3 R125, R125, -R0, RZ ;  /* 0x800000007d7db210 */ /* 0x000fe40007ffe0ff */
[C---:B------:R-:W-:Y:S02]  /*4560*/  ISETP.GT.U32.AND P0, PT, R0.reuse, R118, PT ;  /* 0x000000760000720c */ /* 0x040fe40003f04070 */
[----:B------:R-:W-:Y:S01]  /*4570*/  ISETP.GT.U32.AND P3, PT, R0, R119, PT ;  /* 0x000000770000720c */ /* 0x000fe20003f64070 */
[----:B------:R-:W-:Y:S01]  /*4580*/  @!P5 IMAD.IADD R123, R123, 0x1, -R0 ;  /* 0x000000017b7bd824 */ /* 0x000fe200078e0a00 */
[----:B------:R-:W-:Y:S01]  /*4590*/  ISETP.GE.AND P5, PT, R2, RZ, PT ;  /* 0x000000ff0200720c */ /* 0x000fe20003fa6270 */
[----:B------:R-:W-:-:S04]  /*45a0*/  IMAD.HI.U32 R2, R4, R8, RZ ;  /* 0x0000000804027227 */ /* 0x000fc800078e00ff */
[----:B------:R-:W-:Y:S01]  /*45b0*/  IMAD.MOV R2, RZ, RZ, -R2 ;  /* 0x000000ffff027224 */ /* 0x000fe200078e0a02 */
[----:B------:R-:W-:Y:S01]  /*45c0*/  STL [R1+0x4290], R155 ;  /* 0x0042909b01007387 */ /* 0x000fe20000100800 */
[--C-:B------:R-:W-:Y:S01]  /*45d0*/  @!P1 IMAD.IADD R121, R121, 0x1, -R0.reuse ;  /* 0x0000000179799824 */ /* 0x100fe200078e0a00 */
[----:B------:R-:W-:Y:S01]  /*45e0*/  ISETP.GE.AND P1, PT, R3, RZ, PT ;  /* 0x000000ff0300720c */ /* 0x000fe20003f26270 */
[--C-:B------:R-:W-:Y:S01]  /*45f0*/  @!P2 IMAD.IADD R120, R120, 0x1, -R0.reuse ;  /* 0x000000017878a824 */ /* 0x100fe200078e0a00 */
[----:B------:R-:W-:Y:S01]  /*4600*/  ISETP.GE.AND P2, PT, R5, RZ, PT ;  /* 0x000000ff0500720c */ /* 0x000fe20003f46270 */
[----:B------:R-:W-:Y:S01]  /*4610*/  @!P0 IMAD.IADD R118, R118, 0x1, -R0 ;  /* 0x0000000176768824 */ /* 0x000fe200078e0a00 */
[----:B------:R-:W-:Y:S01]  /*4620*/  @!P3 IADD3 R119, R119, -R0, RZ ;  /* 0x800000007777b210 */ /* 0x000fe20007ffe0ff */
[----:B------:R-:W-:Y:S01]  /*4630*/  IMAD R8, R0, R2, R8 ;  /* 0x0000000200087224 */ /* 0x000fe200078e0208 */
[----:B------:R-:W-:Y:S01]  /*4640*/  ISETP.GE.AND P0, PT, R7, RZ, PT ;  /* 0x000000ff0700720c */ /* 0x000fe20003f06270 */
[----:B------:R-:W2:Y:S01]  /*4650*/  LDL R3, [R1+0x40cc] ;  /* 0x0040cc0001037983 */ /* 0x000ea20000100800 */
[----:B------:R-:W-:-:S03]  /*4660*/  ISETP.GE.AND P3, PT, R6, RZ, PT ;  /* 0x000000ff0600720c */ /* 0x000fc60003f66270 */
[----:B------:R-:W3:Y:S04]  /*4670*/  LDL R5, [R1+0x40d0] ;  /* 0x0040d00001057983 */ /* 0x000ee80000100800 */
[----:B------:R-:W4:Y:S04]  /*4680*/  LDL R7, [R1+0x40d8] ;  /* 0x0040d80001077983 */ /* 0x000f280000100800 */
[----:B------:R-:W4:Y:S04]  /*4690*/  LDL R2, [R1+0x40c8] ;  /* 0x0040c80001027983 */ /* 0x000f280000100800 */
[----:B------:R-:W4:Y:S01]  /*46a0*/  LDL R6, [R1+0x40d4] ;  /* 0x0040d40001067983 */ /* 0x000f220000100800 */
[----:B------:R-:W-:-:S13]  /*46b0*/  ISETP.GE.AND P6, PT, R148, RZ, PT ;  /* 0x000000ff9400720c */ /* 0x000fda0003fc6270 */
[----:B------:R-:W-:Y:S01]  /*46c0*/  @!P6 IMAD.MOV R129, RZ, RZ, -R129 ;  /* 0x000000ffff81e224 */ /* 0x000fe200078e0a81 */
[----:B------:R-:W-:Y:S01]  /*46d0*/  ISETP.GT.U32.AND P6, PT, R0, R122, PT ;  /* 0x0000007a0000720c */ /* 0x000fe20003fc4070 */
[----:B------:R-:W-:Y:S01]  /*46e0*/  @!P4 IMAD.MOV R128, RZ, RZ, -R128 ;  /* 0x000000ffff80c224 */ /* 0x000fe200078e0a80 */
[----:B------:R-:W-:Y:S01]  /*46f0*/  @!P1 IADD3 R126, -R126, RZ, RZ ;  /* 0x000000ff7e7e9210 */ /* 0x000fe20007ffe1ff */
[----:B------:R-:W-:Y:S01]  /*4700*/  @!P5 IMAD.MOV R127, RZ, RZ, -R127 ;  /* 0x000000ffff7fd224 */ /* 0x000fe200078e0a7f */
[C---:B------:R-:W-:Y:S02]  /*4710*/  ISETP.GT.U32.AND P1, PT, R0.reuse, R120, PT ;  /* 0x000000780000720c */ /* 0x040fe40003f24070 */
[----:B------:R-:W-:-:S07]  /*4720*/  ISETP.GT.U32.AND P5, PT, R0, R121, PT ;  /* 0x000000790000720c */ /* 0x000fce0003fa4070 */
[----:B------:R-:W-:Y:S02]  /*4730*/  @!P6 IADD3 R122, R122, -R0, RZ ;  /* 0x800000007a7ae210 */ /* 0x000fe40007ffe0ff */
[C---:B------:R-:W-:Y:S02]  /*4740*/  ISETP.GT.U32.AND P6, PT, R0.reuse, R117, PT ;  /* 0x000000750000720c */ /* 0x040fe40003fc4070 */
[C---:B------:R-:W-:Y:S01]  /*4750*/  ISETP.GT.U32.AND P4, PT, R0.reuse, R122, PT ;  /* 0x0000007a0000720c */ /* 0x040fe20003f84070 */
[----:B------:R-:W-:Y:S01]  /*4760*/  @!P2 IMAD.MOV R125, RZ, RZ, -R125 ;  /* 0x000000ffff7da224 */ /* 0x000fe200078e0a7d */
[C---:B------:R-:W-:Y:S01]  /*4770*/  ISETP.GT.U32.AND P2, PT, R0.reuse, R119, PT ;  /* 0x000000770000720c */ /* 0x040fe20003f44070 */
[----:B------:R-:W-:Y:S01]  /*4780*/  @!P3 IMAD.MOV R124, RZ, RZ, -R124 ;  /* 0x000000ffff7cb224 */ /* 0x000fe200078e0a7c */
[----:B------:R-:W-:Y:S01]  /*4790*/  ISETP.GT.U32.AND P3, PT, R0, R118, PT ;  /* 0x000000760000720c */ /* 0x000fe20003f64070 */
[----:B------:R-:W-:Y:S01]  /*47a0*/  @!P5 IMAD.IADD R121, R121, 0x1, -R0 ;  /* 0x000000017979d824 */ /* 0x000fe200078e0a00 */
[----:B------:R-:W-:-:S02]  /*47b0*/  @!P0 IADD3 R123, -R123, RZ, RZ ;  /* 0x000000ff7b7b8210 */ /* 0x000fc40007ffe1ff */
[----:B------:R-:W-:-:S03]  /*47c0*/  @!P1 IADD3 R120, R120, -R0, RZ ;  /* 0x8000000078789210 */ /* 0x000fc60007ffe0ff */
[----:B------:R-:W-:Y:S02]  /*47d0*/  @!P6 IADD3 R117, R117, -R0, RZ ;  /* 0x800000007575e210 */ /* 0x000fe40007ffe0ff */
[--C-:B------:R-:W-:Y:S01]  /*47e0*/  @!P4 IMAD.IADD R122, R122, 0x1, -R0.reuse ;  /* 0x000000017a7ac824 */ /* 0x100fe200078e0a00 */
[C---:B------:R-:W-:Y:S02]  /*47f0*/  ISETP.GT.U32.AND P0, PT, R0.reuse, R116, PT ;  /* 0x000000740000720c */ /* 0x040fe40003f04070 */
[C---:B------:R-:W-:Y:S02]  /*4800*/  ISETP.GT.U32.AND P6, PT, R0.reuse, R117, PT ;  /* 0x000000750000720c */ /* 0x040fe40003fc4070 */
[C---:B------:R-:W-:Y:S02]  /*4810*/  ISETP.GT.U32.AND P4, PT, R0.reuse, R115, PT ;  /* 0x000000730000720c */ /* 0x040fe40003f84070 */
[C---:B------:R-:W-:Y:S02]  /*4820*/  ISETP.GT.U32.AND P1, PT, R0.reuse, R113, PT ;  /* 0x000000710000720c */ /* 0x040fe40003f24070 */
[C---:B------:R-:W-:Y:S01]  /*4830*/  ISETP.GT.U32.AND P5, PT, R0.reuse, R114, PT ;  /* 0x000000720000720c */ /* 0x040fe20003fa4070 */
[--C-:B------:R-:W-:Y:S01]  /*4840*/  @!P2 IMAD.IADD R119, R119, 0x1, -R0.reuse ;  /* 0x000000017777a824 */ /* 0x100fe200078e0a00 */
[----:B------:R-:W-:Y:S01]  /*4850*/  ISETP.GT.U32.AND P2, PT, R0, R112, PT ;  /* 0x000000700000720c */ /* 0x000fe20003f44070 */
[--C-:B------:R-:W-:Y:S01]  /*4860*/  @!P3 IMAD.IADD R118, R118, 0x1, -R0.reuse ;  /* 0x000000017676b824 */ /* 0x100fe200078e0a00 */
[----:B------:R-:W-:Y:S01]  /*4870*/  ISETP.GT.U32.AND P3, PT, R0, R111, PT ;  /* 0x0000006f0000720c */ /* 0x000fe20003f64070 */
[----:B------:R-:W-:-:S02]  /*4880*/  @!P0 IMAD.IADD R116, R116, 0x1, -R0 ;  /* 0x0000000174748824 */ /* 0x000fc400078e0a00 */
[-C--:B------:R-:W-:Y:S02]  /*4890*/  @!P6 IADD3 R117, R117, -R0.reuse, RZ ;  /* 0x800000007575e210 */ /* 0x080fe40007ffe0ff */
[--C-:B------:R-:W-:Y:S02]  /*48a0*/  @!P4 IMAD.IADD R115, R115, 0x1, -R0.reuse ;  /* 0x000000017373c824 */ /* 0x100fe400078e0a00 */
[--C-:B------:R-:W-:Y:S02]  /*48b0*/  @!P1 IMAD.IADD R113, R113, 0x1, -R0.reuse ;  /* 0x0000000171719824 */ /* 0x100fe400078e0a00 */
[-C--:B------:R-:W-:Y:S02]  /*48c0*/  @!P5 IADD3 R114, R114, -R0.reuse, RZ ;  /* 0x800000007272d210 */ /* 0x080fe40007ffe0ff */
[----:B------:R-:W-:Y:S02]  /*48d0*/  @!P2 IMAD.IADD R112, R112, 0x1, -R0 ;  /* 0x000000017070a824 */ /* 0x000fe400078e0a00 */
[----:B------:R-:W-:-:S02]  /*48e0*/  @!P3 IADD3 R111, R111, -R0, RZ ;  /* 0x800000006f6fb210 */ /* 0x000fc40007ffe0ff */
[----:B------:R-:W-:Y:S02]  /*48f0*/  ISETP.GE.AND P2, PT, R154, RZ, PT ;  /* 0x000000ff9a00720c */ /* 0x000fe40003f46270 */
[----:B------:R-:W-:Y:S02]  /*4900*/  ISETP.GT.U32.AND P3, PT, R0, R116, PT ;  /* 0x000000740000720c */ /* 0x000fe40003f64070 */
[----:B------:R-:W-:-:S09]  /*4910*/  IADD3 R154, R148, 0x7a, RZ ;  /* 0x0000007a949a7810 */ /* 0x000fd20007ffe0ff */
[----:B------:R-:W-:Y:S02]  /*4920*/  @!P2 IADD3 R117, -R117, RZ, RZ ;  /* 0x000000ff7575a210 */ /* 0x000fe40007ffe1ff */
[----:B------:R-:W-:Y:S01]  /*4930*/  @!P3 IMAD.IADD R116, R116, 0x1, -R0 ;  /* 0x000000017474b824 */ /* 0x000fe200078e0a00 */
[C---:B------:R-:W-:Y:S02]  /*4940*/  ISETP.GT.U32.AND P2, PT, R0.reuse, R110, PT ;  /* 0x0000006e0000720c */ /* 0x040fe40003f44070 */
[----:B------:R-:W-:Y:S02]  /*4950*/  ISETP.GT.U32.AND P3, PT, R0, R109, PT ;  /* 0x0000006d0000720c */ /* 0x000fe40003f64070 */
[----:B--2---:R-:W-:Y:S02]  /*4960*/  ISETP.GE.AND P0, PT, R3, RZ, PT ;  /* 0x000000ff0300720c */ /* 0x004fe40003f06270 */
[----:B------:R-:W2:Y:S01]  /*4970*/  LDL R3, [R1+0x40e8] ;  /* 0x0040e80001037983 */ /* 0x000ea20000100800 */
[----:B---3--:R-:W-:-:S03]  /*4980*/  ISETP.GE.AND P4, PT, R5, RZ, PT ;  /* 0x000000ff0500720c */ /* 0x008fc60003f86270 */
[----:B------:R-:W3:Y:S01]  /*4990*/  LDL R5, [R1+0x40ec] ;  /* 0x0040ec0001057983 */ /* 0x000ee20000100800 */
[----:B----4-:R-:W-:-:S03]  /*49a0*/  ISETP.GE.AND P1, PT, R7, RZ, PT ;  /* 0x000000ff0700720c */ /* 0x010fc60003f26270 */
[----:B------:R-:W4:Y:S01]  /*49b0*/  LDL R7, [R1+0x40f4] ;  /* 0x0040f40001077983 */ /* 0x000f220000100800 */
[----:B------:R-:W-:Y:S02]  /*49c0*/  ISETP.GE.AND P6, PT, R2, RZ, PT ;  /* 0x000000ff0200720c */ /* 0x000fe40003fc6270 */
[----:B------:R-:W-:Y:S01]  /*49d0*/  ISETP.GE.AND P5, PT, R6, RZ, PT ;  /* 0x000000ff0600720c */ /* 0x000fe20003fa6270 */
[----:B------:R-:W-:Y:S02]  /*49e0*/  @!P0 IMAD.MOV R121, RZ, RZ, -R121 ;  /* 0x000000ffff798224 */ /* 0x000fe400078e0a79 */
[----:B------:R-:W-:Y:S01]  /*49f0*/  @!P4 IADD3 R120, -R120, RZ, RZ ;  /* 0x000000ff7878c210 */ /* 0x000fe20007ffe1ff */
[----:B------:R-:W2:Y:S01]  /*4a00*/  LDL R2, [R1+0x40e4] ;  /* 0x0040e40001027983 */ /* 0x000ea20000100800 */
[C---:B------:R-:W-:Y:S02]  /*4a10*/  ISETP.GT.U32.AND P0, PT, R0.reuse, R115, PT ;  /* 0x000000730000720c */ /* 0x040fe40003f04070 */
[----:B------:R-:W-:Y:S01]  /*4a20*/  @!P1 IMAD.MOV R118, RZ, RZ, -R118 ;  /* 0x000000ffff769224 */ /* 0x000fe200078e0a76 */
[C---:B------:R-:W-:Y:S01]  /*4a30*/  ISETP.GT.U32.AND P4, PT, R0.reuse, R114, PT ;  /* 0x000000720000720c */ /* 0x040fe20003f84070 */
[----:B------:R-:W2:Y:S01]  /*4a40*/  LDL R6, [R1+0x40f0] ;  /* 0x0040f00001067983 */ /* 0x000ea20000100800 */
[C---:B------:R-:W-:Y:S01]  /*4a50*/  ISETP.GT.U32.AND P1, PT, R0.reuse, R112, PT ;  /* 0x000000700000720c */ /* 0x040fe20003f24070 */
[----:B------:R-:W-:Y:S01]  /*4a60*/  @!P6 IMAD.MOV R122, RZ, RZ, -R122 ;  /* 0x000000ffff7ae224 */ /* 0x000fe200078e0a7a */
[C---:B------:R-:W-:Y:S01]  /*4a70*/  ISETP.GT.U32.AND P6, PT, R0.reuse, R113, PT ;  /* 0x000000710000720c */ /* 0x040fe20003fc4070 */
[----:B------:R-:W-:Y:S01]  /*4a80*/  @!P5 IMAD.MOV R119, RZ, RZ, -R119 ;  /* 0x000000ffff77d224 */ /* 0x000fe200078e0a77 */
[C---:B------:R-:W-:Y:S01]  /*4a90*/  ISETP.GT.U32.AND P5, PT, R0.reuse, R111, PT ;  /* 0x0000006f0000720c */ /* 0x040fe20003fa4070 */
[----:B------:R-:W-:Y:S03]  /*4aa0*/  STL [R1+0x4288], R154 ;  /* 0x0042889a01007387 */ /* 0x000fe60000100800 */
[----:B------:R-:W-:Y:S01]  /*4ab0*/  @!P0 IMAD.IADD R115, R115, 0x1, -R0 ;  /* 0x0000000173738824 */ /* 0x000fe200078e0a00 */
[----:B------:R-:W-:-:S02]  /*4ac0*/  ISETP.GT.U32.AND P0, PT, R0, R108, PT ;  /* 0x0000006c0000720c */ /* 0x000fc40003f04070 */
[----:B------:R-:W-:Y:S02]  /*4ad0*/  @!P4 IADD3 R114, R114, -R0, RZ ;  /* 0x800000007272c210 */ /* 0x000fe40007ffe0ff */
[--C-:B------:R-:W-:Y:S01]  /*4ae0*/  @!P1 IMAD.IADD R112, R112, 0x1, -R0.reuse ;  /* 0x0000000170709824 */ /* 0x100fe200078e0a00 */
[C---:B------:R-:W-:Y:S01]  /*4af0*/  ISETP.GT.U32.AND P4, PT, R0.reuse, R107, PT ;  /* 0x0000006b0000720c */ /* 0x040fe20003f84070 */
[----:B------:R-:W-:Y:S01]  /*4b00*/  @!P6 IMAD.IADD R113, R113, 0x1, -R0 ;  /* 0x000000017171e824 */ /* 0x000fe200078e0a00 */
[C---:B------:R-:W-:Y:S02]  /*4b10*/  ISETP.GT.U32.AND P6, PT, R0.reuse, R106, PT ;  /* 0x0000006a0000720c */ /* 0x040fe40003fc4070 */
[----:B------:R-:W-:Y:S02]  /*4b20*/  ISETP.GT.U32.AND P1, PT, R0, R105, PT ;  /* 0x000000690000720c */ /* 0x000fe40003f24070 */
[----:B------:R-:W-:Y:S02]  /*4b30*/  @!P5 IADD3 R111, R111, -R0, RZ ;  /* 0x800000006f6fd210 */ /* 0x000fe40007ffe0ff */
[----:B------:R-:W2:Y:S02]  /*4b40*/  LDL R0, [R1+0x40e0] ;  /* 0x0040e00001007983 */ /* 0x000ea40000100800 */
[----:B--2---:R-:W-:-:S02]  /*4b50*/  ISETP.GE.AND P5, PT, R0, RZ, PT ;  /* 0x000000ff0000720c */ /* 0x004fc40003fa6270 */
[----:B------:R-:W-:-:S04]  /*4b60*/  IABS R0, c[0x0][0x17c] ;  /* 0x00005f0000007a13 */ /* 0x000fc80000000000 */
[----:B------:R-:W-:Y:S01]  /*4b70*/  @!P0 IADD3 R108, R108, -R0, RZ ;  /* 0x800000006c6c8210 */ /* 0x000fe20007ffe0ff */
[--C-:B------:R-:W-:Y:S01]  /*4b80*/  @!P3 IMAD.IADD R109, R109, 0x1, -R0.reuse ;  /* 0x000000016d6db824 */ /* 0x100fe200078e0a00 */
[----:B---3--:R-:W-:Y:S01]  /*4b90*/  ISETP.GE.AND P0, PT, R5, RZ, PT ;  /* 0x000000ff0500720c */ /* 0x008fe20003f06270 */
[--C-:B------:R-:W-:Y:S01]  /*4ba0*/  @!P4 IMAD.IADD R107, R107, 0x1, -R0.reuse ;  /* 0x000000016b6bc824 */ /* 0x100fe200078e0a00 */
[----:B------:R-:W-:Y:S01]  /*4bb0*/  ISETP.GE.AND P3, PT, R3, RZ, PT ;  /* 0x000000ff0300720c */ /* 0x000fe20003f66270 */
[--C-:B------:R-:W-:Y:S01]  /*4bc0*/  @!P2 IMAD.IADD R110, R110, 0x1, -R0.reuse ;  /* 0x000000016e6ea824 */ /* 0x100fe200078e0a00 */
[----:B------:R-:W-:Y:S02]  /*4bd0*/  ISETP.GE.AND P4, PT, R6, RZ, PT ;  /* 0x000000ff0600720c */ /* 0x000fe40003f86270 */
[----:B------:R-:W-:Y:S01]  /*4be0*/  ISETP.GE.AND P2, PT, R2, RZ, PT ;  /* 0x000000ff0200720c */ /* 0x000fe20003f46270 */
[----:B------:R-:W-:Y:S01]  /*4bf0*/  @!P6 IMAD.IADD R106, R106, 0x1, -R0 ;  /* 0x000000016a6ae824 */ /* 0x000fe200078e0a00 */
[----:B----4-:R-:W-:-:S02]  /*4c00*/  ISETP.GE.AND P6, PT, R7, RZ, PT ;  /* 0x000000ff0700720c */ /* 0x010fc40003fc6270 */
[----:B------:R-:W-:Y:S02]  /*4c10*/  @!P1 IADD3 R105, R105, -R0, RZ ;  /* 0x8000000069699210 */ /* 0x000fe40007ffe0ff */
[C---:B------:R-:W-:Y:S01]  /*4c20*/  ISETP.GT.U32.AND P1, PT, R0.reuse, R110, PT ;  /* 0x0000006e0000720c */ /* 0x040fe20003f24070 */
[----:B------:R-:W-:Y:S01]  /*4c30*/  @!P0 IMAD.MOV R113, RZ, RZ, -R113 ;  /* 0x000000ffff718224 */ /* 0x000fe200078e0a71 */
[----:B------:R-:W-:Y:S02]  /*4c40*/  ISETP.GT.U32.AND P0, PT, R0, R107, PT ;  /* 0x0000006b0000720c */ /* 0x000fe40003f04070 */
[----:B------:R-:W-:Y:S01]  /*4c50*/  @!P3 IADD3 R114, -R114, RZ, RZ ;  /* 0x000000ff7272b210 */ /* 0x000fe20007ffe1ff */
[----:B------:R-:W-:Y:S01]  /*4c60*/  @!P4 IMAD.MOV R112, RZ, RZ, -R112 ;  /* 0x000000ffff70c224 */ /* 0x000fe200078e0a70 */
[C---:B------:R-:W-:Y:S01]  /*4c70*/  ISETP.GT.U32.AND P3, PT, R0.reuse, R108, PT ;  /* 0x0000006c0000720c */ /* 0x040fe20003f64070 */
[----:B------:R-:W-:Y:S01]  /*4c80*/  @!P2 IMAD.MOV R115, RZ, RZ, -R115 ;  /* 0x000000ffff73a224 */ /* 0x000fe200078e0a73 */
[----:B------:R-:W-:-:S02]  /*4c90*/  ISETP.GT.U32.AND P4, PT, R0, R106, PT ;  /* 0x0000006a0000720c */ /* 0x000fc40003f84070 */
[C---:B------:R-:W-:Y:S01]  /*4ca0*/  ISETP.GT.U32.AND P2, PT, R0.reuse, R109, PT ;  /* 0x0000006d0000720c */ /* 0x040fe20003f44070 */
[----:B------:R-:W-:Y:S01]  /*4cb0*/  @!P5 IMAD.MOV R116, RZ, RZ, -R116 ;  /* 0x000000ffff74d224 */ /* 0x000fe200078e0a74 */
[----:B------:R-:W-:Y:S02]  /*4cc0*/  @!P6 IADD3 R111, -R111, RZ, RZ ;  /* 0x000000ff6f6fe210 */ /* 0x000fe40007ffe1ff */
[C---:B------:R-:W-:Y:S02]  /*4cd0*/  ISETP.GT.U32.AND P5, PT, R0.reuse, R105, PT ;  /* 0x000000690000720c */ /* 0x040fe40003fa4070 */
[----:B------:R-:W-:Y:S01]  /*4ce0*/  ISETP.GT.U32.AND P6, PT, R0, R104, PT ;  /* 0x000000680000720c */ /* 0x000fe20003fc4070 */
[--C-:B------:R-:W-:Y:S01]  /*4cf0*/  @!P1 IMAD.IADD R110, R110, 0x1, -R0.reuse ;  /* 0x000000016e6e9824 */ /* 0x100fe200078e0a00 */
[----:B------:R-:W-:Y:S01]  /*4d00*/  ISETP.GE.AND P1, PT, R252, RZ, PT ;  /* 0x000000fffc00720c */ /* 0x000fe20003f26270 */
[--C-:B------:R-:W-:Y:S01]  /*4d10*/  @!P0 IMAD.IADD R107, R107, 0x1, -R0.reuse ;  /* 0x000000016b6b8824 */ /* 0x100fe200078e0a00 */
[----:B------:R-:W-:Y:S01]  /*4d20*/  ISETP.GT.U32.AND P0, PT, R0, R101, PT ;  /* 0x000000650000720c */ /* 0x000fe20003f04070 */
[--C-:B------:R-:W-:Y:S01]  /*4d30*/  @!P4 IMAD.IADD R106, R106, 0x1, -R0.reuse ;  /* 0x000000016a6ac824 */ /* 0x100fe200078e0a00 */
[----:B------:R-:W-:Y:S01]  /*4d40*/  @!P3 IADD3 R108, R108, -R0, RZ ;  /* 0x800000006c6cb210 */ /* 0x000fe20007ffe0ff */
[----:B------:R-:W-:Y:S01]  /*4d50*/  @!P2 IMAD.IADD R109, R109, 0x1, -R0 ;  /* 0x000000016d6da824 */ /* 0x000fe200078e0a00 */
[----:B------:R-:W-:-:S02]  /*4d60*/  ISETP.GT.U32.AND P3, PT, R0, R102, PT ;  /* 0x000000660000720c */ /* 0x000fc40003f64070 */
[C---:B------:R-:W-:Y:S02]  /*4d70*/  ISETP.GT.U32.AND P4, PT, R0.reuse, R100, PT ;  /* 0x000000640000720c */ /* 0x040fe40003f84070 */
[----:B------:R-:W-:Y:S01]  /*4d80*/  ISETP.GT.U32.AND P2, PT, R0, R103, PT ;  /* 0x000000670000720c */ /* 0x000fe20003f44070 */
[----:B------:R-:W-:Y:S01]  /*4d90*/  @!P6 IMAD.IADD R104, R104, 0x1, -R0 ;  /* 0x000000016868e824 */ /* 0x000fe200078e0a00 */
[----:B------:R-:W-:Y:S02]  /*4da0*/  @!P5 IADD3 R105, R105, -R0, RZ ;  /* 0x800000006969d210 */ /* 0x000fe40007ffe0ff */
[----:B------:R-:W-:Y:S01]  /*4db0*/  ISETP.GE.AND P5, PT, R251, RZ, PT ;  /* 0x000000fffb00720c */ /* 0x000fe20003fa6270 */
[----:B------:R-:W-:Y:S01]  /*4dc0*/  @!P1 IMAD.MOV R110, RZ, RZ, -R110 ;  /* 0x000000ffff6e9224 */ /* 0x000fe200078e0a6e */
[----:B------:R-:W-:Y:S01]  /*4dd0*/  ISETP.GT.U32.AND P1, PT, R0, R104, PT ;  /* 0x000000680000720c */ /* 0x000fe20003f24070 */
[----:B------:R-:W-:Y:S01]  /*4de0*/  @!P0 IMAD.IADD R101, R101, 0x1, -R0 ;  /* 0x0000000165658824 */ /* 0x000fe200078e0a00 */
[----:B------:R-:W-:-:S02]  /*4df0*/  ISETP.GE.AND P0, PT, R248, RZ, PT ;  /* 0x000000fff800720c */ /* 0x000fc40003f06270 */
[----:B------:R-:W-:Y:S01]  /*4e00*/  @!P3 IADD3 R102, R102, -R0, RZ ;  /* 0x800000006666b210 */ /* 0x000fe20007ffe0ff */
[--C-:B------:R-:W-:Y:S01]  /*4e10*/  @!P4 IMAD.IADD R100, R100, 0x1, -R0.reuse ;  /* 0x000000016464c824 */ /* 0x100fe200078e0a00 */
[----:B------:R-:W-:Y:S01]  /*4e20*/  ISETP.GE.AND P3, PT, R249, RZ, PT ;  /* 0x000000fff900720c */ /* 0x000fe20003f66270 */
[----:B------:R-:W-:Y:S01]  /*4e30*/  @!P2 IMAD.IADD R103, R103, 0x1, -R0 ;  /* 0x000000016767a824 */ /* 0x000fe200078e0a00 */
[----:B------:R-:W-:Y:S02]  /*4e40*/  ISETP.GE.AND P4, PT, R247, RZ, PT ;  /* 0x000000fff700720c */ /* 0x000fe40003f86270 */
[----:B------:R-:W-:Y:S02]  /*4e50*/  ISETP.GT.U32.AND P6, PT, R0, R99, PT ;  /* 0x000000630000720c */ /* 0x000fe40003fc4070 */
[----:B------:R-:W-:Y:S02]  /*4e60*/  ISETP.GE.AND P2, PT, R250, RZ, PT ;  /* 0x000000fffa00720c */ /* 0x000fe40003f46270 */
[----:B------:R-:W-:-:S02]  /*4e70*/  @!P5 IADD3 R109, -R109, RZ, RZ ;  /* 0x000000ff6d6dd210 */ /* 0x000fc40007ffe1ff */
[----:B------:R-:W-:Y:S01]  /*4e80*/  ISETP.GT.U32.AND P5, PT, R0, R103, PT ;  /* 0x000000670000720c */ /* 0x000fe20003fa4070 */
[--C-:B------:R-:W-:Y:S01]  /*4e90*/  @!P1 IMAD.IADD R104, R104, 0x1, -R0.reuse ;  /* 0x0000000168689824 */ /* 0x100fe200078e0a00 */
[----:B------:R-:W-:Y:S02]  /*4ea0*/  ISETP.GT.U32.AND P1, PT, R0, R97, PT ;  /* 0x000000610000720c */ /* 0x000fe40003f24070 */
[----:B------:R-:W-:Y:S01]  /*4eb0*/  @!P0 IADD3 R106, -R106, RZ, RZ ;  /* 0x000000ff6a6a8210 */ /* 0x000fe20007ffe1ff */
[----:B------:R-:W-:Y:S01]  /*4ec0*/  @!P3 IMAD.MOV R107, RZ, RZ, -R107 ;  /* 0x000000ffff6bb224 */ /* 0x000fe200078e0a6b */
[C---:B------:R-:W-:Y:S01]  /*4ed0*/  ISETP.GT.U32.AND P0, PT, R0.reuse, R100, PT ;  /* 0x000000640000720c */ /* 0x040fe20003f04070 */
[----:B------:R-:W-:Y:S01]  /*4ee0*/  @!P4 IMAD.MOV R105, RZ, RZ, -R105 ;  /* 0x000000ffff69c224 */ /* 0x000fe200078e0a69 */
[C---:B------:R-:W-:Y:S01]  /*4ef0*/  ISETP.GT.U32.AND P3, PT, R0.reuse, R101, PT ;  /* 0x000000650000720c */ /* 0x040fe20003f64070 */
[----:B------:R-:W-:Y:S01]  /*4f00*/  @!P6 IMAD.IADD R99, R99, 0x1, -R0 ;  /* 0x000000016363e824 */ /* 0x000fe200078e0a00 */
[C---:B------:R-:W-:Y:S01]  /*4f10*/  ISETP.GT.U32.AND P4, PT, R0.reuse, R98, PT ;  /* 0x000000620000720c */ /* 0x040fe20003f84070 */
[----:B------:R-:W-:Y:S01]  /*4f20*/  @!P2 IMAD.MOV R108, RZ, RZ, -R108 ;  /* 0x000000ffff6ca224 */ /* 0x000fe200078e0a6c */
[----:B------:R-:W-:-:S02]  /*4f30*/  ISETP.GT.U32.AND P2, PT, R0, R102, PT ;  /* 0x000000660000720c */ /* 0x000fc40003f44070 */
[----:B------:R-:W-:Y:S02]  /*4f40*/  @!P5 IADD3 R103, R103, -R0, RZ ;  /* 0x800000006767d210 */ /* 0x000fe40007ffe0ff */
[C---:B------:R-:W-:Y:S02]  /*4f50*/  ISETP.GT.U32.AND P5, PT, R0.reuse, R96, PT ;  /* 0x000000600000720c */ /* 0x040fe40003fa4070 */
[----:B------:R-:W-:Y:S02]  /*4f60*/  ISETP.GT.U32.AND P6, PT, R0, R99, PT ;  /* 0x000000630000720c */ /* 0x000fe40003fc4070 */
[-C--:B------:R-:W-:Y:S02]  /*4f70*/  @!P1 IADD3 R97, R97, -R0.reuse, RZ ;  /* 0x8000000061619210 */ /* 0x080fe40007ffe0ff */
[----:B------:R-:W-:Y:S02]  /*4f80*/  ISETP.GE.AND P1, PT, R244, RZ, PT ;  /* 0x000000fff400720c */ /* 0x000fe40003f26270 */
[----:B------:R-:W-:Y:S01]  /*4f90*/  @!P0 IADD3 R100, R100, -R0, RZ ;  /* 0x8000000064648210 */ /* 0x000fe20007ffe0ff */
[--C-:B------:R-:W-:Y:S01]  /*4fa0*/  @!P3 IMAD.IADD R101, R101, 0x1, -R0.reuse ;  /* 0x000000016565b824 */ /* 0x100fe200078e0a00 */
[----:B------:R-:W-:Y:S01]  /*4fb0*/  ISETP.GT.U32.AND P0, PT, R0, R93, PT ;  /* 0x0000005d0000720c */ /* 0x000fe20003f04070 */
[--C-:B------:R-:W-:Y:S01]  /*4fc0*/  @!P4 IMAD.IADD R98, R98, 0x1, -R0.reuse ;  /* 0x000000016262c824 */ /* 0x100fe200078e0a00 */
[----:B------:R-:W-:Y:S01]  /*4fd0*/  ISETP.GT.U32.AND P3, PT, R0, R94, PT ;  /* 0x0000005e0000720c */ /* 0x000fe20003f64070 */
[----:B------:R-:W-:Y:S01]  /*4fe0*/  @!P2 IMAD.IADD R102, R102, 0x1, -R0 ;  /* 0x000000016666a824 */ /* 0x000fe200078e0a00 */
[----:B------:R-:W-:-:S02]  /*4ff0*/  ISETP.GE.AND P4, PT, R245, RZ, PT ;  /* 0x000000fff500720c */ /* 0x000fc40003f86270 */
[----:B------:R-:W-:Y:S01]  /*5000*/  ISETP.GT.U32.AND P2, PT, R0, R95, PT ;  /* 0x0000005f0000720c */ /* 0x000fe20003f44070 */
[--C-:B------:R-:W-:Y:S02]  /*5010*/  @!P5 IMAD.IADD R96, R96, 0x1, -R0.reuse ;  /* 0x000000016060d824 */ /* 0x100fe400078e0a00 */
[----:B------:R-:W-:Y:S01]  /*5020*/  @!P6 IMAD.IADD R99, R99, 0x1, -R0 ;  /* 0x000000016363e824 */ /* 0x000fe200078e0a00 */
[----:B------:R-:W-:Y:S01]  /*5030*/  ISETP.GE.AND P6, PT, R246, RZ, PT ;  /* 0x000000fff600720c */ /* 0x000fe20003fc6270 */
[----:B------:R-:W-:Y:S01]  /*5040*/  @!P1 IMAD.MOV R102, RZ, RZ, -R102 ;  /* 0x000000ffff669224 */ /* 0x000fe200078e0a66 */
[C---:B------:R-:W-:Y:S01]  /*5050*/  ISETP.GT.U32.AND P1, PT, R0.reuse, R96, PT ;  /* 0x000000600000720c */ /* 0x040fe20003f24070 */
[----:B------:R-:W-:Y:S01]  /*5060*/  @!P0 IMAD.IADD R93, R93, 0x1, -R0 ;  /* 0x000000015d5d8824 */ /* 0x000fe200078e0a00 */
[----:B------:R-:W-:Y:S02]  /*5070*/  ISETP.GT.U32.AND P0, PT, R0, R98, PT ;  /* 0x000000620000720c */ /* 0x000fe40003f04070 */
[----:B------:R-:W-:-:S02]  /*5080*/  @!P3 IADD3 R94, R94, -R0, RZ ;  /* 0x800000005e5eb210 */ /* 0x000fc40007ffe0ff */
[----:B------:R-:W-:Y:S02]  /*5090*/  ISETP.GE.AND P3, PT, R153, RZ, PT ;  /* 0x000000ff9900720c */ /* 0x000fe40003f66270 */
[----:B------:R-:W-:Y:S01]  /*50a0*/  @!P4 IADD3 R103, -R103, RZ, RZ ;  /* 0x000000ff6767c210 */ /* 0x000fe20007ffe1ff */
[----:B------:R-:W-:Y:S01]  /*50b0*/  @!P2 IMAD.IADD R95, R95, 0x1, -R0 ;  /* 0x000000015f5fa824 */ /* 0x000fe200078e0a00 */
[----:B------:R-:W-:Y:S01]  /*50c0*/  ISETP.GT.U32.AND P4, PT, R0, R97, PT ;  /* 0x000000610000720c */ /* 0x000fe20003f84070 */
[----:B------:R-:W-:Y:S01]  /*50d0*/  @!P6 IMAD.MOV R104, RZ, RZ, -R104 ;  /* 0x000000ffff68e224 */ /* 0x000fe200078e0a68 */
[----:B------:R-:W-:Y:S02]  /*50e0*/  ISETP.GE.AND P2, PT, R242, RZ, PT ;  /* 0x000000fff200720c */ /* 0x000fe40003f46270 */
[----:B------:R-:W-:Y:S01]  /*50f0*/  ISETP.GT.U32.AND P6, PT, R0, R95, PT ;  /* 0x0000005f0000720c */ /* 0x000fe20003fc4070 */
[--C-:B------:R-:W-:Y:S01]  /*5100*/  @!P1 IMAD.IADD R96, R96, 0x1, -R0.reuse ;  /* 0x0000000160609824 */ /* 0x100fe200078e0a00 */
[----:B------:R-:W-:Y:S01]  /*5110*/  ISETP.GT.U32.AND P1, PT, R0, R89, PT ;  /* 0x000000590000720c */ /* 0x000fe20003f24070 */
[----:B------:R-:W-:Y:S01]  /*5120*/  @!P0 IMAD.IADD R98, R98, 0x1, -R0 ;  /* 0x0000000162628824 */ /* 0x000fe200078e0a00 */
[C---:B------:R-:W-:Y:S01]  /*5130*/  ISETP.GT.U32.AND P0, PT, R0.reuse, R91, PT ;  /* 0x0000005b0000720c */ /* 0x040fe20003f04070 */
[----:B------:R-:W-:Y:S01]  /*5140*/  @!P3 IMAD.MOV R99, RZ, RZ, -R99 ;  /* 0x000000ffff63b224 */ /* 0x000fe200078e0a63 */
[----:B------:R-:W-:-:S03]  /*5150*/  ISETP.GT.U32.AND P3, PT, R0, R92, PT ;  /* 0x0000005c0000720c */ /* 0x000fc60003f64070 */
[----:B------:R-:W-:Y:S02]  /*5160*/  @!P4 IADD3 R97, R97, -R0, RZ ;  /* 0x800000006161c210 */ /* 0x000fe40007ffe0ff */
[----:B------:R-:W-:Y:S02]  /*5170*/  ISETP.GT.U32.AND P4, PT, R0, R90, PT ;  /* 0x0000005a0000720c */ /* 0x000fe40003f84070 */
[----:B------:R-:W-:Y:S01]  /*5180*/  ISETP.GE.AND P5, PT, R243, RZ, PT ;  /* 0x000000fff300720c */ /* 0x000fe20003fa6270 */
[--C-:B------:R-:W-:Y:S01]  /*5190*/  @!P6 IMAD.IADD R95, R95, 0x1, -R0.reuse ;  /* 0x000000015f5fe824 */ /* 0x100fe200078e0a00 */
[----:B------:R-:W-:Y:S02]  /*51a0*/  @!P2 IADD3 R100, -R100, RZ, RZ ;  /* 0x000000ff6464a210 */ /* 0x000fe40007ffe1ff */
[C---:B------:R-:W-:Y:S02]  /*51b0*/  ISETP.GT.U32.AND P2, PT, R0.reuse, R94, PT ;  /* 0x0000005e0000720c */ /* 0x040fe40003f44070 */
[----:B------:R-:W-:Y:S01]  /*51c0*/  ISETP.GT.U32.AND P6, PT, R0, R88, PT ;  /* 0x000000580000720c */ /* 0x000fe20003fc4070 */
[----:B------:R-:W-:Y:S01]  /*51d0*/  @!P1 IMAD.IADD R89, R89, 0x1, -R0 ;  /* 0x0000000159599824 */ /* 0x000fe200078e0a00 */
[----:B------:R-:W-:-:S02]  /*51e0*/  ISETP.GE.AND P1, PT, R237, RZ, PT ;  /* 0x000000ffed00720c */ /* 0x000fc40003f26270 */
[-C--:B------:R-:W-:Y:S01]  /*51f0*/  @!P0 IADD3 R91, R91, -R0.reuse, RZ ;  /* 0x800000005b5b8210 */ /* 0x080fe20007ffe0ff */
[--C-:B------:R-:W-:Y:S01]  /*5200*/  @!P3 IMAD.IADD R92, R92, 0x1, -R0.reuse ;  /* 0x000000015c5cb824 */ /* 0x100fe200078e0a00 */
[----:B------:R-:W-:Y:S01]  /*5210*/  ISETP.GE.AND P0, PT, R239, RZ, PT ;  /* 0x000000ffef00720c */ /* 0x000fe20003f06270 */
[----:B------:R-:W-:Y:S01]  /*5220*/  @!P4 IMAD.IADD R90, R90, 0x1, -R0 ;  /* 0x000000015a5ac824 */ /* 0x000fe200078e0a00 */
[----:B------:R-:W-:Y:S01]  /*5230*/  ISETP.GE.AND P3, PT, R240, RZ, PT ;  /* 0x000000fff000720c */ /* 0x000fe20003f66270 */
[----:B------:R-:W-:Y:S01]  /*5240*/  @!P5 IMAD.MOV R101, RZ, RZ, -R101 ;  /* 0x000000ffff65d224 */ /* 0x000fe200078e0a65 */
[----:B------:R-:W-:Y:S02]  /*5250*/  ISETP.GE.AND P4, PT, R238, RZ, PT ;  /* 0x000000ffee00720c */ /* 0x000fe40003f86270 */
[----:B------:R-:W-:Y:S02]  /*5260*/  ISETP.GT.U32.AND P5, PT, R0, R93, PT ;  /* 0x0000005d0000720c */ /* 0x000fe40003fa4070 */
[----:B------:R-:W-:-:S02]  /*5270*/  @!P2 IADD3 R94, R94, -R0, RZ ;  /* 0x800000005e5ea210 */ /* 0x000fc40007ffe0ff */
[----:B------:R-:W-:Y:S02]  /*5280*/  ISETP.GT.U32.AND P2, PT, R0, R87, PT ;  /* 0x000000570000720c */ /* 0x000fe40003f44070 */
[----:B------:R-:W-:Y:S02]  /*5290*/  @!P6 IADD3 R88, R88, -R0, RZ ;  /* 0x800000005858e210 */ /* 0x000fe40007ffe0ff */
[----:B------:R-:W-:Y:S01]  /*52a0*/  @!P1 IADD3 R94, -R94, RZ, RZ ;  /* 0x000000ff5e5e9210 */ /* 0x000fe20007ffe1ff */
[----:B------:R-:W-:Y:S01]  /*52b0*/  @!P0 IMAD.MOV R96, RZ, RZ, -R96 ;  /* 0x000000ffff608224 */ /* 0x000fe200078e0a60 */
[C---:B------:R-:W-:Y:S02]  /*52c0*/  ISETP.GT.U32.AND P1, PT, R0.reuse, R88, PT ;  /* 0x000000580000720c */ /* 0x040fe40003f24070 */
[C---:B------:R-:W-:Y:S01]  /*52d0*/  ISETP.GT.U32.AND P0, PT, R0.reuse, R90, PT ;  /* 0x0000005a0000720c */ /* 0x040fe20003f04070 */
[----:B------:R-:W-:Y:S01]  /*52e0*/  @!P4 IMAD.MOV R95, RZ, RZ, -R95 ;  /* 0x000000ffff5fc224 */ /* 0x000fe200078e0a5f */
[----:B------:R-:W-:Y:S01]  /*52f0*/  @!P3 IADD3 R97, -R97, RZ, RZ ;  /* 0x000000ff6161b210 */ /* 0x000fe20007ffe1ff */
[----:B------:R-:W-:Y:S01]  /*5300*/  @!P5 IMAD.IADD R93, R93, 0x1, -R0 ;  /* 0x000000015d5dd824 */ /* 0x000fe200078e0a00 */
[----:B------:R-:W-:-:S02]  /*5310*/  ISETP.GT.U32.AND P3, PT, R0, R91, PT ;  /* 0x0000005b0000720c */ /* 0x000fc40003f64070 */
[----:B------:R-:W-:Y:S02]  /*5320*/  ISETP.GT.U32.AND P4, PT, R0, R89, PT ;  /* 0x000000590000720c */ /* 0x000fe40003f84070 */
[----:B------:R-:W-:Y:S02]  /*5330*/  ISETP.GE.AND P5, PT, R241, RZ, PT ;  /* 0x000000fff100720c */ /* 0x000fe40003fa6270 */
[----:B------:R-:W-:Y:S01]  /*5340*/  ISETP.GE.AND P6, PT, R236, RZ, PT ;  /* 0x000000ffec00720c */ /* 0x000fe20003fc6270 */
[--C-:B------:R-:W-:Y:S01]  /*5350*/  @!P2 IMAD.IADD R87, R87, 0x1, -R0.reuse ;  /* 0x000000015757a824 */ /* 0x100fe200078e0a00 */
[----:B------:R-:W-:Y:S02]  /*5360*/  ISETP.GT.U32.AND P2, PT, R0, R92, PT ;  /* 0x0000005c0000720c */ /* 0x000fe40003f44070 */
[----:B------:R-:W-:Y:S01]  /*5370*/  @!P1 IADD3 R88, R88, -R0, RZ ;  /* 0x8000000058589210 */ /* 0x000fe20007ffe0ff */
[----:B------:R-:W-:Y:S01]  /*5380*/  @!P0 IMAD.IADD R90, R90, 0x1, -R0 ;  /* 0x000000015a5a8824 */ /* 0x000fe200078e0a00 */
[----:B------:R-:W-:-:S02]  /*5390*/  ISETP.GT.U32.AND P1, PT, R0, R82, PT ;  /* 0x000000520000720c */ /* 0x000fc40003f24070 */
[C---:B------:R-:W-:Y:S01]  /*53a0*/  ISETP.GT.U32.AND P0, PT, R0.reuse, R84, PT ;  /* 0x000000540000720c */ /* 0x040fe20003f04070 */
[----:B------:R-:W-:Y:S01]  /*53b0*/  @!P4 IMAD.IADD R89, R89, 0x1, -R0 ;  /* 0x000000015959c824 */ /* 0x000fe200078e0a00 */
[----:B------:R-:W-:Y:S01]  /*53c0*/  @!P3 IADD3 R91, R91, -R0, RZ ;  /* 0x800000005b5bb210 */ /* 0x000fe20007ffe0ff */
[----:B------:R-:W-:Y:S01]  /*53d0*/  @!P5 IMAD.MOV R98, RZ, RZ, -R98 ;  /* 0x000000ffff62d224 */ /* 0x000fe200078e0a62 */
[C---:B------:R-:W-:Y:S01]  /*53e0*/  ISETP.GT.U32.AND P3, PT, R0.reuse, R85, PT ;  /* 0x000000550000720c */ /* 0x040fe20003f64070 */
[----:B------:R-:W-:Y:S01]  /*53f0*/  @!P6 IMAD.MOV R93, RZ, RZ, -R93 ;  /* 0x000000ffff5de224 */ /* 0x000fe200078e0a5d */
[C---:B------:R-:W-:Y:S02]  /*5400*/  ISETP.GT.U32.AND P4, PT, R0.reuse, R83, PT ;  /* 0x000000530000720c */ /* 0x040fe40003f84070 */
[C---:B------:R-:W-:Y:S02]  /*5410*/  ISETP.GT.U32.AND P5, PT, R0.reuse, R87, PT ;  /* 0x000000570000720c */ /* 0x040fe40003fa4070 */
[----:B------:R-:W-:Y:S01]  /*5420*/  ISETP.GT.U32.AND P6, PT, R0, R86, PT ;  /* 0x000000560000720c */ /* 0x000fe20003fc4070 */
[----:B------:R-:W-:Y:S01]  /*5430*/  @!P2 IMAD.IADD R92, R92, 0x1, -R0 ;  /* 0x000000015c5ca824 */ /* 0x000fe200078e0a00 */
[----:B------:R-:W-:-:S02]  /*5440*/  ISETP.GE.AND P2, PT, R235, RZ, PT ;  /* 0x000000ffeb00720c */ /* 0x000fc40003f46270 */
[-C--:B------:R-:W-:Y:S01]  /*5450*/  @!P1 IADD3 R82, R82, -R0.reuse, RZ ;  /* 0x8000000052529210 */ /* 0x080fe20007ffe0ff */
[--C-:B------:R-:W-:Y:S01]  /*5460*/  @!P0 IMAD.IADD R84, R84, 0x1, -R0.reuse ;  /* 0x0000000154548824 */ /* 0x100fe200078e0a00 */
[----:B------:R-:W-:Y:S02]  /*5470*/  ISETP.GE.AND P1, PT, R230, RZ, PT ;  /* 0x000000ffe600720c */ /* 0x000fe40003f26270 */
[----:B------:R-:W-:Y:S01]  /*5480*/  ISETP.GE.AND P0, PT, R232, RZ, PT ;  /* 0x000000ffe800720c */ /* 0x000fe20003f06270 */
[--C-:B------:R-:W-:Y:S01]  /*5490*/  @!P4 IMAD.IADD R83, R83, 0x1, -R0.reuse ;  /* 0x000000015353c824 */ /* 0x100fe200078e0a00 */
[----:B------:R-:W-:Y:S01]  /*54a0*/  @!P3 IADD3 R85, R85, -R0, RZ ;  /* 0x800000005555b210 */ /* 0x000fe20007ffe0ff */
[--C-:B------:R-:W-:Y:S01]  /*54b0*/  @!P5 IMAD.IADD R87, R87, 0x1, -R0.reuse ;  /* 0x000000015757d824 */ /* 0x100fe200078e0a00 */
[----:B------:R-:W-:Y:S01]  /*54c0*/  ISETP.GE.AND P3, PT, R233, RZ, PT ;  /* 0x000000ffe900720c */ /* 0x000fe20003f66270 */
[----:B------:R-:W-:Y:S01]  /*54d0*/  @!P6 IMAD.IADD R86, R86, 0x1, -R0 ;  /* 0x000000015656e824 */ /* 0x000fe200078e0a00 */
[----:B------:R-:W-:-:S02]  /*54e0*/  ISETP.GE.AND P4, PT, R231, RZ, PT ;  /* 0x000000ffe700720c */ /* 0x000fc40003f86270 */
[----:B------:R-:W-:Y:S02]  /*54f0*/  ISETP.GE.AND P5, PT, R234, RZ, PT ;  /* 0x000000ffea00720c */ /* 0x000fe40003fa6270 */
[----:B------:R-:W-:Y:S02]  /*5500*/  @!P2 IADD3 R92, -R92, RZ, RZ ;  /* 0x000000ff5c5ca210 */ /* 0x000fe40007ffe1ff */
[C---:B------:R-:W-:Y:S02]  /*5510*/  ISETP.GT.U32.AND P2, PT, R0.reuse, R86, PT ;  /* 0x000000560000720c */ /* 0x040fe40003f44070 */
[C---:B------:R-:W-:Y:S01]  /*5520*/  ISETP.GT.U32.AND P6, PT, R0.reuse, R81, PT ;  /* 0x000000510000720c */ /* 0x040fe20003fc4070 */
[----:B------:R-:W-:Y:S01]  /*5530*/  @!P1 IMAD.MOV R87, RZ, RZ, -R87 ;  /* 0x000000ffff579224 */ /* 0x000fe200078e0a57 */
[C---:B------:R-:W-:Y:S02]  /*5540*/  ISETP.GT.U32.AND P1, PT, R0.reuse, R80, PT ;  /* 0x000000500000720c */ /* 0x040fe40003f24070 */
[----:B------:R-:W-:Y:S01]  /*5550*/  @!P0 IADD3 R89, -R89, RZ, RZ ;  /* 0x000000ff59598210 */ /* 0x000fe20007ffe1ff */
[----:B------:R-:W-:Y:S01]  /*5560*/  @!P3 IMAD.MOV R90, RZ, RZ, -R90 ;  /* 0x000000ffff5ab224 */ /* 0x000fe200078e0a5a */
[C---:B------:R-:W-:Y:S01]  /*5570*/  ISETP.GT.U32.AND P0, PT, R0.reuse, R83, PT ;  /* 0x000000530000720c */ /* 0x040fe20003f04070 */
[----:B------:R-:W-:Y:S01]  /*5580*/  @!P4 IMAD.MOV R88, RZ, RZ, -R88 ;  /* 0x000000ffff58c224 */ /* 0x000fe200078e0a58 */
[C---:B------:R-:W-:Y:S01]  /*5590*/  ISETP.GT.U32.AND P3, PT, R0.reuse, R84, PT ;  /* 0x000000540000720c */ /* 0x040fe20003f64070 */
[----:B------:R-:W-:Y:S01]  /*55a0*/  @!P5 IMAD.MOV R91, RZ, RZ, -R91 ;  /* 0x000000ffff5bd224 */ /* 0x000fe200078e0a5b */
[----:B------:R-:W-:-:S02]  /*55b0*/  ISETP.GT.U32.AND P4, PT, R0, R82, PT ;  /* 0x000000520000720c */ /* 0x000fc40003f84070 */
[----:B------:R-:W-:Y:S01]  /*55c0*/  ISETP.GT.U32.AND P5, PT, R0, R85, PT ;  /* 0x000000550000720c */ /* 0x000fe20003fa4070 */
[----:B------:R-:W-:Y:S01]  /*55d0*/  @!P6 IMAD.IADD R81, R81, 0x1, -R0 ;  /* 0x000000015151e824 */ /* 0x000fe200078e0a00 */
[-C--:B------:R-:W-:Y:S02]  /*55e0*/  @!P2 IADD3 R86, R86, -R0.reuse, RZ ;  /* 0x800000005656a210 */ /* 0x080fe40007ffe0ff */
[----:B------:R-:W-:Y:S02]  /*55f0*/  ISETP.GT.U32.AND P2, PT, R0, R79, PT ;  /* 0x0000004f0000720c */ /* 0x000fe40003f44070 */
[----:B------:R-:W-:Y:S02]  /*5600*/  @!P1 IADD3 R80, R80, -R0, RZ ;  /* 0x8000000050509210 */ /* 0x000fe40007ffe0ff */
[----:B------:R-:W-:Y:S02]  /*5610*/  ISETP.GE.AND P1, PT, R228, RZ, PT ;  /* 0x000000ffe400720c */ /* 0x000fe40003f26270 */
[----:B------:R-:W-:-:S02]  /*5620*/  ISETP.GT.U32.AND P6, PT, R0, R81, PT ;  /* 0x000000510000720c */ /* 0x000fc40003fc4070 */
[----:B------:R-:W-:Y:S01]  /*5630*/  @!P0 IADD3 R83, R83, -R0, RZ ;  /* 0x8000000053538210 */ /* 0x000fe20007ffe0ff */
[--C-:B------:R-:W-:Y:S01]  /*5640*/  @!P3 IMAD.IADD R84, R84, 0x1, -R0.reuse ;  /* 0x000000015454b824 */ /* 0x100fe200078e0a00 */
[----:B------:R-:W-:Y:S01]  /*5650*/  ISETP.GT.U32.AND P0, PT, R0, R76, PT ;  /* 0x0000004c0000720c */ /* 0x000fe20003f04070 */
[--C-:B------:R-:W-:Y:S01]  /*5660*/  @!P4 IMAD.IADD R82, R82, 0x1, -R0.reuse ;  /* 0x000000015252c824 */ /* 0x100fe200078e0a00 */
[C---:B------:R-:W-:Y:S01]  /*5670*/  ISETP.GT.U32.AND P3, PT, R0.reuse, R77, PT ;  /* 0x0000004d0000720c */ /* 0x040fe20003f64070 */
[--C-:B------:R-:W-:Y:S01]  /*5680*/  @!P5 IMAD.IADD R85, R85, 0x1, -R0.reuse ;  /* 0x000000015555d824 */ /* 0x100fe200078e0a00 */
[C---:B------:R-:W-:Y:S02]  /*5690*/  ISETP.GT.U32.AND P4, PT, R0.reuse, R75, PT ;  /* 0x0000004b0000720c */ /* 0x040fe40003f84070 */
[----:B------:R-:W-:Y:S01]  /*56a0*/  ISETP.GT.U32.AND P5, PT, R0, R78, PT ;  /* 0x0000004e0000720c */ /* 0x000fe20003fa4070 */
[----:B------:R-:W-:Y:S01]  /*56b0*/  @!P2 IMAD.IADD R79, R79, 0x1, -R0 ;  /* 0x000000014f4fa824 */ /* 0x000fe200078e0a00 */
[----:B------:R-:W-:Y:S01]  /*56c0*/  ISETP.GE.AND P2, PT, R227, RZ, PT ;  /* 0x000000ffe300720c */ /* 0x000fe20003f46270 */
[----:B------:R-:W-:-:S02]  /*56d0*/  @!P1 IMAD.MOV R85, RZ, RZ, -R85 ;  /* 0x000000ffff559224 */ /* 0x000fc400078e0a55 */
[--C-:B------:R-:W-:Y:S01]  /*56e0*/  @!P6 IMAD.IADD R81, R81, 0x1, -R0.reuse ;  /* 0x000000015151e824 */ /* 0x100fe200078e0a00 */
[----:B------:R-:W-:Y:S01]  /*56f0*/  ISETP.GT.U32.AND P1, PT, R0, R79, PT ;  /* 0x0000004f0000720c */ /* 0x000fe20003f24070 */
[--C-:B------:R-:W-:Y:S01]  /*5700*/  @!P0 IMAD.IADD R76, R76, 0x1, -R0.reuse ;  /* 0x000000014c4c8824 */ /* 0x100fe200078e0a00 */
[----:B------:R-:W-:Y:S02]  /*5710*/  ISETP.GE.AND P6, PT, R229, RZ, PT ;  /* 0x000000ffe500720c */ /* 0x000fe40003fc6270 */
[----:B------:R-:W-:Y:S01]  /*5720*/  ISETP.GE.AND P0, PT, R152, RZ, PT ;  /* 0x000000ff9800720c */ /* 0x000fe20003f06270 */
[--C-:B------:R-:W-:Y:S01]  /*5730*/  @!P4 IMAD.IADD R75, R75, 0x1, -R0.reuse ;  /* 0x000000014b4bc824 */ /* 0x100fe200078e0a00 */
[----:B------:R-:W-:Y:S01]  /*5740*/  @!P3 IADD3 R77, R77, -R0, RZ ;  /* 0x800000004d4db210 */ /* 0x000fe20007ffe0ff */
[----:B------:R-:W-:Y:S01]  /*5750*/  @!P5 IMAD.IADD R78, R78, 0x1, -R0 ;  /* 0x000000014e4ed824 */ /* 0x000fe200078e0a00 */
[----:B------:R-:W-:Y:S02]  /*5760*/  ISETP.GE.AND P3, PT, R225, RZ, PT ;  /* 0x000000ffe100720c */ /* 0x000fe40003f66270 */
[C---:B------:R-:W-:Y:S01]  /*5770*/  ISETP.GT.U32.AND P4, PT, R0.reuse, R80, PT ;  /* 0x000000500000720c */ /* 0x040fe20003f84070 */
[----:B------:R-:W-:Y:S01]  /*5780*/  @!P2 IMAD.MOV R84, RZ, RZ, -R84 ;  /* 0x000000ffff54a224 */ /* 0x000fe200078e0a54 */
[----:B------:R-:W-:Y:S01]  /*5790*/  ISETP.GT.U32.AND P2, PT, R0, R78, PT ;  /* 0x0000004e0000720c */ /* 0x000fe20003f44070 */
[----:B------:R-:W-:Y:S01]  /*57a0*/  @!P1 IMAD.IADD R79, R79, 0x1, -R0 ;  /* 0x000000014f4f9824 */ /* 0x000fe200078e0a00 */
[----:B------:R-:W-:-:S02]  /*57b0*/  ISETP.GE.AND P5, PT, R226, RZ, PT ;  /* 0x000000ffe200720c */ /* 0x000fc40003fa6270 */
[----:B------:R-:W-:Y:S01]  /*57c0*/  @!P6 IADD3 R86, -R86, RZ, RZ ;  /* 0x000000ff5656e210 */ /* 0x000fe20007ffe1ff */
[----:B------:R-:W-:Y:S01]  /*57d0*/  @!P0 IMAD.MOV R81, RZ, RZ, -R81 ;  /* 0x000000ffff518224 */ /* 0x000fe200078e0a51 */
[C---:B------:R-:W-:Y:S02]  /*57e0*/  ISETP.GT.U32.AND P1, PT, R0.reuse, R72, PT ;  /* 0x000000480000720c */ /* 0x040fe40003f24070 */
[C---:B------:R-:W-:Y:S01]  /*57f0*/  ISETP.GT.U32.AND P6, PT, R0.reuse, R77, PT ;  /* 0x0000004d0000720c */ /* 0x040fe20003fc4070 */
[----:B------:R-:W-:Y:S01]  /*5800*/  @!P3 IMAD.MOV R82, RZ, RZ, -R82 ;  /* 0x000000ffff52b224 */ /* 0x000fe200078e0a52 */
[C---:B------:R-:W-:Y:S02]  /*5810*/  ISETP.GT.U32.AND P0, PT, R0.reuse, R74, PT ;  /* 0x0000004a0000720c */ /* 0x040fe40003f04070 */
[----:B------:R-:W-:Y:S02]  /*5820*/  ISETP.GT.U32.AND P3, PT, R0, R76, PT ;  /* 0x0000004c0000720c */ /* 0x000fe40003f64070 */
[----:B------:R-:W-:-:S02]  /*5830*/  @!P4 IADD3 R80, R80, -R0, RZ ;  /* 0x800000005050c210 */ /* 0x000fc40007ffe0ff */
[----:B------:R-:W-:Y:S01]  /*5840*/  ISETP.GT.U32.AND P4, PT, R0, R73, PT ;  /* 0x000000490000720c */ /* 0x000fe20003f84070 */
[--C-:B------:R-:W-:Y:S01]  /*5850*/  @!P2 IMAD.IADD R78, R78, 0x1, -R0.reuse ;  /* 0x000000014e4ea824 */ /* 0x100fe200078e0a00 */
[----:B------:R-:W-:Y:S01]  /*5860*/  ISETP.GT.U32.AND P2, PT, R0, R71, PT ;  /* 0x000000470000720c */ /* 0x000fe20003f44070 */
[----:B------:R-:W-:Y:S01]  /*5870*/  @!P1 IMAD.IADD R72, R72, 0x1, -R0 ;  /* 0x0000000148489824 */ /* 0x000fe200078e0a00 */
[----:B------:R-:W-:Y:S02]  /*5880*/  @!P5 IADD3 R83, -R83, RZ, RZ ;  /* 0x000000ff5353d210 */ /* 0x000fe40007ffe1ff */
[----:B------:R-:W-:Y:S02]  /*5890*/  ISETP.GT.U32.AND P5, PT, R0, R75, PT ;  /* 0x0000004b0000720c */ /* 0x000fe40003fa4070 */
[----:B------:R-:W-:Y:S02]  /*58a0*/  @!P6 IADD3 R77, R77, -R0, RZ ;  /* 0x800000004d4de210 */ /* 0x000fe40007ffe0ff */
[----:B------:R-:W-:-:S02]  /*58b0*/  ISETP.GE.AND P1, PT, R221, RZ, PT ;  /* 0x000000ffdd00720c */ /* 0x000fc40003f26270 */
[----:B------:R-:W-:Y:S02]  /*58c0*/  ISETP.GT.U32.AND P6, PT, R0, R70, PT ;  /* 0x000000460000720c */ /* 0x000fe40003fc4070 */
[-C--:B------:R-:W-:Y:S01]  /*58d0*/  @!P0 IADD3 R74, R74, -R0.reuse, RZ ;  /* 0x800000004a4a8210 */ /* 0x080fe20007ffe0ff */
[--C-:B------:R-:W-:Y:S01]  /*58e0*/  @!P3 IMAD.IADD R76, R76, 0x1, -R0.reuse ;  /* 0x000000014c4cb824 */ /* 0x100fe200078e0a00 */
[----:B------:R-:W-:Y:S01]  /*58f0*/  ISETP.GE.AND P0, PT, R223, RZ, PT ;  /* 0x000000ffdf00720c */ /* 0x000fe20003f06270 */
[----:B------:R-:W-:Y:S01]  /*5900*/  @!P4 IMAD.IADD R73, R73, 0x1, -R0 ;  /* 0x000000014949c824 */ /* 0x000fe200078e0a00 */
[----:B------:R-:W-:Y:S02]  /*5910*/  ISETP.GT.U32.AND P3, PT, R0, R69, PT ;  /* 0x000000450000720c */ /* 0x000fe40003f64070 */
[----:B------:R-:W-:Y:S02]  /*5920*/  ISETP.GE.AND P4, PT, R222, RZ, PT ;  /* 0x000000ffde00720c */ /* 0x000fe40003f86270 */
[----:B------:R-:W-:-:S02]  /*5930*/  @!P2 IADD3 R71, R71, -R0, RZ ;  /* 0x800000004747a210 */ /* 0x000fc40007ffe0ff */
[----:B------:R-:W-:Y:S01]  /*5940*/  ISETP.GE.AND P2, PT, R220, RZ, PT ;  /* 0x000000ffdc00720c */ /* 0x000fe20003f46270 */
[--C-:B------:R-:W-:Y:S01]  /*5950*/  @!P5 IMAD.IADD R75, R75, 0x1, -R0.reuse ;  /* 0x000000014b4bd824 */ /* 0x100fe200078e0a00 */
[----:B------:R-:W-:Y:S01]  /*5960*/  @!P1 IADD3 R77, -R77, RZ, RZ ;  /* 0x000000ff4d4d9210 */ /* 0x000fe20007ffe1ff */
[--C-:B------:R-:W-:Y:S01]  /*5970*/  @!P6 IMAD.IADD R70, R70, 0x1, -R0.reuse ;  /* 0x000000014646e824 */ /* 0x100fe200078e0a00 */
[----:B------:R-:W-:Y:S01]  /*5980*/  ISETP.GE.AND P5, PT, R224, RZ, PT ;  /* 0x000000ffe000720c */ /* 0x000fe20003fa6270 */
[----:B------:R-:W-:Y:S01]  /*5990*/  @!P0 IMAD.MOV R79, RZ, RZ, -R79 ;  /* 0x000000ffff4f8224 */ /* 0x000fe200078e0a4f */
[C---:B------:R-:W-:Y:S02]  /*59a0*/  ISETP.GT.U32.AND P1, PT, R0.reuse, R71, PT ;  /* 0x000000470000720c */ /* 0x040fe40003f24070 */
[----:B------:R-:W-:Y:S01]  /*59b0*/  ISETP.GE.AND P6, PT, R219, RZ, PT ;  /* 0x000000ffdb00720c */ /* 0x000fe20003fc6270 */
[----:B------:R-:W-:Y:S01]  /*59c0*/  @!P3 IMAD.IADD R69, R69, 0x1, -R0 ;  /* 0x000000014545b824 */ /* 0x000fe200078e0a00 */
[C---:B------:R-:W-:Y:S01]  /*59d0*/  ISETP.GT.U32.AND P0, PT, R0.reuse, R73, PT ;  /* 0x000000490000720c */ /* 0x040fe20003f04070 */
[----:B------:R-:W-:Y:S01]  /*59e0*/  @!P4 IMAD.MOV R78, RZ, RZ, -R78 ;  /* 0x000000ffff4ec224 */ /* 0x000fe200078e0a4e */
[----:B------:R-:W-:-:S02]  /*59f0*/  ISETP.GT.U32.AND P3, PT, R0, R74, PT ;  /* 0x0000004a0000720c */ /* 0x000fc40003f64070 */
[C---:B------:R-:W-:Y:S01]  /*5a00*/  ISETP.GT.U32.AND P4, PT, R0.reuse, R72, PT ;  /* 0x000000480000720c */ /* 0x040fe20003f84070 */
[----:B------:R-:W-:Y:S01]  /*5a10*/  @!P2 IMAD.MOV R76, RZ, RZ, -R76 ;  /* 0x000000ffff4ca224 */ /* 0x000fe200078e0a4c */
[----:B------:R-:W-:Y:S02]  /*5a20*/  ISETP.GT.U32.AND P2, PT, R0, R70, PT ;  /* 0x000000460000720c */ /* 0x000fe40003f44070 */
[----:B------:R-:W-:Y:S02]  /*5a30*/  @!P5 IADD3 R80, -R80, RZ, RZ ;  /* 0x000000ff5050d210 */ /* 0x000fe40007ffe1ff */
[----:B------:R-:W-:Y:S01]  /*5a40*/  @!P1 IADD3 R71, R71, -R0, RZ ;  /* 0x8000000047479210 */ /* 0x000fe20007ffe0ff */
[----:B------:R-:W-:Y:S01]  /*5a50*/  @!P6 IMAD.MOV R75, RZ, RZ, -R75 ;  /* 0x000000ffff4be224 */ /* 0x000fe200078e0a4b */
[C---:B------:R-:W-:Y:S01]  /*5a60*/  ISETP.GT.U32.AND P5, PT, R0.reuse, R69, PT ;  /* 0x000000450000720c */ /* 0x040fe20003fa4070 */
[----:B------:R-:W-:Y:S01]  /*5a70*/  @!P0 IMAD.IADD R73, R73, 0x1, -R0 ;  /* 0x0000000149498824 */ /* 0x000fe200078e0a00 */
[----:B------:R-:W-:-:S02]  /*5a80*/  ISETP.GT.U32.AND P1, PT, R0, R65, PT ;  /* 0x000000410000720c */ /* 0x000fc40003f24070 */
[C---:B------:R-:W-:Y:S02]  /*5a90*/  ISETP.GT.U32.AND P6, PT, R0.reuse, R68, PT ;  /* 0x000000440000720c */ /* 0x040fe40003fc4070 */
[----:B------:R-:W-:Y:S01]  /*5aa0*/  ISETP.GT.U32.AND P0, PT, R0, R67, PT ;  /* 0x000000430000720c */ /* 0x000fe20003f04070 */
[--C-:B------:R-:W-:Y:S01]  /*5ab0*/  @!P4 IMAD.IADD R72, R72, 0x1, -R0.reuse ;  /* 0x000000014848c824 */ /* 0x100fe200078e0a00 */
[----:B------:R-:W-:Y:S02]  /*5ac0*/  @!P3 IADD3 R74, R74, -R0, RZ ;  /* 0x800000004a4ab210 */ /* 0x000fe40007ffe0ff */
[----:B------:R-:W-:Y:S02]  /*5ad0*/  ISETP.GE.AND P3, PT, R218, RZ, PT ;  /* 0x000000ffda00720c */ /* 0x000fe40003f66270 */
[----:B------:R-:W-:Y:S01]  /*5ae0*/  ISETP.GT.U32.AND P4, PT, R0, R66, PT ;  /* 0x000000420000720c */ /* 0x000fe20003f84070 */
[--C-:B------:R-:W-:Y:S01]  /*5af0*/  @!P2 IMAD.IADD R70, R70, 0x1, -R0.reuse ;  /* 0x000000014646a824 */ /* 0x100fe200078e0a00 */
[----:B------:R-:W-:Y:S01]  /*5b00*/  ISETP.GT.U32.AND P2, PT, R0, R64, PT ;  /* 0x000000400000720c */ /* 0x000fe20003f44070 */
[----:B------:R-:W-:Y:S01]  /*5b10*/  @!P5 IMAD.IADD R69, R69, 0x1, -R0 ;  /* 0x000000014545d824 */ /* 0x000fe200078e0a00 */
[----:B------:R-:W-:-:S02]  /*5b20*/  @!P1 IADD3 R65, R65, -R0, RZ ;  /* 0x8000000041419210 */ /* 0x000fc40007ffe0ff */
[----:B------:R-:W-:Y:S01]  /*5b30*/  ISETP.GE.AND P5, PT, R217, RZ, PT ;  /* 0x000000ffd900720c */ /* 0x000fe20003fa6270 */
[----:B------:R-:W-:Y:S01]  /*5b40*/  @!P0 IMAD.IADD R67, R67, 0x1, -R0 ;  /* 0x0000000143438824 */ /* 0x000fe200078e0a00 */
[----:B------:R-:W-:Y:S02]  /*5b50*/  @!P6 IADD3 R68, R68, -R0, RZ ;  /* 0x800000004444e210 */ /* 0x000fe40007ffe0ff */
[----:B------:R-:W-:Y:S01]  /*5b60*/  ISETP.GE.AND P1, PT, R214, RZ, PT ;  /* 0x000000ffd600720c */ /* 0x000fe20003f26270 */
[----:B------:R-:W-:Y:S01]  /*5b70*/  @!P3 IMAD.MOV R74, RZ, RZ, -R74 ;  /* 0x000000ffff4ab224 */ /* 0x000fe200078e0a4a */
[----:B------:R-:W-:Y:S01]  /*5b80*/  ISETP.GE.AND P0, PT, R216, RZ, PT ;  /* 0x000000ffd800720c */ /* 0x000fe20003f06270 */
[--C-:B------:R-:W-:Y:S01]  /*5b90*/  @!P4 IMAD.IADD R66, R66, 0x1, -R0.reuse ;  /* 0x000000014242c824 */ /* 0x100fe200078e0a00 */
[----:B------:R-:W-:Y:S02]  /*5ba0*/  ISETP.GT.U32.AND P3, PT, R0, R68, PT ;  /* 0x000000440000720c */ /* 0x000fe40003f64070 */
[----:B------:R-:W-:Y:S01]  /*5bb0*/  ISETP.GE.AND P4, PT, R215, RZ, PT ;  /* 0x000000ffd700720c */ /* 0x000fe20003f86270 */
[----:B------:R-:W-:Y:S01]  /*5bc0*/  @!P2 IMAD.IADD R64, R64, 0x1, -R0 ;  /* 0x000000014040a824 */ /* 0x000fe200078e0a00 */
[----:B------:R-:W-:Y:S01]  /*5bd0*/  ISETP.GE.AND P2, PT, R213, RZ, PT ;  /* 0x000000ffd500720c */ /* 0x000fe20003f46270 */
[----:B------:R-:W-:Y:S01]  /*5be0*/  @!P5 IMAD.MOV R73, RZ, RZ, -R73 ;  /* 0x000000ffff49d224 */ /* 0x000fe200078e0a49 */
[----:B------:R-:W-:-:S02]  /*5bf0*/  ISETP.GT.U32.AND P6, PT, R0, R63, PT ;  /* 0x0000003f0000720c */ /* 0x000fc40003fc4070 */
[C---:B------:R-:W-:Y:S01]  /*5c00*/  ISETP.GT.U32.AND P5, PT, R0.reuse, R67, PT ;  /* 0x000000430000720c */ /* 0x040fe20003fa4070 */
[----:B------:R-:W-:Y:S01]  /*5c10*/  @!P1 IMAD.MOV R70, RZ, RZ, -R70 ;  /* 0x000000ffff469224 */ /* 0x000fe200078e0a46 */
[----:B------:R-:W-:Y:S02]  /*5c20*/  ISETP.GT.U32.AND P1, PT, R0, R64, PT ;  /* 0x000000400000720c */ /* 0x000fe40003f24070 */
[----:B------:R-:W-:Y:S01]  /*5c30*/  @!P0 IADD3 R72, -R72, RZ, RZ ;  /* 0x000000ff48488210 */ /* 0x000fe20007ffe1ff */
[----:B------:R-:W-:Y:S01]  /*5c40*/  @!P3 IMAD.IADD R68, R68, 0x1, -R0 ;  /* 0x000000014444b824 */ /* 0x000fe200078e0a00 */
[C---:B------:R-:W-:Y:S01]  /*5c50*/  ISETP.GT.U32.AND P0, PT, R0.reuse, R66, PT ;  /* 0x000000420000720c */ /* 0x040fe20003f04070 */
[----:B------:R-:W-:Y:S01]  /*5c60*/  @!P4 IMAD.MOV R71, RZ, RZ, -R71 ;  /* 0x000000ffff47c224 */ /* 0x000fe200078e0a47 */
[C---:B------:R-:W-:Y:S02]  /*5c70*/  ISETP.GT.U32.AND P3, PT, R0.reuse, R61, PT ;  /* 0x0000003d0000720c */ /* 0x040fe40003f64070 */
[----:B------:R-:W-:-:S02]  /*5c80*/  ISETP.GT.U32.AND P4, PT, R0, R65, PT ;  /* 0x000000410000720c */ /* 0x000fc40003f84070 */
[----:B------:R-:W-:Y:S02]  /*5c90*/  @!P2 IADD3 R69, -R69, RZ, RZ ;  /* 0x000000ff4545a210 */ /* 0x000fe40007ffe1ff */
[C---:B------:R-:W-:Y:S02]  /*5ca0*/  ISETP.GT.U32.AND P2, PT, R0.reuse, R62, PT ;  /* 0x0000003e0000720c */ /* 0x040fe40003f44070 */
[----:B------:R-:W-:Y:S01]  /*5cb0*/  @!P6 IADD3 R63, R63, -R0, RZ ;  /* 0x800000003f3fe210 */ /* 0x000fe20007ffe0ff */
[--C-:B------:R-:W-:Y:S01]  /*5cc0*/  @!P5 IMAD.IADD R67, R67, 0x1, -R0.reuse ;  /* 0x000000014343d824 */ /* 0x100fe200078e0a00 */
[----:B------:R-:W-:Y:S01]  /*5cd0*/  ISETP.GT.U32.AND P5, PT, R0, R60, PT ;  /* 0x0000003c0000720c */ /* 0x000fe20003fa4070 */
[----:B------:R-:W-:Y:S01]  /*5ce0*/  @!P1 IMAD.IADD R64, R64, 0x1, -R0 ;  /* 0x0000000140409824 */ /* 0x000fe200078e0a00 */
[C---:B------:R-:W-:Y:S02]  /*5cf0*/  ISETP.GT.U32.AND P1, PT, R0.reuse, R57, PT ;  /* 0x000000390000720c */ /* 0x040fe40003f24070 */
[----:B------:R-:W-:-:S02]  /*5d00*/  ISETP.GT.U32.AND P6, PT, R0, R63, PT ;  /* 0x0000003f0000720c */ /* 0x000fc40003fc4070 */
[----:B------:R-:W-:Y:S01]  /*5d10*/  @!P0 IADD3 R66, R66, -R0, RZ ;  /* 0x8000000042428210 */ /* 0x000fe20007ffe0ff */
[--C-:B------:R-:W-:Y:S01]  /*5d20*/  @!P3 IMAD.IADD R61, R61, 0x1, -R0.reuse ;  /* 0x000000013d3db824 */ /* 0x100fe200078e0a00 */
[----:B------:R-:W-:Y:S01]  /*5d30*/  ISETP.GT.U32.AND P0, PT, R0, R59, PT ;  /* 0x0000003b0000720c */ /* 0x000fe20003f04070 */
[--C-:B------:R-:W-:Y:S01]  /*5d40*/  @!P4 IMAD.IADD R65, R65, 0x1, -R0.reuse ;  /* 0x000000014141c824 */ /* 0x100fe200078e0a00 */
[----:B------:R-:W-:Y:S02]  /*5d50*/  ISETP.GE.AND P3, PT, R210, RZ, PT ;  /* 0x000000ffd200720c */ /* 0x000fe40003f66270 */
[----:B------:R-:W-:Y:S01]  /*5d60*/  ISETP.GT.U32.AND P4, PT, R0, R58, PT ;  /* 0x0000003a0000720c */ /* 0x000fe20003f84070 */
[----:B------:R-:W-:Y:S01]  /*5d70*/  @!P2 IMAD.IADD R62, R62, 0x1, -R0 ;  /* 0x000000013e3ea824 */ /* 0x000fe200078e0a00 */
[----:B------:R-:W-:Y:S02]  /*5d80*/  ISETP.GE.AND P2, PT, R211, RZ, PT ;  /* 0x000000ffd300720c */ /* 0x000fe40003f46270 */
[----:B------:R-:W-:-:S02]  /*5d90*/  @!P5 IADD3 R60, R60, -R0, RZ ;  /* 0x800000003c3cd210 */ /* 0x000fc40007ffe0ff */
[-C--:B------:R-:W-:Y:S02]  /*5da0*/  @!P1 IADD3 R57, R57, -R0.reuse, RZ ;  /* 0x8000000039399210 */ /* 0x080fe40007ffe0ff */
[----:B------:R-:W-:Y:S01]  /*5db0*/  @!P6 IADD3 R63, R63, -R0, RZ ;  /* 0x800000003f3fe210 */ /* 0x000fe20007ffe0ff */
[--C-:B------:R-:W-:Y:S01]  /*5dc0*/  @!P0 IMAD.IADD R59, R59, 0x1, -R0.reuse ;  /* 0x000000013b3b8824 */ /* 0x100fe200078e0a00 */
[----:B------:R-:W-:Y:S02]  /*5dd0*/  ISETP.GE.AND P5, PT, R209, RZ, PT ;  /* 0x000000ffd100720c */ /* 0x000fe40003fa6270 */
[----:B------:R-:W-:Y:S02]  /*5de0*/  ISETP.GT.U32.AND P1, PT, R0, R62, PT ;  /* 0x0000003e0000720c */ /* 0x000fe40003f24070 */
[----:B------:R-:W-:Y:S02]  /*5df0*/  ISETP.GE.AND P6, PT, R212, RZ, PT ;  /* 0x000000ffd400720c */ /* 0x000fe40003fc6270 */
[----:B------:R-:W-:Y:S01]  /*5e00*/  ISETP.GE.AND P0, PT, R208, RZ, PT ;  /* 0x000000ffd000720c */ /* 0x000fe20003f06270 */
[----:B------:R-:W-:Y:S01]  /*5e10*/  @!P4 IMAD.IADD R58, R58, 0x1, -R0 ;  /* 0x000000013a3ac824 */ /* 0x000fe200078e0a00 */
[----:B------:R-:W-:-:S02]  /*5e20*/  @!P3 IADD3 R66, -R66, RZ, RZ ;  /* 0x000000ff4242b210 */ /* 0x000fc40007ffe1ff */
[C---:B------:R-:W-:Y:S02]  /*5e30*/  ISETP.GT.U32.AND P3, PT, R0.reuse, R60, PT ;  /* 0x0000003c0000720c */ /* 0x040fe40003f64070 */
[----:B------:R-:W-:Y:S01]  /*5e40*/  ISETP.GE.AND P4, PT, R149, RZ, PT ;  /* 0x000000ff9500720c */ /* 0x000fe20003f86270 */
[----:B------:R-:W-:Y:S01]  /*5e50*/  @!P2 IMAD.MOV R67, RZ, RZ, -R67 ;  /* 0x000000ffff43a224 */ /* 0x000fe200078e0a43 */
[C---:B------:R-:W-:Y:S01]  /*5e60*/  ISETP.GT.U32.AND P2, PT, R0.reuse, R61, PT ;  /* 0x0000003d0000720c */ /* 0x040fe20003f44070 */
[----:B------:R-:W-:Y:S01]  /*5e70*/  @!P5 IMAD.MOV R65, RZ, RZ, -R65 ;  /* 0x000000ffff41d224 */ /* 0x000fe200078e0a41 */
[----:B------:R-:W-:Y:S01]  /*5e80*/  ISETP.GT.U32.AND P5, PT, R0, R59, PT ;  /* 0x0000003b0000720c */ /* 0x000fe20003fa4070 */
[----:B------:R-:W-:Y:S01]  /*5e90*/  @!P1 IMAD.IADD R62, R62, 0x1, -R0 ;  /* 0x000000013e3e9824 */ /* 0x000fe200078e0a00 */
[C---:B------:R-:W-:Y:S01]  /*5ea0*/  ISETP.GT.U32.AND P1, PT, R0.reuse, R55, PT ;  /* 0x000000370000720c */ /* 0x040fe20003f24070 */
[----:B------:R-:W-:Y:S01]  /*5eb0*/  @!P6 IMAD.MOV R68, RZ, RZ, -R68 ;  /* 0x000000ffff44e224 */ /* 0x000fe200078e0a44 */
[C---:B------:R-:W-:Y:S01]  /*5ec0*/  ISETP.GT.U32.AND P6, PT, R0.reuse, R57, PT ;  /* 0x000000390000720c */ /* 0x040fe20003fc4070 */
[----:B------:R-:W-:Y:S01]  /*5ed0*/  @!P0 IMAD.MOV R64, RZ, RZ, -R64 ;  /* 0x000000ffff408224 */ /* 0x000fe200078e0a40 */
[----:B------:R-:W-:-:S02]  /*5ee0*/  ISETP.GT.U32.AND P0, PT, R0, R58, PT ;  /* 0x0000003a0000720c */ /* 0x000fc40003f04070 */
[----:B------:R-:W-:Y:S02]  /*5ef0*/  @!P3 IADD3 R60, R60, -R0, RZ ;  /* 0x800000003c3cb210 */ /* 0x000fe40007ffe0ff */
[----:B------:R-:W-:Y:S02]  /*5f00*/  @!P4 IADD3 R63, -R63, RZ, RZ ;  /* 0x000000ff3f3fc210 */ /* 0x000fe40007ffe1ff */
[C---:B------:R-:W-:Y:S02]  /*5f10*/  ISETP.GT.U32.AND P3, PT, R0.reuse, R53, PT ;  /* 0x000000350000720c */ /* 0x040fe40003f64070 */
[C---:B------:R-:W-:Y:S01]  /*5f20*/  ISETP.GT.U32.AND P4, PT, R0.reuse, R56, PT ;  /* 0x000000380000720c */ /* 0x040fe20003f84070 */
[--C-:B------:R-:W-:Y:S01]  /*5f30*/  @!P2 IMAD.IADD R61, R61, 0x1, -R0.reuse ;  /* 0x000000013d3da824 */ /* 0x100fe200078e0a00 */
[C---:B------:R-:W-:Y:S01]  /*5f40*/  ISETP.GT.U32.AND P2, PT, R0.reuse, R54, PT ;  /* 0x000000360000720c */ /* 0x040fe20003f44070 */
[--C-:B------:R-:W-:Y:S01]  /*5f50*/  @!P5 IMAD.IADD R59, R59, 0x1, -R0.reuse ;  /* 0x000000013b3bd824 */ /* 0x100fe200078e0a00 */
[----:B------:R-:W-:Y:S01]  /*5f60*/  ISETP.GT.U32.AND P5, PT, R0, R52, PT ;  /* 0x000000340000720c */ /* 0x000fe20003fa4070 */
[--C-:B------:R-:W-:Y:S01]  /*5f70*/  @!P1 IMAD.IADD R55, R55, 0x1, -R0.reuse ;  /* 0x0000000137379824 */ /* 0x100fe200078e0a00 */
[----:B------:R-:W-:Y:S01]  /*5f80*/  @!P6 IADD3 R57, R57, -R0, RZ ;  /* 0x800000003939e210 */ /* 0x000fe20007ffe0ff */
[----:B------:R-:W-:Y:S01]  /*5f90*/  @!P0 IMAD.IADD R58, R58, 0x1, -R0 ;  /* 0x000000013a3a8824 */ /* 0x000fe200078e0a00 */
[----:B------:R-:W-:-:S02]  /*5fa0*/  ISETP.GE.AND P1, PT, R205, RZ, PT ;  /* 0x000000ffcd00720c */ /* 0x000fc40003f26270 */
[----:B------:R-:W-:Y:S01]  /*5fb0*/  ISETP.GE.AND P6, PT, R207, RZ, PT ;  /* 0x000000ffcf00720c */ /* 0x000fe20003fc6270 */
[--C-:B------:R-:W-:Y:S01]  /*5fc0*/  @!P3 IMAD.IADD R53, R53, 0x1, -R0.reuse ;  /* 0x000000013535b824 */ /* 0x100fe200078e0a00 */
[----:B------:R-:W-:Y:S01]  /*5fd0*/  ISETP.GT.U32.AND P0, PT, R0, R51, PT ;  /* 0x000000330000720c */ /* 0x000fe20003f04070 */
[--C-:B------:R-:W-:Y:S01]  /*5fe0*/  @!P4 IMAD.IADD R56, R56, 0x1, -R0.reuse ;  /* 0x000000013838c824 */ /* 0x100fe200078e0a00 */
[----:B------:R-:W-:Y:S02]  /*5ff0*/  ISETP.GE.AND P3, PT, R203, RZ, PT ;  /* 0x000000ffcb00720c */ /* 0x000fe40003f66270 */
[----:B------:R-:W-:Y:S02]  /*6000*/  ISETP.GE.AND P4, PT, R206, RZ, PT ;  /* 0x000000ffce00720c */ /* 0x000fe40003f86270 */
[----:B------:R-:W-:Y:S02]  /*6010*/  @!P2 IADD3 R54, R54, -R0, RZ ;  /* 0x800000003636a210 */ /* 0x000fe40007ffe0ff */
[----:B------:R-:W-:Y:S01]  /*6020*/  ISETP.GE.AND P2, PT, R204, RZ, PT ;  /* 0x000000ffcc00720c */ /* 0x000fe20003f46270 */
[----:B------:R-:W-:Y:S01]  /*6030*/  @!P5 IMAD.IADD R52, R52, 0x1, -R0 ;  /* 0x000000013434d824 */ /* 0x000fe200078e0a00 */
[----:B------:R-:W-:Y:S01]  /*6040*/  @!P1 IADD3 R60, -R60, RZ, RZ ;  /* 0x000000ff3c3c9210 */ /* 0x000fe20007ffe1ff */
[----:B------:R-:W-:Y:S01]  /*6050*/  @!P6 IMAD.MOV R62, RZ, RZ, -R62 ;  /* 0x000000ffff3ee224 */ /* 0x000fe200078e0a3e */
[----:B------:R-:W-:-:S02]  /*6060*/  ISETP.GT.U32.AND P1, PT, R0, R54, PT ;  /* 0x000000360000720c */ /* 0x000fc40003f24070 */
[----:B------:R-:W-:Y:S02]  /*6070*/  ISETP.GE.AND P5, PT, R202, RZ, PT ;  /* 0x000000ffca00720c */ /* 0x000fe40003fa6270 */
[----:B------:R-:W-:Y:S02]  /*6080*/  @!P0 IADD3 R51, R51, -R0, RZ ;  /* 0x8000000033338210 */ /* 0x000fe40007ffe0ff */
[C---:B------:R-:W-:Y:S01]  /*6090*/  ISETP.GT.U32.AND P6, PT, R0.reuse, R55, PT ;  /* 0x000000370000720c */ /* 0x040fe20003fc4070 */
[----:B------:R-:W-:Y:S01]  /*60a0*/  @!P3 IMAD.MOV R58, RZ, RZ, -R58 ;  /* 0x000000ffff3ab224 */ /* 0x000fe200078e0a3a */
[C---:B------:R-:W-:Y:S01]  /*60b0*/  ISETP.GT.U32.AND P3, PT, R0.reuse, R52, PT ;  /* 0x000000340000720c */ /* 0x040fe20003f64070 */
[----:B------:R-:W-:Y:S01]  /*60c0*/  @!P4 IMAD.MOV R61, RZ, RZ, -R61 ;  /* 0x000000ffff3dc224 */ /* 0x000fe200078e0a3d */
[C---:B------:R-:W-:Y:S02]  /*60d0*/  ISETP.GT.U32.AND P0, PT, R0.reuse, R56, PT ;  /* 0x000000380000720c */ /* 0x040fe40003f04070 */
[C---:B------:R-:W-:Y:S01]  /*60e0*/  ISETP.GT.U32.AND P4, PT, R0.reuse, R51, PT ;  /* 0x000000330000720c */ /* 0x040fe20003f84070 */
[----:B------:R-:W-:Y:S01]  /*60f0*/  @!P2 IMAD.MOV R59, RZ, RZ, -R59 ;  /* 0x000000ffff3ba224 */ /* 0x000fe200078e0a3b */
[----:B------:R-:W-:-:S02]  /*6100*/  ISETP.GT.U32.AND P2, PT, R0, R53, PT ;  /* 0x000000350000720c */ /* 0x000fc40003f44070 */
[----:B------:R-:W-:Y:S02]  /*6110*/  @!P1 IADD3 R54, R54, -R0, RZ ;  /* 0x8000000036369210 */ /* 0x000fe40007ffe0ff */
[----:B------:R-:W-:Y:S01]  /*6120*/  @!P5 IADD3 R57, -R57, RZ, RZ ;  /* 0x000000ff3939d210 */ /* 0x000fe20007ffe1ff */
[--C-:B------:R-:W-:Y:S01]  /*6130*/  @!P6 IMAD.IADD R55, R55, 0x1, -R0.reuse ;  /* 0x000000013737e824 */ /* 0x100fe200078e0a00 */
[C---:B------:R-:W-:Y:S02]  /*6140*/  ISETP.GT.U32.AND P1, PT, R0.reuse, R48, PT ;  /* 0x000000300000720c */ /* 0x040fe40003f24070 */
[C---:B------:R-:W-:Y:S02]  /*6150*/  ISETP.GT.U32.AND P5, PT, R0.reuse, R50, PT ;  /* 0x000000320000720c */ /* 0x040fe40003fa4070 */
[----:B------:R-:W-:Y:S01]  /*6160*/  ISETP.GT.U32.AND P6, PT, R0, R49, PT ;  /* 0x000000310000720c */ /* 0x000fe20003fc4070 */
[--C-:B------:R-:W-:Y:S01]  /*6170*/  @!P3 IMAD.IADD R52, R52, 0x1, -R0.reuse ;  /* 0x000000013434b824 */ /* 0x100fe200078e0a00 */
[----:B------:R-:W-:Y:S01]  /*6180*/  ISETP.GT.U32.AND P3, PT, R0, R46, PT ;  /* 0x0000002e0000720c */ /* 0x000fe20003f64070 */
[----:B------:R-:W-:Y:S01]  /*6190*/  @!P0 IMAD.IADD R56, R56, 0x1, -R0 ;  /* 0x0000000138388824 */ /* 0x000fe200078e0a00 */
[----:B------:R-:W-:-:S02]  /*61a0*/  @!P4 IADD3 R51, R51, -R0, RZ ;  /* 0x800000003333c210 */ /* 0x000fc40007ffe0ff */
[----:B------:R-:W-:Y:S02]  /*61b0*/  ISETP.GE.AND P0, PT, R201, RZ, PT ;  /* 0x000000ffc900720c */ /* 0x000fe40003f06270 */
[----:B------:R-:W-:Y:S01]  /*61c0*/  ISETP.GE.AND P4, PT, R200, RZ, PT ;  /* 0x000000ffc800720c */ /* 0x000fe20003f86270 */
[--C-:B------:R-:W-:Y:S01]  /*61d0*/  @!P2 IMAD.IADD R53, R53, 0x1, -R0.reuse ;  /* 0x000000013535a824 */ /* 0x100fe200078e0a00 */
[----:B------:R-:W-:Y:S01]  /*61e0*/  ISETP.GT.U32.AND P2, PT, R0, R47, PT ;  /* 0x0000002f0000720c */ /* 0x000fe20003f44070 */
[--C-:B------:R-:W-:Y:S01]  /*61f0*/  @!P5 IMAD.IADD R50, R50, 0x1, -R0.reuse ;  /* 0x000000013232d824 */ /* 0x100fe200078e0a00 */
[----:B------:R-:W-:Y:S01]  /*6200*/  @!P1 IADD3 R48, R48, -R0, RZ ;  /* 0x8000000030309210 */ /* 0x000fe20007ffe0ff */
[--C-:B------:R-:W-:Y:S01]  /*6210*/  @!P6 IMAD.IADD R49, R49, 0x1, -R0.reuse ;  /* 0x000000013131e824 */ /* 0x100fe200078e0a00 */
[----:B------:R-:W-:Y:S02]  /*6220*/  ISETP.GE.AND P1, PT, R198, RZ, PT ;  /* 0x000000ffc600720c */ /* 0x000fe40003f26270 */
[----:B------:R-:W-:Y:S01]  /*6230*/  ISETP.GT.U32.AND P5, PT, R0, R45, PT ;  /* 0x0000002d0000720c */ /* 0x000fe20003fa4070 */
[----:B------:R-:W-:Y:S01]  /*6240*/  @!P3 IMAD.IADD R46, R46, 0x1, -R0 ;  /* 0x000000012e2eb824 */ /* 0x000fe200078e0a00 */
[----:B------:R-:W-:Y:S01]  /*6250*/  ISETP.GE.AND P3, PT, R196, RZ, PT ;  /* 0x000000ffc400720c */ /* 0x000fe20003f66270 */
[----:B------:R-:W-:Y:S01]  /*6260*/  @!P0 IMAD.MOV R56, RZ, RZ, -R56 ;  /* 0x000000ffff388224 */ /* 0x000fe200078e0a38 */
[----:B------:R-:W-:-:S02]  /*6270*/  ISETP.GT.U32.AND P0, PT, R0, R50, PT ;  /* 0x000000320000720c */ /* 0x000fc40003f04070 */
[----:B------:R-:W-:Y:S02]  /*6280*/  @!P4 IADD3 R55, -R55, RZ, RZ ;  /* 0x000000ff3737c210 */ /* 0x000fe40007ffe1ff */
[C---:B------:R-:W-:Y:S01]  /*6290*/  ISETP.GT.U32.AND P4, PT, R0.reuse, R49, PT ;  /* 0x000000310000720c */ /* 0x040fe20003f84070 */
[--C-:B------:R-:W-:Y:S01]  /*62a0*/  @!P2 IMAD.IADD R47, R47, 0x1, -R0.reuse ;  /* 0x000000012f2fa824 */ /* 0x100fe200078e0a00 */
[----:B------:R-:W-:Y:S01]  /*62b0*/  ISETP.GE.AND P2, PT, R197, RZ, PT ;  /* 0x000000ffc500720c */ /* 0x000fe20003f46270 */
[----:B------:R-:W-:Y:S02]  /*62c0*/  @!P1 IMAD.MOV R53, RZ, RZ, -R53 ;  /* 0x000000ffff359224 */ /* 0x000fe400078e0a35 */
[--C-:B------:R-:W-:Y:S01]  /*62d0*/  @!P5 IMAD.IADD R45, R45, 0x1, -R0.reuse ;  /* 0x000000012d2dd824 */ /* 0x100fe200078e0a00 */
[C---:B------:R-:W-:Y:S02]  /*62e0*/  ISETP.GT.U32.AND P1, PT, R0.reuse, R47, PT ;  /* 0x0000002f0000720c */ /* 0x040fe40003f24070 */
[C---:B------:R-:W-:Y:S01]  /*62f0*/  ISETP.GT.U32.AND P5, PT, R0.reuse, R48, PT ;  /* 0x000000300000720c */ /* 0x040fe20003fa4070 */
[----:B------:R-:W-:Y:S01]  /*6300*/  @!P3 IMAD.MOV R51, RZ, RZ, -R51 ;  /* 0x000000ffff33b224 */ /* 0x000fe200078e0a33 */
[----:B------:R-:W-:Y:S01]  /*6310*/  ISETP.GT.U32.AND P3, PT, R0, R44, PT ;  /* 0x0000002c0000720c */ /* 0x000fe20003f64070 */
[----:B------:R-:W-:Y:S01]  /*6320*/  @!P0 IMAD.IADD R50, R50, 0x1, -R0 ;  /* 0x0000000132328824 */ /* 0x000fe200078e0a00 */
[----:B------:R-:W-:-:S02]  /*6330*/  ISETP.GT.U32.AND P0, PT, R0, R43, PT ;  /* 0x0000002b0000720c */ /* 0x000fc40003f04070 */
[----:B------:R-:W-:Y:S02]  /*6340*/  @!P4 IADD3 R49, R49, -R0, RZ ;  /* 0x800000003131c210 */ /* 0x000fe40007ffe0ff */
[----:B------:R-:W-:Y:S02]  /*6350*/  ISETP.GT.U32.AND P4, PT, R0, R42, PT ;  /* 0x0000002a0000720c */ /* 0x000fe40003f84070 */
[----:B------:R-:W-:Y:S02]  /*6360*/  @!P2 IADD3 R52, -R52, RZ, RZ ;  /* 0x000000ff3434a210 */ /* 0x000fe40007ffe1ff */
[----:B------:R-:W-:Y:S02]  /*6370*/  ISETP.GE.AND P6, PT, R199, RZ, PT ;  /* 0x000000ffc700720c */ /* 0x000fe40003fc6270 */
[C---:B------:R-:W-:Y:S01]  /*6380*/  ISETP.GT.U32.AND P2, PT, R0.reuse, R46, PT ;  /* 0x0000002e0000720c */ /* 0x040fe20003f44070 */
[--C-:B------:R-:W-:Y:S01]  /*6390*/  @!P1 IMAD.IADD R47, R47, 0x1, -R0.reuse ;  /* 0x000000012f2f9824 */ /* 0x100fe200078e0a00 */
[----:B------:R-:W-:Y:S01]  /*63a0*/  ISETP.GT.U32.AND P1, PT, R0, R40, PT ;  /* 0x000000280000720c */ /* 0x000fe20003f24070 */
[--C-:B------:R-:W-:Y:S01]  /*63b0*/  @!P5 IMAD.IADD R48, R48, 0x1, -R0.reuse ;  /* 0x000000013030d824 */ /* 0x100fe200078e0a00 */
[----:B------:R-:W-:Y:S01]  /*63c0*/  ISETP.GT.U32.AND P5, PT, R0, R41, PT ;  /* 0x000000290000720c */ /* 0x000fe20003fa4070 */
[--C-:B------:R-:W-:Y:S01]  /*63d0*/  @!P3 IMAD.IADD R44, R44, 0x1, -R0.reuse ;  /* 0x000000012c2cb824 */ /* 0x100fe200078e0a00 */
[----:B------:R-:W-:Y:S01]  /*63e0*/  ISETP.GE.AND P3, PT, R194, RZ, PT ;  /* 0x000000ffc200720c */ /* 0x000fe20003f66270 */
[----:B------:R-:W-:Y:S01]  /*63f0*/  @!P4 IMAD.IADD R42, R42, 0x1, -R0 ;  /* 0x000000012a2ac824 */ /* 0x000fe200078e0a00 */
[----:B------:R-:W-:-:S02]  /*6400*/  @!P0 IADD3 R43, R43, -R0, RZ ;  /* 0x800000002b2b8210 */ /* 0x000fc40007ffe0ff */
[----:B------:R-:W-:Y:S02]  /*6410*/  ISETP.GE.AND P0, PT, R193, RZ, PT ;  /* 0x000000ffc100720c */ /* 0x000fe40003f06270 */
[----:B------:R-:W-:Y:S01]  /*6420*/  ISETP.GE.AND P4, PT, R192, RZ, PT ;  /* 0x000000ffc000720c */ /* 0x000fe20003f86270 */
[----:B------:R-:W-:Y:S01]  /*6430*/  @!P6 IMAD.MOV R54, RZ, RZ, -R54 ;  /* 0x000000ffff36e224 */ /* 0x000fe200078e0a36 */
[-C--:B------:R-:W-:Y:S02]  /*6440*/  @!P2 IADD3 R46, R46, -R0.reuse, RZ ;  /* 0x800000002e2ea210 */ /* 0x080fe40007ffe0ff */
[C---:B------:R-:W-:Y:S02]  /*6450*/  ISETP.GT.U32.AND P6, PT, R0.reuse, R45, PT ;  /* 0x0000002d0000720c */ /* 0x040fe40003fc4070 */
[----:B------:R-:W-:Y:S01]  /*6460*/  ISETP.GT.U32.AND P2, PT, R0, R39, PT ;  /* 0x000000270000720c */ /* 0x000fe20003f44070 */
[----:B------:R-:W-:Y:S01]  /*6470*/  @!P5 IMAD.IADD R41, R41, 0x1, -R0 ;  /* 0x000000012929d824 */ /* 0x000fe200078e0a00 */
[----:B------:R-:W-:-:S02]  /*6480*/  @!P1 IADD3 R40, R40, -R0, RZ ;  /* 0x8000000028289210 */ /* 0x000fc40007ffe0ff */
[----:B------:R-:W-:Y:S01]  /*6490*/  ISETP.GE.AND P1, PT, R190, RZ, PT ;  /* 0x000000ffbe00720c */ /* 0x000fe20003f26270 */
[----:B------:R-:W-:Y:S01]  /*64a0*/  @!P0 IMAD.MOV R48, RZ, RZ, -R48 ;  /* 0x000000ffff308224 */ /* 0x000fe200078e0a30 */
[----:B------:R-:W-:Y:S01]  /*64b0*/  @!P3 IADD3 R49, -R49, RZ, RZ ;  /* 0x000000ff3131b210 */ /* 0x000fe20007ffe1ff */
[----:B------:R-:W-:Y:S01]  /*64c0*/  @!P4 IMAD.MOV R47, RZ, RZ, -R47 ;  /* 0x000000ffff2fc224 */ /* 0x000fe200078e0a2f */
[C---:B------:R-:W-:Y:S02]  /*64d0*/  ISETP.GT.U32.AND P3, PT, R0.reuse, R43, PT ;  /* 0x0000002b0000720c */ /* 0x040fe40003f64070 */
[C---:B------:R-:W-:Y:S02]  /*64e0*/  ISETP.GT.U32.AND P0, PT, R0.reuse, R42, PT ;  /* 0x0000002a0000720c */ /* 0x040fe40003f04070 */
[C---:B------:R-:W-:Y:S01]  /*64f0*/  ISETP.GT.U32.AND P4, PT, R0.reuse, R41, PT ;  /* 0x000000290000720c */ /* 0x040fe20003f84070 */
[--C-:B------:R-:W-:Y:S01]  /*6500*/  @!P6 IMAD.IADD R45, R45, 0x1, -R0.reuse ;  /* 0x000000012d2de824 */ /* 0x100fe200078e0a00 */
[----:B------:R-:W-:Y:S01]  /*6510*/  ISETP.GE.AND P5, PT, R191, RZ, PT ;  /* 0x000000ffbf00720c */ /* 0x000fe20003fa6270 */
[----:B------:R-:W-:Y:S01]  /*6520*/  @!P2 IMAD.IADD R39, R39, 0x1, -R0 ;  /* 0x000000012727a824 */ /* 0x000fe200078e0a00 */
[C---:B------:R-:W-:Y:S01]  /*6530*/  ISETP.GT.U32.AND P2, PT, R0.reuse, R44, PT ;  /* 0x0000002c0000720c */ /* 0x040fe20003f44070 */
[----:B------:R-:W-:Y:S01]  /*6540*/  @!P1 IMAD.MOV R45, RZ, RZ, -R45 ;  /* 0x000000ffff2d9224 */ /* 0x000fe200078e0a2d */
[----:B------:R-:W-:-:S02]  /*6550*/  ISETP.GT.U32.AND P1, PT, R0, R38, PT ;  /* 0x000000260000720c */ /* 0x000fc40003f24070 */
[----:B------:R-:W-:Y:S02]  /*6560*/  ISETP.GE.AND P6, PT, R195, RZ, PT ;  /* 0x000000ffc300720c */ /* 0x000fe40003fc6270 */
[----:B------:R-:W-:Y:S01]  /*6570*/  @!P3 IADD3 R43, R43, -R0, RZ ;  /* 0x800000002b2bb210 */ /* 0x000fe20007ffe0ff */
[--C-:B------:R-:W-:Y:S01]  /*6580*/  @!P0 IMAD.IADD R42, R42, 0x1, -R0.reuse ;  /* 0x000000012a2a8824 */ /* 0x100fe200078e0a00 */
[C---:B------:R-:W-:Y:S01]  /*6590*/  ISETP.GT.U32.AND P3, PT, R0.reuse, R36, PT ;  /* 0x000000240000720c */ /* 0x040fe20003f64070 */
[--C-:B------:R-:W-:Y:S01]  /*65a0*/  @!P4 IMAD.IADD R41, R41, 0x1, -R0.reuse ;  /* 0x000000012929c824 */ /* 0x100fe200078e0a00 */
[C---:B------:R-:W-:Y:S02]  /*65b0*/  ISETP.GT.U32.AND P0, PT, R0.reuse, R35, PT ;  /* 0x000000230000720c */ /* 0x040fe40003f04070 */
[----:B------:R-:W-:Y:S02]  /*65c0*/  ISETP.GT.U32.AND P4, PT, R0, R34, PT ;  /* 0x000000220000720c */ /* 0x000fe40003f84070 */
[----:B------:R-:W-:Y:S01]  /*65d0*/  @!P5 IADD3 R46, -R46, RZ, RZ ;  /* 0x000000ff2e2ed210 */ /* 0x000fe20007ffe1ff */
[----:B------:R-:W-:Y:S01]  /*65e0*/  @!P2 IMAD.IADD R44, R44, 0x1, -R0 ;  /* 0x000000012c2ca824 */ /* 0x000fe200078e0a00 */
[----:B------:R-:W-:-:S02]  /*65f0*/  ISETP.GT.U32.AND P5, PT, R0, R39, PT ;  /* 0x000000270000720c */ /* 0x000fc40003fa4070 */
[----:B------:R-:W-:Y:S01]  /*6600*/  ISETP.GT.U32.AND P2, PT, R0, R37, PT ;  /* 0x000000250000720c */ /* 0x000fe20003f44070 */
[----:B------:R-:W-:Y:S01]  /*6610*/  @!P1 IMAD.IADD R38, R38, 0x1, -R0 ;  /* 0x0000000126269824 */ /* 0x000fe200078e0a00 */
[----:B------:R-:W-:Y:S01]  /*6620*/  ISETP.GE.AND P1, PT, R188, RZ, PT ;  /* 0x000000ffbc00720c */ /* 0x000fe20003f26270 */
[----:B------:R-:W-:Y:S01]  /*6630*/  @!P6 IMAD.MOV R50, RZ, RZ, -R50 ;  /* 0x000000ffff32e224 */ /* 0x000fe200078e0a32 */
[----:B------:R-:W-:Y:S01]  /*6640*/  ISETP.GT.U32.AND P6, PT, R0, R40, PT ;  /* 0x000000280000720c */ /* 0x000fe20003fc4070 */
[--C-:B------:R-:W-:Y:S01]  /*6650*/  @!P3 IMAD.IADD R36, R36, 0x1, -R0.reuse ;  /* 0x000000012424b824 */ /* 0x100fe200078e0a00 */
[----:B------:R-:W-:Y:S01]  /*6660*/  ISETP.GE.AND P3, PT, R186, RZ, PT ;  /* 0x000000ffba00720c */ /* 0x000fe20003f66270 */
[----:B------:R-:W-:Y:S01]  /*6670*/  @!P0 IMAD.IADD R35, R35, 0x1, -R0 ;  /* 0x0000000123238824 */ /* 0x000fe200078e0a00 */
[----:B------:R-:W-:Y:S02]  /*6680*/  @!P4 IADD3 R34, R34, -R0, RZ ;  /* 0x800000002222c210 */ /* 0x000fe40007ffe0ff */
[----:B------:R-:W-:-:S02]  /*6690*/  ISETP.GE.AND P0, PT, R185, RZ, PT ;  /* 0x000000ffb900720c */ /* 0x000fc40003f06270 */
[----:B------:R-:W-:Y:S01]  /*66a0*/  ISETP.GE.AND P4, PT, R184, RZ, PT ;  /* 0x000000ffb800720c */ /* 0x000fe20003f86270 */
[----:B------:R-:W-:Y:S01]  /*66b0*/  @!P5 IMAD.IADD R39, R39, 0x1, -R0 ;  /* 0x000000012727d824 */ /* 0x000fe200078e0a00 */
[----:B------:R-:W-:Y:S02]  /*66c0*/  ISETP.GE.AND P5, PT, R189, RZ, PT ;  /* 0x000000ffbd00720c */ /* 0x000fe40003fa6270 */
[-C--:B------:R-:W-:Y:S02]  /*66d0*/  @!P2 IADD3 R37, R37, -R0.reuse, RZ ;  /* 0x800000002525a210 */ /* 0x080fe40007ffe0ff */
[----:B------:R-:W-:Y:S02]  /*66e0*/  ISETP.GE.AND P2, PT, R187, RZ, PT ;  /* 0x000000ffbb00720c */ /* 0x000fe40003f46270 */
[----:B------:R-:W-:Y:S02]  /*66f0*/  @!P1 IADD3 R43, -R43, RZ, RZ ;  /* 0x000000ff2b2b9210 */ /* 0x000fe40007ffe1ff */
[----:B------:R-:W-:-:S02]  /*6700*/  @!P6 IADD3 R40, R40, -R0, RZ ;  /* 0x800000002828e210 */ /* 0x000fc40007ffe0ff */
[C---:B------:R-:W-:Y:S01]  /*6710*/  ISETP.GT.U32.AND P1, PT, R0.reuse, R37, PT ;  /* 0x000000250000720c */ /* 0x040fe20003f24070 */
[----:B------:R-:W-:Y:S01]  /*6720*/  @!P3 IMAD.MOV R41, RZ, RZ, -R41 ;  /* 0x000000ffff29b224 */ /* 0x000fe200078e0a29 */
[----:B------:R-:W-:Y:S01]  /*6730*/  ISETP.GT.U32.AND P3, PT, R0, R35, PT ;  /* 0x000000230000720c */ /* 0x000fe20003f64070 */
[----:B------:R-:W-:Y:S01]  /*6740*/  @!P4 IMAD.MOV R39, RZ, RZ, -R39 ;  /* 0x000000ffff27c224 */ /* 0x000fe200078e0a27 */
[----:B------:R-:W-:Y:S02]  /*6750*/  @!P0 IADD3 R40, -R40, RZ, RZ ;  /* 0x000000ff28288210 */ /* 0x000fe40007ffe1ff */
[C---:B------:R-:W-:Y:S02]  /*6760*/  ISETP.GT.U32.AND P0, PT, R0.reuse, R34, PT ;  /* 0x000000220000720c */ /* 0x040fe40003f04070 */
[C---:B------:R-:W-:Y:S01]  /*6770*/  ISETP.GT.U32.AND P4, PT, R0.reuse, R32, PT ;  /* 0x000000200000720c */ /* 0x040fe20003f84070 */
[----:B------:R-:W-:Y:S01]  /*6780*/  @!P5 IMAD.MOV R44, RZ, RZ, -R44 ;  /* 0x000000ffff2cd224 */ /* 0x000fe200078e0a2c */
[C---:B------:R-:W-:Y:S01]  /*6790*/  ISETP.GT.U32.AND P5, PT, R0.reuse, R38, PT ;  /* 0x000000260000720c */ /* 0x040fe20003fa4070 */
[----:B------:R-:W-:Y:S01]  /*67a0*/  @!P2 IMAD.MOV R42, RZ, RZ, -R42 ;  /* 0x000000ffff2aa224 */ /* 0x000fe200078e0a2a */
[----:B------:R-:W-:-:S02]  /*67b0*/  ISETP.GT.U32.AND P2, PT, R0, R36, PT ;  /* 0x000000240000720c */ /* 0x000fc40003f44070 */
[C---:B------:R-:W-:Y:S02]  /*67c0*/  ISETP.GT.U32.AND P6, PT, R0.reuse, R33, PT ;  /* 0x000000210000720c */ /* 0x040fe40003fc4070 */
[-C--:B------:R-:W-:Y:S02]  /*67d0*/  @!P1 IADD3 R37, R37, -R0.reuse, RZ ;  /* 0x8000000025259210 */ /* 0x080fe40007ffe0ff */
[C---:B------:R-:W-:Y:S01]  /*67e0*/  ISETP.GT.U32.AND P1, PT, R0.reuse, R31, PT ;  /* 0x0000001f0000720c */ /* 0x040fe20003f24070 */
[--C-:B------:R-:W-:Y:S01]  /*67f0*/  @!P3 IMAD.IADD R35, R35, 0x1, -R0.reuse ;  /* 0x000000012323b824 */ /* 0x100fe200078e0a00 */
[----:B------:R-:W-:Y:S01]  /*6800*/  ISETP.GT.U32.AND P3, PT, R0, R29, PT ;  /* 0x0000001d0000720c */ /* 0x000fe20003f64070 */
[----:B------:R-:W-:Y:S01]  /*6810*/  @!P4 IMAD.IADD R32, R32, 0x1, -R0 ;  /* 0x000000012020c824 */ /* 0x000fe200078e0a00 */
[----:B------:R-:W-:Y:S02]  /*6820*/  @!P0 IADD3 R34, R34, -R0, RZ ;  /* 0x8000000022228210 */ /* 0x000fe40007ffe0ff */
[----:B------:R-:W-:-:S02]  /*6830*/  ISETP.GT.U32.AND P0, PT, R0, R28, PT ;  /* 0x0000001c0000720c */ /* 0x000fc40003f04070 */
[----:B------:R-:W-:Y:S01]  /*6840*/  ISETP.GT.U32.AND P4, PT, R0, R27, PT ;  /* 0x0000001b0000720c */ /* 0x000fe20003f84070 */
[--C-:B------:R-:W-:Y:S01]  /*6850*/  @!P5 IMAD.IADD R38, R38, 0x1, -R0.reuse ;  /* 0x000000012626d824 */ /* 0x100fe200078e0a00 */
[----:B------:R-:W-:Y:S01]  /*6860*/  ISETP.GE.AND P5, PT, R183, RZ, PT ;  /* 0x000000ffb700720c */ /* 0x000fe20003fa6270 */
[--C-:B------:R-:W-:Y:S01]  /*6870*/  @!P2 IMAD.IADD R36, R36, 0x1, -R0.reuse ;  /* 0x000000012424a824 */ /* 0x100fe200078e0a00 */
[C---:B------:R-:W-:Y:S01]  /*6880*/  ISETP.GT.U32.AND P2, PT, R0.reuse, R30, PT ;  /* 0x0000001e0000720c */ /* 0x040fe20003f44070 */
[--C-:B------:R-:W-:Y:S01]  /*6890*/  @!P6 IMAD.IADD R33, R33, 0x1, -R0.reuse ;  /* 0x000000012121e824 */ /* 0x100fe200078e0a00 */
[-C--:B------:R-:W-:Y:S02]  /*68a0*/  @!P1 IADD3 R31, R31, -R0.reuse, RZ ;  /* 0x800000001f1f9210 */ /* 0x080fe40007ffe0ff */
[----:B------:R-:W-:Y:S02]  /*68b0*/  ISETP.GE.AND P1, PT, R181, RZ, PT ;  /* 0x000000ffb500720c */ /* 0x000fe40003f26270 */
[----:B------:R-:W-:Y:S01]  /*68c0*/  ISETP.GT.U32.AND P6, PT, R0, R33, PT ;  /* 0x000000210000720c */ /* 0x000fe20003fc4070 */
[--C-:B------:R-:W-:Y:S01]  /*68d0*/  @!P3 IMAD.IADD R29, R29, 0x1, -R0.reuse ;  /* 0x000000011d1db824 */ /* 0x100fe200078e0a00 */
[----:B------:R-:W-:Y:S01]  /*68e0*/  ISETP.GE.AND P3, PT, R179, RZ, PT ;  /* 0x000000ffb300720c */ /* 0x000fe20003f66270 */
[----:B------:R-:W-:Y:S01]  /*68f0*/  @!P4 IMAD.IADD R27, R27, 0x1, -R0 ;  /* 0x000000011b1bc824 */ /* 0x000fe200078e0a00 */
[----:B------:R-:W-:-:S02]  /*6900*/  @!P0 IADD3 R28, R28, -R0, RZ ;  /* 0x800000001c1c8210 */ /* 0x000fc40007ffe0ff */
[----:B------:R-:W-:Y:S02]  /*6910*/  ISETP.GE.AND P0, PT, R178, RZ, PT ;  /* 0x000000ffb200720c */ /* 0x000fe40003f06270 */
[----:B------:R-:W-:Y:S02]  /*6920*/  ISETP.GT.U32.AND P4, PT, R0, R32, PT ;  /* 0x000000200000720c */ /* 0x000fe40003f84070 */
[----:B------:R-:W-:Y:S01]  /*6930*/  @!P5 IADD3 R38, -R38, RZ, RZ ;  /* 0x000000ff2626d210 */ /* 0x000fe20007ffe1ff */
[----:B------:R-:W-:Y:S01]  /*6940*/  @!P2 IMAD.IADD R30, R30, 0x1, -R0 ;  /* 0x000000011e1ea824 */ /* 0x000fe200078e0a00 */
[----:B------:R-:W-:Y:S02]  /*6950*/  ISETP.GT.U32.AND P5, PT, R0, R31, PT ;  /* 0x0000001f0000720c */ /* 0x000fe40003fa4070 */
[----:B------:R-:W-:Y:S01]  /*6960*/  ISETP.GE.AND P2, PT, R180, RZ, PT ;  /* 0x000000ffb400720c */ /* 0x000fe20003f46270 */
[----:B------:R-:W-:Y:S01]  /*6970*/  @!P1 IMAD.MOV R36, RZ, RZ, -R36 ;  /* 0x000000ffff249224 */ /* 0x000fe200078e0a24 */
[----:B------:R-:W-:Y:S01]  /*6980*/  ISETP.GT.U32.AND P1, PT, R0, R30, PT ;  /* 0x0000001e0000720c */ /* 0x000fe20003f24070 */
[----:B------:R-:W-:-:S02]  /*6990*/  @!P6 IMAD.IADD R33, R33, 0x1, -R0 ;  /* 0x000000012121e824 */ /* 0x000fc400078e0a00 */
[----:B------:R-:W-:Y:S01]  /*69a0*/  @!P3 IMAD.MOV R34, RZ, RZ, -R34 ;  /* 0x000000ffff22b224 */ /* 0x000fe200078e0a22 */
[----:B------:R-:W-:Y:S01]  /*69b0*/  ISETP.GT.U32.AND P3, PT, R0, R28, PT ;  /* 0x0000001c0000720c */ /* 0x000fe20003f64070 */
[----:B------:R-:W-:Y:S01]  /*69c0*/  @!P0 IMAD.MOV R33, RZ, RZ, -R33 ;  /* 0x000000ffff218224 */ /* 0x000fe200078e0a21 */
[----:B------:R-:W-:Y:S02]  /*69d0*/  @!P4 IADD3 R32, R32, -R0, RZ ;  /* 0x800000002020c210 */ /* 0x000fe40007ffe0ff */
[C---:B------:R-:W-:Y:S02]  /*69e0*/  ISETP.GT.U32.AND P0, PT, R0.reuse, R26, PT ;  /* 0x0000001a0000720c */ /* 0x040fe40003f04070 */
[C---:B------:R-:W-:Y:S01]  /*69f0*/  ISETP.GT.U32.AND P4, PT, R0.reuse, R25, PT ;  /* 0x000000190000720c */ /* 0x040fe20003f84070 */
[----:B------:R-:W-:Y:S01]  /*6a00*/  @!P5 IMAD.IADD R31, R31, 0x1, -R0 ;  /* 0x000000011f1fd824 */ /* 0x000fe200078e0a00 */
[----:B------:R-:W-:Y:S02]  /*6a10*/  ISETP.GT.U32.AND P5, PT, R0, R24, PT ;  /* 0x000000180000720c */ /* 0x000fe40003fa4070 */
[----:B------:R-:W-:-:S02]  /*6a20*/  @!P2 IADD3 R35, -R35, RZ, RZ ;  /* 0x000000ff2323a210 */ /* 0x000fc40007ffe1ff */
[----:B------:R-:W-:Y:S01]  /*6a30*/  ISETP.GT.U32.AND P2, PT, R0, R29, PT ;  /* 0x0000001d0000720c */ /* 0x000fe20003f44070 */
[--C-:B------:R-:W-:Y:S01]  /*6a40*/  @!P1 IMAD.IADD R30, R30, 0x1, -R0.reuse ;  /* 0x000000011e1e9824 */ /* 0x100fe200078e0a00 */
[----:B------:R-:W-:Y:S02]  /*6a50*/  ISETP.GE.AND P6, PT, R182, RZ, PT ;  /* 0x000000ffb600720c */ /* 0x000fe40003fc6270 */
[----:B------:R-:W-:Y:S01]  /*6a60*/  ISETP.GT.U32.AND P1, PT, R0, R23, PT ;  /* 0x000000170000720c */ /* 0x000fe20003f24070 */
[--C-:B------:R-:W-:Y:S01]  /*6a70*/  @!P3 IMAD.IADD R28, R28, 0x1, -R0.reuse ;  /* 0x000000011c1cb824 */ /* 0x100fe200078e0a00 */
[----:B------:R-:W-:Y:S01]  /*6a80*/  ISETP.GT.U32.AND P3, PT, R0, R21, PT ;  /* 0x000000150000720c */ /* 0x000fe20003f64070 */
[----:B------:R-:W-:Y:S01]  /*6a90*/  @!P4 IMAD.IADD R25, R25, 0x1, -R0 ;  /* 0x000000011919c824 */ /* 0x000fe200078e0a00 */
[----:B------:R-:W-:Y:S02]  /*6aa0*/  @!P0 IADD3 R26, R26, -R0, RZ ;  /* 0x800000001a1a8210 */ /* 0x000fe40007ffe0ff */
[----:B------:R-:W-:-:S02]  /*6ab0*/  ISETP.GE.AND P0, PT, R176, RZ, PT ;  /* 0x000000ffb000720c */ /* 0x000fc40003f06270 */
[----:B------:R-:W-:Y:S01]  /*6ac0*/  ISETP.GE.AND P4, PT, R175, RZ, PT ;  /* 0x000000ffaf00720c */ /* 0x000fe20003f86270 */
[----:B------:R-:W-:Y:S01]  /*6ad0*/  @!P5 IMAD.IADD R24, R24, 0x1, -R0 ;  /* 0x000000011818d824 */ /* 0x000fe200078e0a00 */
[----:B------:R-:W-:Y:S02]  /*6ae0*/  ISETP.GE.AND P5, PT, R174, RZ, PT ;  /* 0x000000ffae00720c */ /* 0x000fe40003fa6270 */
[----:B------:R-:W-:Y:S02]  /*6af0*/  @!P2 IADD3 R29, R29, -R0, RZ ;  /* 0x800000001d1da210 */ /* 0x000fe40007ffe0ff */
[C---:B------:R-:W-:Y:S01]  /*6b00*/  ISETP.GT.U32.AND P2, PT, R0.reuse, R22, PT ;  /* 0x000000160000720c */ /* 0x040fe20003f44070 */
[----:B------:R-:W-:Y:S01]  /*6b10*/  @!P6 IMAD.MOV R37, RZ, RZ, -R37 ;  /* 0x000000ffff25e224 */ /* 0x000fe200078e0a25 */
[----:B------:R-:W-:Y:S02]  /*6b20*/  @!P1 IADD3 R23, R23, -R0, RZ ;  /* 0x8000000017179210 */ /* 0x000fe40007ffe0ff */
[----:B------:R-:W-:-:S02]  /*6b30*/  ISETP.GT.U32.AND P6, PT, R0, R27, PT ;  /* 0x0000001b0000720c */ /* 0x000fc40003fc4070 */
[----:B------:R-:W-:Y:S01]  /*6b40*/  ISETP.GE.AND P1, PT, R173, RZ, PT ;  /* 0x000000ffad00720c */ /* 0x000fe20003f26270 */
[----:B------:R-:W-:Y:S01]  /*6b50*/  @!P3 IMAD.IADD R21, R21, 0x1, -R0 ;  /* 0x000000011515b824 */ /* 0x000fe200078e0a00 */
[C---:B------:R-:W-:Y:S01]  /*6b60*/  ISETP.GT.U32.AND P3, PT, R0.reuse, R26, PT ;  /* 0x0000001a0000720c */ /* 0x040fe20003f64070 */
[----:B------:R-:W-:Y:S01]  /*6b70*/  @!P0 IMAD.MOV R31, RZ, RZ, -R31 ;  /* 0x000000ffff1f8224 */ /* 0x000fe200078e0a1f */
[C---:B------:R-:W-:Y:S01]  /*6b80*/  ISETP.GT.U32.AND P0, PT, R0.reuse, R25, PT ;  /* 0x000000190000720c */ /* 0x040fe20003f04070 */
[----:B------:R-:W-:Y:S01]  /*6b90*/  @!P4 IMAD.MOV R30, RZ, RZ, -R30 ;  /* 0x000000ffff1ec224 */ /* 0x000fe200078e0a1e */
[----:B------:R-:W-:Y:S02]  /*6ba0*/  ISETP.GT.U32.AND P4, PT, R0, R24, PT ;  /* 0x000000180000720c */ /* 0x000fe40003f84070 */
[----:B------:R-:W-:Y:S01]  /*6bb0*/  @!P5 IADD3 R29, -R29, RZ, RZ ;  /* 0x000000ff1d1dd210 */ /* 0x000fe20007ffe1ff */
[----:B------:R-:W-:Y:S01]  /*6bc0*/  @!P2 IMAD.IADD R22, R22, 0x1, -R0 ;  /* 0x000000011616a824 */ /* 0x000fe200078e0a00 */
[----:B------:R-:W-:-:S02]  /*6bd0*/  ISETP.GT.U32.AND P5, PT, R0, R23, PT ;  /* 0x000000170000720c */ /* 0x000fc40003fa4070 */
[----:B------:R-:W-:Y:S01]  /*6be0*/  ISETP.GE.AND P2, PT, R151, RZ, PT ;  /* 0x000000ff9700720c */ /* 0x000fe20003f46270 */
[----:B------:R-:W-:Y:S01]  /*6bf0*/  @!P6 IMAD.IADD R27, R27, 0x1, -R0 ;  /* 0x000000011b1be824 */ /* 0x000fe200078e0a00 */
[----:B------:R-:W-:Y:S01]  /*6c00*/  ISETP.GE.AND P6, PT, R177, RZ, PT ;  /* 0x000000ffb100720c */ /* 0x000fe20003fc6270 */
[----:B------:R-:W-:Y:S01]  /*6c10*/  @!P1 IMAD.MOV R28, RZ, RZ, -R28 ;  /* 0x000000ffff1c9224 */ /* 0x000fe200078e0a1c */
[----:B------:R-:W-:Y:S01]  /*6c20*/  ISETP.GT.U32.AND P1, PT, R0, R21, PT ;  /* 0x000000150000720c */ /* 0x000fe20003f24070 */
[--C-:B------:R-:W-:Y:S01]  /*6c30*/  @!P3 IMAD.IADD R26, R26, 0x1, -R0.reuse ;  /* 0x000000011a1ab824 */ /* 0x100fe200078e0a00 */
[----:B------:R-:W-:Y:S01]  /*6c40*/  ISETP.GT.U32.AND P3, PT, R0, R19, PT ;  /* 0x000000130000720c */ /* 0x000fe20003f64070 */
[----:B------:R-:W-:Y:S01]  /*6c50*/  @!P0 IMAD.IADD R25, R25, 0x1, -R0 ;  /* 0x0000000119198824 */ /* 0x000fe200078e0a00 */
[----:B------:R-:W-:Y:S02]  /*6c60*/  @!P4 IADD3 R24, R24, -R0, RZ ;  /* 0x800000001818c210 */ /* 0x000fe40007ffe0ff */
[----:B------:R-:W-:-:S02]  /*6c70*/  ISETP.GT.U32.AND P0, PT, R0, R18, PT ;  /* 0x000000120000720c */ /* 0x000fc40003f04070 */
[C---:B------:R-:W-:Y:S01]  /*6c80*/  ISETP.GT.U32.AND P4, PT, R0.reuse, R17, PT ;  /* 0x000000110000720c */ /* 0x040fe20003f84070 */
[----:B------:R-:W-:Y:S01]  /*6c90*/  @!P5 IMAD.IADD R23, R23, 0x1, -R0 ;  /* 0x000000011717d824 */ /* 0x000fe200078e0a00 */
[C---:B------:R-:W-:Y:S02]  /*6ca0*/  ISETP.GT.U32.AND P5, PT, R0.reuse, R16, PT ;  /* 0x000000100000720c */ /* 0x040fe40003fa4070 */
[----:B------:R-:W-:Y:S02]  /*6cb0*/  @!P2 IADD3 R27, -R27, RZ, RZ ;  /* 0x000000ff1b1ba210 */ /* 0x000fe40007ffe1ff */
[----:B------:R-:W-:Y:S02]  /*6cc0*/  ISETP.GT.U32.AND P2, PT, R0, R20, PT ;  /* 0x000000140000720c */ /* 0x000fe40003f44070 */
[----:B------:R-:W-:Y:S02]  /*6cd0*/  @!P6 IADD3 R32, -R32, RZ, RZ ;  /* 0x000000ff2020e210 */ /* 0x000fe40007ffe1ff */
[----:B------:R-:W-:-:S02]  /*6ce0*/  @!P1 IADD3 R21, R21, -R0, RZ ;  /* 0x8000000015159210 */ /* 0x000fc40007ffe0ff */
[----:B------:R-:W-:Y:S02]  /*6cf0*/  ISETP.GT.U32.AND P6, PT, R0, R22, PT ;  /* 0x000000160000720c */ /* 0x000fe40003fc4070 */
[----:B------:R-:W-:Y:S01]  /*6d00*/  ISETP.GE.AND P1, PT, R172, RZ, PT ;  /* 0x000000ffac00720c */ /* 0x000fe20003f26270 */
[--C-:B------:R-:W-:Y:S01]  /*6d10*/  @!P3 IMAD.IADD R19, R19, 0x1, -R0.reuse ;  /* 0x000000011313b824 */ /* 0x100fe200078e0a00 */
[----:B------:R-:W-:Y:S01]  /*6d20*/  ISETP.GE.AND P3, PT, R170, RZ, PT ;  /* 0x000000ffaa00720c */ /* 0x000fe20003f66270 */
[--C-:B------:R-:W-:Y:S01]  /*6d30*/  @!P4 IMAD.IADD R17, R17, 0x1, -R0.reuse ;  /* 0x000000011111c824 */ /* 0x100fe200078e0a00 */
[----:B------:R-:W-:Y:S02]  /*6d40*/  @!P0 IADD3 R18, R18, -R0, RZ ;  /* 0x8000000012128210 */ /* 0x000fe40007ffe0ff */
[----:B------:R-:W-:Y:S02]  /*6d50*/  ISETP.GE.AND P0, PT, R169, RZ, PT ;  /* 0x000000ffa900720c */ /* 0x000fe40003f06270 */
[----:B------:R-:W-:Y:S01]  /*6d60*/  ISETP.GE.AND P4, PT, R168, RZ, PT ;  /* 0x000000ffa800720c */ /* 0x000fe20003f86270 */
[--C-:B------:R-:W-:Y:S01]  /*6d70*/  @!P5 IMAD.IADD R16, R16, 0x1, -R0.reuse ;  /* 0x000000011010d824 */ /* 0x100fe200078e0a00 */
[----:B------:R-:W-:Y:S01]  /*6d80*/  ISETP.GE.AND P5, PT, R167, RZ, PT ;  /* 0x000000ffa700720c */ /* 0x000fe20003fa6270 */
[--C-:B------:R-:W-:Y:S01]  /*6d90*/  @!P2 IMAD.IADD R20, R20, 0x1, -R0.reuse ;  /* 0x000000011414a824 */ /* 0x100fe200078e0a00 */
[----:B------:R-:W-:Y:S01]  /*6da0*/  ISETP.GE.AND P2, PT, R171, RZ, PT ;  /* 0x000000ffab00720c */ /* 0x000fe20003f46270 */
[----:B------:R-:W-:Y:S01]  /*6db0*/  @!P6 IMAD.IADD R22, R22, 0x1, -R0 ;  /* 0x000000011616e824 */ /* 0x000fe200078e0a00 */
[C---:B------:R-:W-:Y:S01]  /*6dc0*/  ISETP.GT.U32.AND P6, PT, R0.reuse, R15, PT ;  /* 0x0000000f0000720c */ /* 0x040fe20003fc4070 */
[----:B------:R-:W-:Y:S01]  /*6dd0*/  @!P1 IMAD.MOV R26, RZ, RZ, -R26 ;  /* 0x000000ffff1a9224 */ /* 0x000fe200078e0a1a */
[----:B------:R-:W-:-:S02]  /*6de0*/  ISETP.GT.U32.AND P1, PT, R0, R20, PT ;  /* 0x000000140000720c */ /* 0x000fc40003f24070 */
[----:B------:R-:W-:Y:S01]  /*6df0*/  @!P3 IADD3 R24, -R24, RZ, RZ ;  /* 0x000000ff1818b210 */ /* 0x000fe20007ffe1ff */
[----:B------:R-:W-:Y:S01]  /*6e00*/  @!P0 IMAD.MOV R23, RZ, RZ, -R23 ;  /* 0x000000ffff178224 */ /* 0x000fe200078e0a17 */
[C---:B------:R-:W-:Y:S01]  /*6e10*/  ISETP.GT.U32.AND P3, PT, R0.reuse, R18, PT ;  /* 0x000000120000720c */ /* 0x040fe20003f64070 */
[----:B------:R-:W-:Y:S01]  /*6e20*/  @!P4 IMAD.MOV R22, RZ, RZ, -R22 ;  /* 0x000000ffff16c224 */ /* 0x000fe200078e0a16 */
[C---:B------:R-:W-:Y:S02]  /*6e30*/  ISETP.GT.U32.AND P0, PT, R0.reuse, R17, PT ;  /* 0x000000110000720c */ /* 0x040fe40003f04070 */
[----:B------:R-:W-:Y:S02]  /*6e40*/  ISETP.GT.U32.AND P4, PT, R0, R16, PT ;  /* 0x000000100000720c */ /* 0x000fe40003f84070 */
[----:B------:R-:W-:Y:S02]  /*6e50*/  IABS R7, R154 ;  /* 0x0000009a00077213 */ /* 0x000fe40000000000 */
[----:B------:R-:W-:-:S02]  /*6e60*/  @!P5 IADD3 R21, -R21, RZ, RZ ;  /* 0x000000ff1515d210 */ /* 0x000fc40007ffe1ff */
[C---:B------:R-:W-:Y:S01]  /*6e70*/  ISETP.GT.U32.AND P5, PT, R0.reuse, R14, PT ;  /* 0x0000000e0000720c */ /* 0x040fe20003fa4070 */
[----:B------:R-:W-:Y:S01]  /*6e80*/  @!P2 IMAD.MOV R25, RZ, RZ, -R25 ;  /* 0x000000ffff19a224 */ /* 0x000fe200078e0a19 */
[----:B------:R-:W-:Y:S01]  /*6e90*/  ISETP.GT.U32.AND P2, PT, R0, R19, PT ;  /* 0x000000130000720c */ /* 0x000fe20003f44070 */
[----:B------:R-:W-:Y:S01]  /*6ea0*/  IMAD.HI.U32 R2, R4, R7, RZ ;  /* 0x0000000704027227 */ /* 0x000fe200078e00ff */
[----:B------:R-:W-:Y:S02]  /*6eb0*/  @!P6 IADD3 R15, R15, -R0, RZ ;  /* 0x800000000f0fe210 */ /* 0x000fe40007ffe0ff */
[----:B------:R-:W-:Y:S01]  /*6ec0*/  IADD3 R153, R148, 0x7b, RZ ;  /* 0x0000007b94997810 */ /* 0x000fe20007ffe0ff */
[--C-:B------:R-:W-:Y:S01]  /*6ed0*/  @!P1 IMAD.IADD R20, R20, 0x1, -R0.reuse ;  /* 0x0000000114149824 */ /* 0x100fe200078e0a00 */
[----:B------:R-:W-:Y:S01]  /*6ee0*/  ISETP.GT.U32.AND P1, PT, R0, R13, PT ;  /* 0x0000000d0000720c */ /* 0x000fe20003f24070 */
[--C-:B------:R-:W-:Y:S01]  /*6ef0*/  @!P0 IMAD.IADD R17, R17, 0x1, -R0.reuse ;  /* 0x0000000111118824 */ /* 0x100fe200078e0a00 */
[----:B------:R-:W-:Y:S01]  /*6f00*/  IADD3 R2, -R2, RZ, RZ ;  /* 0x000000ff02027210 */ /* 0x000fe20007ffe1ff */
[----:B------:R-:W-:Y:S01]  /*6f10*/  @!P4 IMAD.IADD R16, R16, 0x1, -R0 ;  /* 0x000000011010c824 */ /* 0x000fe200078e0a00 */
[----:B------:R-:W-:-:S02]  /*6f20*/  ISETP.GT.U32.AND P6, PT, R0, R15, PT ;  /* 0x0000000f0000720c */ /* 0x000fc40003fc4070 */
[----:B------:R-:W-:Y:S02]  /*6f30*/  @!P3 IADD3 R18, R18, -R0, RZ ;  /* 0x800000001212b210 */ /* 0x000fe40007ffe0ff */
[----:B------:R-:W-:Y:S02]  /*6f40*/  IABS R6, R153 ;  /* 0x0000009900067213 */ /* 0x000fe40000000000 */
[C---:B------:R-:W-:Y:S02]  /*6f50*/  ISETP.GT.U32.AND P3, PT, R0.reuse, R11, PT ;  /* 0x0000000b0000720c */ /* 0x040fe40003f64070 */
[C---:B------:R-:W-:Y:S02]  /*6f60*/  ISETP.GT.U32.AND P0, PT, R0.reuse, R10, PT ;  /* 0x0000000a0000720c */ /* 0x040fe40003f04070 */
[----:B------:R-:W-:Y:S01]  /*6f70*/  ISETP.GT.U32.AND P4, PT, R0, R9, PT ;  /* 0x000000090000720c */ /* 0x000fe20003f84070 */
[----:B------:R-:W-:Y:S01]  /*6f80*/  @!P5 IMAD.IADD R14, R14, 0x1, -R0 ;  /* 0x000000010e0ed824 */ /* 0x000fe200078e0a00 */
[----:B------:R-:W-:Y:S01]  /*6f90*/  ISETP.GE.AND P5, PT, R165, RZ, PT ;  /* 0x000000ffa500720c */ /* 0x000fe20003fa6270 */
[----:B------:R-:W-:Y:S01]  /*6fa0*/  IMAD R7, R0, R2, R7 ;  /* 0x0000000200077224 */ /* 0x000fe200078e0207 */
[----:B------:R-:W-:Y:S01]  /*6fb0*/  IADD3 R152, R148, 0x7c, RZ ;  /* 0x0000007c94987810 */ /* 0x000fe20007ffe0ff */
[----:B------:R-:W-:-:S04]  /*6fc0*/  IMAD.HI.U32 R2, R4, R6, RZ ;  /* 0x0000000604027227 */ /* 0x000fc800078e00ff */
[----:B------:R-:W-:Y:S01]  /*6fd0*/  @!P2 IMAD.IADD R19, R19, 0x1, -R0 ;  /* 0x000000011313a824 */ /* 0x000fe200078e0a00 */
[----:B------:R-:W-:Y:S01]  /*6fe0*/  ISETP.GT.U32.AND P2, PT, R0, R12, PT ;  /* 0x0000000c0000720c */ /* 0x000fe20003f44070 */
[----:B------:R-:W-:Y:S01]  /*6ff0*/  IMAD.MOV R2, RZ, RZ, -R2 ;  /* 0x000000ffff027224 */ /* 0x000fe200078e0a02 */
[----:B------:R-:W-:Y:S01]  /*7000*/  IABS R5, R152 ;  /* 0x0000009800057213 */ /* 0x000fe20000000000 */
[----:B------:R-:W-:Y:S01]  /*7010*/  @!P1 IMAD.IADD R13, R13, 0x1, -R0 ;  /* 0x000000010d0d9824 */ /* 0x000fe200078e0a00 */
[----:B------:R-:W-:Y:S01]  /*7020*/  ISETP.GE.AND P1, PT, R164, RZ, PT ;  /* 0x000000ffa400720c */ /* 0x000fe20003f26270 */
[----:B------:R-:W-:Y:S01]  /*7030*/  IMAD R6, R0, R2, R6 ;  /* 0x0000000200067224 */ /* 0x000fe200078e0206 */
[----:B------:R-:W-:Y:S01]  /*7040*/  @!P6 IADD3 R15, R15, -R0, RZ ;  /* 0x800000000f0fe210 */ /* 0x000fe20007ffe0ff */
[----:B------:R-:W-:Y:S01]  /*7050*/  @!P3 IMAD.IADD R11, R11, 0x1, -R0 ;  /* 0x000000010b0bb824 */ /* 0x000fe200078e0a00 */
[----:B------:R-:W-:Y:S01]  /*7060*/  ISETP.GE.AND P6, PT, R166, RZ, PT ;  /* 0x000000ffa600720c */ /* 0x000fe20003fc6270 */
[----:B------:R-:W-:Y:S01]  /*7070*/  IMAD.HI.U32 R2, R4, R5, RZ ;  /* 0x0000000504027227 */ /* 0x000fe200078e00ff */
[----:B------:R-:W-:-:S02]  /*7080*/  ISETP.GE.AND P3, PT, R162, RZ, PT ;  /* 0x000000ffa200720c */ /* 0x000fc40003f66270 */
[----:B------:R-:W-:Y:S01]  /*7090*/  @!P4 IADD3 R9, R9, -R0, RZ ;  /* 0x800000000909c210 */ /* 0x000fe20007ffe0ff */
[----:B------:R-:W-:Y:S01]  /*70a0*/  @!P0 IMAD.IADD R10, R10, 0x1, -R0 ;  /* 0x000000010a0a8824 */ /* 0x000fe200078e0a00 */
[----:B------:R-:W-:Y:S02]  /*70b0*/  ISETP.GE.AND P0, PT, R147, RZ, PT ;  /* 0x000000ff9300720c */ /* 0x000fe40003f06270 */
[C---:B------:R-:W-:Y:S01]  /*70c0*/  ISETP.GT.U32.AND P4, PT, R0.reuse, R14, PT ;  /* 0x0000000e0000720c */ /* 0x040fe20003f84070 */
[----:B------:R-:W-:Y:S01]  /*70d0*/  @!P5 IMAD.MOV R19, RZ, RZ, -R19 ;  /* 0x000000ffff13d224 */ /* 0x000fe200078e0a13 */
[----:B------:R-:W-:Y:S01]  /*70e0*/  ISETP.GT.U32.AND P5, PT, R0, R13, PT ;  /* 0x0000000d0000720c */ /* 0x000fe20003fa4070 */
[----:B------:R-:W-:Y:S01]  /*70f0*/  IMAD.MOV R2, RZ, RZ, -R2 ;  /* 0x000000ffff027224 */ /* 0x000fe200078e0a02 */
[----:B------:R-:W-:Y:S02]  /*7100*/  IADD3 R149, R148, 0x7d, RZ ;  /* 0x0000007d94957810 */ /* 0x000fe40007ffe0ff */
[----:B------:R-:W-:Y:S01]  /*7110*/  @!P2 IADD3 R12, R12, -R0, RZ ;  /* 0x800000000c0ca210 */ /* 0x000fe20007ffe0ff */
[----:B------:R-:W-:Y:S01]  /*7120*/  IMAD R5, R0, R2, R5 ;  /* 0x0000000200057224 */ /* 0x000fe200078e0205 */
[----:B------:R-:W-:-:S02]  /*7130*/  IABS R2, R149 ;  /* 0x0000009500027213 */ /* 0x000fc40000000000 */
[----:B------:R-:W-:Y:S02]  /*7140*/  ISETP.GE.AND P2, PT, R163, RZ, PT ;  /* 0x000000ffa300720c */ /* 0x000fe40003f46270 */
[----:B------:R-:W-:Y:S02]  /*7150*/  @!P1 IADD3 R18, -R18, RZ, RZ ;  /* 0x000000ff12129210 */ /* 0x000fe40007ffe1ff */
[C---:B------:R-:W-:Y:S01]  /*7160*/  ISETP.GT.U32.AND P1, PT, R0.reuse, R12, PT ;  /* 0x0000000c0000720c */ /* 0x040fe20003f24070 */
[----:B------:R-:W-:Y:S01]  /*7170*/  @!P6 IMAD.MOV R20, RZ, RZ, -R20 ;  /* 0x000000ffff14e224 */ /* 0x000fe200078e0a14 */
[C---:B------:R-:W-:Y:S01]  /*7180*/  ISETP.GT.U32.AND P6, PT, R0.reuse, R10, PT ;  /* 0x0000000a0000720c */ /* 0x040fe20003fc4070 */
[----:B------:R-:W-:Y:S01]  /*7190*/  @!P3 IMAD.MOV R16, RZ, RZ, -R16 ;  /* 0x000000ffff10b224 */ /* 0x000fe200078e0a10 */
[----:B------:R-:W-:Y:S01]  /*71a0*/  ISETP.GT.U32.AND P3, PT, R0, R9, PT ;  /* 0x000000090000720c */ /* 0x000fe20003f64070 */
[----:B------:R-:W-:Y:S01]  /*71b0*/  IMAD.HI.U32 R3, R4, R2, RZ ;  /* 0x0000000204037227 */ /* 0x000fe200078e00ff */
[----:B------:R-:W-:-:S02]  /*71c0*/  @!P0 IADD3 R15, -R15, RZ, RZ ;  /* 0x000000ff0f0f8210 */ /* 0x000fc40007ffe1ff */
[----:B------:R-:W-:Y:S01]  /*71d0*/  ISETP.GT.U32.AND P0, PT, R0, R8, PT ;  /* 0x000000080000720c */ /* 0x000fe20003f04070 */
[--C-:B------:R-:W-:Y:S01]  /*71e0*/  @!P4 IMAD.IADD R14, R14, 0x1, -R0.reuse ;  /* 0x000000010e0ec824 */ /* 0x100fe200078e0a00 */
[C---:B------:R-:W-:Y:S01]  /*71f0*/  ISETP.GT.U32.AND P4, PT, R0.reuse, R7, PT ;  /* 0x000000070000720c */ /* 0x040fe20003f84070 */
[----:B------:R-:W-:Y:S01]  /*7200*/  @!P5 IMAD.IADD R13, R13, 0x1, -R0 ;  /* 0x000000010d0dd824 */ /* 0x000fe200078e0a00 */
[----:B------:R-:W-:Y:S02]  /*7210*/  ISETP.GT.U32.AND P5, PT, R0, R6, PT ;  /* 0x000000060000720c */ /* 0x000fe40003fa4070 */
[----:B------:R-:W-:Y:S01]  /*7220*/  IADD3 R3, -R3, RZ, RZ ;  /* 0x000000ff03037210 */ /* 0x000fe20007ffe1ff */
[----:B------:R-:W-:Y:S01]  /*7230*/  @!P2 IMAD.MOV R17, RZ, RZ, -R17 ;  /* 0x000000ffff11a224 */ /* 0x000fe200078e0a11 */
[----:B------:R-:W-:Y:S02]  /*7240*/  IADD3 R148, R148, 0x7e, RZ ;  /* 0x0000007e94947810 */ /* 0x000fe40007ffe0ff */
[C---:B------:R-:W-:Y:S01]  /*7250*/  ISETP.GT.U32.AND P2, PT, R0.reuse, R11, PT ;  /* 0x0000000b0000720c */ /* 0x040fe20003f44070 */
[----:B------:R-:W-:Y:S01]  /*7260*/  IMAD R2, R0, R3, R2 ;  /* 0x0000000300027224 */ /* 0x000fe200078e0202 */
[----:B------:R-:W-:-:S02]  /*7270*/  @!P1 IADD3 R12, R12, -R0, RZ ;  /* 0x800000000c0c9210 */ /* 0x000fc40007ffe0ff */
[----:B------:R-:W-:Y:S01]  /*7280*/  ISETP.GT.U32.AND P1, PT, R0, R5, PT ;  /* 0x000000050000720c */ /* 0x000fe20003f24070 */
[--C-:B------:R-:W-:Y:S01]  /*7290*/  @!P6 IMAD.IADD R10, R10, 0x1, -R0.reuse ;  /* 0x000000010a0ae824 */ /* 0x100fe200078e0a00 */
[----:B------:R-:W-:Y:S01]  /*72a0*/  IABS R3, R148 ;  /* 0x0000009400037213 */ /* 0x000fe20000000000 */
[--C-:B------:R-:W-:Y:S01]  /*72b0*/  @!P0 IMAD.IADD R8, R8, 0x1, -R0.reuse ;  /* 0x0000000108088824 */ /* 0x100fe200078e0a00 */
[----:B------:R-:W-:Y:S01]  /*72c0*/  ISETP.GE.AND P6, PT, R160, RZ, PT ;  /* 0x000000ffa000720c */ /* 0x000fe20003fc6270 */
[----:B------:R-:W-:Y:S01]  /*72d0*/  @!P4 IMAD.IADD R7, R7, 0x1, -R0 ;  /* 0x000000010707c824 */ /* 0x000fe200078e0a00 */
[----:B------:R-:W-:Y:S02]  /*72e0*/  @!P3 IADD3 R9, R9, -R0, RZ ;  /* 0x800000000909b210 */ /* 0x000fe40007ffe0ff */
[----:B------:R-:W-:Y:S01]  /*72f0*/  ISETP.GE.AND P3, PT, R159, RZ, PT ;  /* 0x000000ff9f00720c */ /* 0x000fe20003f66270 */
[----:B------:R-:W-:Y:S01]  /*7300*/  IMAD.HI.U32 R4, R4, R3, RZ ;  /* 0x0000000304047227 */ /* 0x000fe200078e00ff */
[----:B------:R-:W-:-:S02]  /*7310*/  ISETP.GE.AND P0, PT, R158, RZ, PT ;  /* 0x000000ff9e00720c */ /* 0x000fc40003f06270 */
[----:B------:R-:W-:Y:S02]  /*7320*/  ISETP.GE.AND P4, PT, R157, RZ, PT ;  /* 0x000000ff9d00720c */ /* 0x000fe40003f86270 */
[----:B------:R-:W-:Y:S02]  /*7330*/  @!P5 IADD3 R6, R6, -R0, RZ ;  /* 0x800000000606d210 */ /* 0x000fe40007ffe0ff */
[----:B------:R-:W-:Y:S01]  /*7340*/  ISETP.GE.AND P5, PT, R156, RZ, PT ;  /* 0x000000ff9c00720c */ /* 0x000fe20003fa6270 */
[----:B------:R-:W-:Y:S02]  /*7350*/  IMAD.MOV R4, RZ, RZ, -R4 ;  /* 0x000000ffff047224 */ /* 0x000fe400078e0a04 */
[--C-:B------:R-:W-:Y:S01]  /*7360*/  @!P2 IMAD.IADD R11, R11, 0x1, -R0.reuse ;  /* 0x000000010b0ba824 */ /* 0x100fe200078e0a00 */
[----:B------:R-:W-:Y:S01]  /*7370*/  ISETP.GE.AND P2, PT, R161, RZ, PT ;  /* 0x000000ffa100720c */ /* 0x000fe20003f46270 */
[----:B------:R-:W-:Y:S02]  /*7380*/  @!P1 IMAD.IADD R5, R5, 0x1, -R0 ;  /* 0x0000000105059824 */ /* 0x000fe400078e0a00 */
[C---:B------:R-:W-:Y:S01]  /*7390*/  IMAD R3, R0.reuse, R4, R3 ;  /* 0x0000000400037224 */ /* 0x040fe200078e0203 */
[----:B------:R-:W-:Y:S01]  /*73a0*/  @!P6 IADD3 R13, -R13, RZ, RZ ;  /* 0x000000ff0d0de210 */ /* 0x000fe20007ffe1ff */
[----:B------:R-:W-:Y:S01]  /*73b0*/  @!P3 IMAD.MOV R12, RZ, RZ, -R12 ;  /* 0x000000ffff0cb224 */ /* 0x000fe200078e0a0c */
[C---:B------:R-:W-:Y:S01]  /*73c0*/  ISETP.GT.U32.AND P6, PT, R0.reuse, R6, PT ;  /* 0x000000060000720c */ /* 0x040fe20003fc4070 */
[----:B------:R-:W-:Y:S01]  /*73d0*/  @!P0 IMAD.MOV R11, RZ, RZ, -R11 ;  /* 0x000000ffff0b8224 */ /* 0x000fe200078e0a0b */
[----:B------:R-:W-:-:S02]  /*73e0*/  ISETP.GT.U32.AND P1, PT, R0, R8, PT ;  /* 0x000000080000720c */ /* 0x000fc40003f24070 */
[----:B------:R-:W-:Y:S02]  /*73f0*/  ISETP.GT.U32.AND P3, PT, R0, R5, PT ;  /* 0x000000050000720c */ /* 0x000fe40003f64070 */
[----:B------:R-:W-:Y:S02]  /*7400*/  @!P4 IADD3 R10, -R10, RZ, RZ ;  /* 0x000000ff0a0ac210 */ /* 0x000fe40007ffe1ff */
[C---:B------:R-:W-:Y:S02]  /*7410*/  ISETP.GT.U32.AND P0, PT, R0.reuse, R2, PT ;  /* 0x000000020000720c */ /* 0x040fe40003f04070 */
[C---:B------:R-:W-:Y:S01]  /*7420*/  ISETP.GT.U32.AND P4, PT, R0.reuse, R3, PT ;  /* 0x000000030000720c */ /* 0x040fe20003f84070 */
[----:B------:R-:W-:Y:S01]  /*7430*/  @!P5 IMAD.MOV R9, RZ, RZ, -R9 ;  /* 0x000000ffff09d224 */ /* 0x000fe200078e0a09 */
[----:B------:R-:W-:Y:S01]  /*7440*/  ISETP.GE.AND P5, PT, R155, RZ, PT ;  /* 0x000000ff9b00720c */ /* 0x000fe20003fa6270 */
[----:B------:R-:W-:Y:S01]  /*7450*/  @!P2 IMAD.MOV R14, RZ, RZ, -R14 ;  /* 0x000000ffff0ea224 */ /* 0x000fe200078e0a0e */
[----:B------:R-:W-:Y:S01]  /*7460*/  ISETP.GT.U32.AND P2, PT, R0, R7, PT ;  /* 0x000000070000720c */ /* 0x000fe20003f44070 */
[--C-:B------:R-:W-:Y:S01]  /*7470*/  @!P6 IMAD.IADD R6, R6, 0x1, -R0.reuse ;  /* 0x000000010606e824 */ /* 0x100fe200078e0a00 */
[----:B------:R-:W-:Y:S01]  /*7480*/  ISETP.GE.AND P6, PT, R154, RZ, PT ;  /* 0x000000ff9a00720c */ /* 0x000fe20003fc6270 */
[----:B------:R-:W-:-:S02]  /*7490*/  @!P1 IMAD.IADD R8, R8, 0x1, -R0 ;  /* 0x0000000108089824 */ /* 0x000fc400078e0a00 */
[--C-:B------:R-:W-:Y:S01]  /*74a0*/  @!P3 IMAD.IADD R5, R5, 0x1, -R0.reuse ;  /* 0x000000010505b824 */ /* 0x100fe200078e0a00 */
[----:B------:R-:W-:Y:S02]  /*74b0*/  ISETP.GE.AND P3, PT, R153, RZ, PT ;  /* 0x000000ff9900720c */ /* 0x000fe40003f66270 */
[----:B------:R-:W-:Y:S01]  /*74c0*/  @!P0 IADD3 R2, R2, -R0, RZ ;  /* 0x8000000002028210 */ /* 0x000fe20007ffe0ff */
[----:B------:R-:W-:Y:S02]  /*74d0*/  @!P4 IMAD.IADD R3, R3, 0x1, -R0 ;  /* 0x000000010303c824 */ /* 0x000fe400078e0a00 */
[----:B------:R-:W-:Y:S01]  /*74e0*/  @!P5 IMAD.MOV R8, RZ, RZ, -R8 ;  /* 0x000000ffff08d224 */ /* 0x000fe200078e0a08 */
[C---:B------:R-:W-:Y:S01]  /*74f0*/  ISETP.GT.U32.AND P5, PT, R0.reuse, R2, PT ;  /* 0x000000020000720c */ /* 0x040fe20003fa4070 */
[----:B------:R-:W-:Y:S01]  /*7500*/  IMAD.MOV.U32 R151, RZ, RZ, c[0x0][0x180] ;  /* 0x00006000ff977624 */ /* 0x000fe200078e00ff */
[----:B------:R-:W-:Y:S02]  /*7510*/  ISETP.GT.U32.AND P4, PT, R0, R3, PT ;  /* 0x000000030000720c */ /* 0x000fe40003f84070 */
[----:B------:R-:W-:-:S02]  /*7520*/  @!P2 IADD3 R7, R7, -R0, RZ ;  /* 0x800000000707a210 */ /* 0x000fc40007ffe0ff */
[----:B------:R-:W-:Y:S02]  /*7530*/  ISETP.GE.AND P0, PT, R152, RZ, PT ;  /* 0x000000ff9800720c */ /* 0x000fe40003f06270 */
[----:B------:R-:W-:Y:S01]  /*7540*/  IADD3 R147, R151, -0x5, RZ ;  /* 0xfffffffb97937810 */ /* 0x000fe20007ffe0ff */
[----:B------:R-:W-:Y:S01]  /*7550*/  @!P3 IMAD.MOV R6, RZ, RZ, -R6 ;  /* 0x000000ffff06b224 */ /* 0x000fe200078e0a06 */
[----:B------:R-:W-:Y:S02]  /*7560*/  @!P6 IADD3 R7, -R7, RZ, RZ ;  /* 0x000000ff0707e210 */ /* 0x000fe40007ffe1ff */
[----:B------:R-:W-:Y:S02]  /*7570*/  IADD3 R4, R151, -0x1, RZ ;  /* 0xffffffff97047810 */ /* 0x000fe40007ffe0ff */
[----:B------:R-:W-:Y:S02]  /*7580*/  ISETP.GE.U32.AND P2, PT, R147, 0x7fffffdc, PT ;  /* 0x7fffffdc9300780c */ /* 0x000fe40003f46070 */
[----:B------:R-:W-:-:S02]  /*7590*/  ISETP.GE.AND P6, PT, R149, RZ, PT ;  /* 0x000000ff9500720c */ /* 0x000fc40003fc6270 */
[----:B------:R-:W-:Y:S02]  /*75a0*/  IADD3 R147, R151, -0xd, RZ ;  /* 0xfffffff397937810 */ /* 0x000fe40007ffe0ff */
[----:B------:R-:W-:Y:S01]  /*75b0*/  ISETP.GE.AND P3, PT, R148, RZ, PT ;  /* 0x000000ff9400720c */ /* 0x000fe20003f66270 */
[----:B------:R-:W-:Y:S01]  /*75c0*/  @!P4 IMAD.IADD R3, R3, 0x1, -R0 ;  /* 0x000000010303c824 */ /* 0x000fe200078e0a00 */
[----:B------:R-:W-:Y:S02]  /*75d0*/  ISETP.GE.U32.AND P1, PT, R4, 0x7fffffe0, PT ;  /* 0x7fffffe00400780c */ /* 0x000fe40003f26070 */
[----:B------:R-:W-:Y:S02]  /*75e0*/  @!P5 IADD3 R2, R2, -R0, RZ ;  /* 0x800000000202d210 */ /* 0x000fe40007ffe0ff */
[----:B------:R-:W-:Y:S02]  /*75f0*/  IADD3 R4, R151, -0x9, RZ ;  /* 0xfffffff797047810 */ /* 0x000fe40007ffe0ff */
[----:B------:R-:W-:-:S02]  /*7600*/  ISETP.GE.U32.AND P5, PT, R147, 0x7fffffd4, PT ;  /* 0x7fffffd49300780c */ /* 0x000fc40003fa6070 */
[----:B------:R-:W-:Y:S02]  /*7610*/  ISETP.NE.AND P4, PT, RZ, c[0x0][0x17c], PT ;  /* 0x00005f00ff007a0c */ /* 0x000fe40003f85270 */
[----:B------:R-:W-:Y:S01]  /*7620*/  LOP3.LUT R147, RZ, c[0x0][0x17c], RZ, 0x33, !PT ;  /* 0x00005f00ff937a12 */ /* 0x000fe200078e33ff */
[----:B------:R-:W-:Y:S01]  /*7630*/  @!P0 IMAD.MOV R5, RZ, RZ, -R5 ;  /* 0x000000ffff058224 */ /* 0x000fe200078e0a05 */
[----:B------:R-:W-:Y:S01]  /*7640*/  ISETP.GE.U32.AND P0, PT, R4, 0x7fffffd8, PT ;  /* 0x7fffffd80400780c */ /* 0x000fe20003f06070 */
[----:B------:R-:W-:Y:S01]  /*7650*/  IMAD R0, R150, c[0x0][0x18c], RZ ;  /* 0x0000630096007a24 */ /* 0x000fe200078e02ff */
[----:B------:R-:W-:Y:S02]  /*7660*/  IADD3 R4, R151, -0x11, RZ ;  /* 0xffffffef97047810 */ /* 0x000fe40007ffe0ff */
[----:B------:R-:W-:Y:S01]  /*7670*/  SEL R146, R147, R146, !P4 ;  /* 0x0000009293927207 */ /* 0x000fe20006000000 */
[----:B------:R-:W-:Y:S01]  /*7680*/  @!P6 IMAD.MOV R2, RZ, RZ, -R2 ;  /* 0x000000ffff02e224 */ /* 0x000fe200078e0a02 */
[----:B------:R-:W-:-:S02]  /*7690*/  ISETP.GE.U32.AND P6, PT, R4, 0x7fffffd0, PT ;  /* 0x7fffffd00400780c */ /* 0x000fc40003fc6070 */
[----:B------:R-:W-:Y:S01]  /*76a0*/  @!P3 IADD3 R3, -R3, RZ, RZ ;  /* 0x000000ff0303b210 */ /* 0x000fe20007ffe1ff */
[----:B------:R-:W-:Y:S01]  /*76b0*/  IMAD R146, R146, c[0x0][0x190], RZ ;  /* 0x0000640092927a24 */ /* 0x000fe200078e02ff */
[----:B------:R-:W-:Y:S01]  /*76c0*/  LEA R4, P3, R0, c[0x0][0x168], 0x2 ;  /* 0x00005a0000047a11 */ /* 0x000fe200078610ff */
[----:B------:R-:W-:Y:S01]  /*76d0*/  STL [R1+0x4280], R153 ;  /* 0x0042809901007387 */ /* 0x000fe20000100800 */
[----:B------:R-:W-:-:S03]  /*76e0*/  IMAD R144, R144, c[0x0][0x184], RZ ;  /* 0x0000610090907a24 */ /* 0x000fc600078e02ff */
[----:B------:R-:W-:Y:S01]  /*76f0*/  STL [R1+0x427c], R152 ;  /* 0x00427c9801007387 */ /* 0x000fe20000100800 */
[----:B------:R-:W-:-:S03]  /*7700*/  LEA.HI.X.SX32 R0, R0, c[0x0][0x16c], 0x2, P3 ;  /* 0x00005b0000007a11 */ /* 0x000fc600018f16ff */
[----:B------:R-:W-:Y:S04]  /*7710*/  STL [R1+0x4274], R149 ;  /* 0x0042749501007387 */ /* 0x000fe80000100800 */
[----:B------:R1:W-:Y:S01]  /*7720*/  STL [R1+0x4270], R148 ;  /* 0x0042709401007387 */ /* 0x0003e20000100800 */
[----:B------:R-:W-:Y:S02]  /*7730*/  IMAD R145, R145, c[0x0][0x184], RZ ;  /* 0x0000610091917a24 */ /* 0x000fe400078e02ff */
[----:B------:R-:W-:Y:S01]  /*7740*/  IMAD R142, R142, c[0x0][0x184], RZ ;  /* 0x000061008e8e7a24 */ /* 0x000fe200078e02ff */
[----:B-1----:R-:W-:-:S04]  /*7750*/  LEA R148, P3, R146, R4, 0x2 ;  /* 0x0000000492947211 */ /* 0x002fc800078610ff */
[----:B------:R-:W-:Y:S02]  /*7760*/  LEA.HI.X.SX32 R149, R146, R0, 0x2, P3 ;  /* 0x0000000092957211 */ /* 0x000fe400018f16ff */
[----:B------:R-:W-:Y:S01]  /*7770*/  LEA R222, P3, R144, c[0x0][0x160], 0x2 ;  /* 0x0000580090de7a11 */ /* 0x000fe200078610ff */
[----:B------:R-:W-:Y:S01]  /*7780*/  IMAD R143, R143, c[0x0][0x184], RZ ;  /* 0x000061008f8f7a24 */ /* 0x000fe200078e02ff */
[C---:B------:R-:W-:Y:S02]  /*7790*/  SEL R129, R147.reuse, R129, !P4 ;  /* 0x0000008193817207 */ /* 0x040fe40006000000 */
        /* <DEDUP_REMOVED lines=125> */
[----:B------:R-:W-:Y:S02]  /*7f70*/  SEL R3, R147, R3, !P4 ;  /* 0x0000000393037207 */ /* 0x000fe40006000000 */
[----:B------:R-:W-:Y:S01]  /*7f80*/  LEA R220, P4, R145, c[0x0][0x160], 0x2 ;  /* 0x0000580091dc7a11 */ /* 0x000fe200078810ff */
[----:B------:R-:W-:Y:S01]  /*7f90*/  IMAD R140, R140, c[0x0][0x184], RZ ;  /* 0x000061008c8c7a24 */ /* 0x000fe200078e02ff */
[----:B------:R-:W-:Y:S02]  /*7fa0*/  LEA.HI.X.SX32 R223, R144, c[0x0][0x164], 0x2, P3 ;  /* 0x0000590090df7a11 */ /* 0x000fe400018f16ff */
[----:B------:R-:W-:Y:S01]  /*7fb0*/  LEA R226, P3, R142, c[0x0][0x160], 0x2 ;  /* 0x000058008ee27a11 */ /* 0x000fe200078610ff */
[----:B------:R-:W-:Y:S01]  /*7fc0*/  IMAD R141, R141, c[0x0][0x184], RZ ;  /* 0x000061008d8d7a24 */ /* 0x000fe200078e02ff */
[----:B------:R-:W-:-:S02]  /*7fd0*/  LEA.HI.X.SX32 R221, R145, c[0x0][0x164], 0x2, P4 ;  /* 0x0000590091dd7a11 */ /* 0x000fc400020f16ff */
[----:B------:R-:W-:Y:S01]  /*7fe0*/  LEA R224, P4, R143, c[0x0][0x160], 0x2 ;  /* 0x000058008fe07a11 */ /* 0x000fe200078810ff */
[----:B------:R-:W-:Y:S01]  /*7ff0*/  IMAD R138, R138, c[0x0][0x184], RZ ;  /* 0x000061008a8a7a24 */ /* 0x000fe200078e02ff */
[----:B------:R-:W-:Y:S02]  /*8000*/  LEA.HI.X.SX32 R227, R142, c[0x0][0x164], 0x2, P3 ;  /* 0x000059008ee37a11 */ /* 0x000fe400018f16ff */
        /* <DEDUP_REMOVED lines=33> */
[C---:B------:R-:W-:Y:S01]  /*8220*/  LEA R248, P4, R131.reuse, c[0x0][0x160], 0x2 ;  /* 0x0000580083f87a11 */ /* 0x040fe200078810ff */
[----:B------:R-:W-:Y:S01]  /*8230*/  IMAD R126, R126, c[0x0][0x190], RZ ;  /* 0x000064007e7e7a24 */ /* 0x000fe200078e02ff */
[----:B------:R-:W-:Y:S02]  /*8240*/  LEA.HI.X.SX32 R251, R130, c[0x0][0x164], 0x2, P3 ;  /* 0x0000590082fb7a11 */ /* 0x000fe400018f16ff */
[C---:B------:R-:W-:Y:S01]  /*8250*/  LEA R154, P3, R128.reuse, R4, 0x2 ;  /* 0x00000004809a7211 */ /* 0x040fe200078610ff */
[----:B------:R1:W-:Y:S01]  /*8260*/  STL.64 [R1+0x898], R148 ;  /* 0x0008989401007387 */ /* 0x0003e20000100a00 */
[----:B------:R-:W-:Y:S01]  /*8270*/  LEA.HI.X.SX32 R249, R131, c[0x0][0x164], 0x2, P4 ;  /* 0x0000590083f97a11 */ /* 0x000fe200020f16ff */
[----:B------:R-:W-:Y:S01]  /*8280*/  IMAD R127, R127, c[0x0][0x190], RZ ;  /* 0x000064007f7f7a24 */ /* 0x000fe200078e02ff */
[----:B------:R-:W-:Y:S01]  /*8290*/  LEA.HI.X.SX32 R155, R128, R0, 0x2, P3 ;  /* 0x00000000809b7211 */ /* 0x000fe200018f16ff */
[----:B------:R-:W-:Y:S01]  /*82a0*/  IMAD R124, R124, c[0x0][0x190], RZ ;  /* 0x000064007c7c7a24 */ /* 0x000fe200078e02ff */
[-C--:B------:R-:W-:Y:S01]  /*82b0*/  LEA R132, P3, R126, R4.reuse, 0x2 ;  /* 0x000000047e847211 */ /* 0x080fe200078610ff */
[----:B------:R-:W-:Y:S01]  /*82c0*/  IMAD R125, R125, c[0x0][0x190], RZ ;  /* 0x000064007d7d7a24 */ /* 0x000fe200078e02ff */
[----:B-1----:R-:W-:-:S02]  /*82d0*/  LEA R148, P4, R129, R4, 0x2 ;  /* 0x0000000481947211 */ /* 0x002fc400078810ff */
[-C--:B------:R-:W-:Y:S02]  /*82e0*/  LEA.HI.X.SX32 R133, R126, R0.reuse, 0x2, P3 ;  /* 0x000000007e857211 */ /* 0x080fe400018f16ff */
[----:B------:R-:W-:Y:S02]  /*82f0*/  LEA.HI.X.SX32 R149, R129, R0, 0x2, P4 ;  /* 0x0000000081957211 */ /* 0x000fe400020f16ff */
[-C--:B------:R-:W-:Y:S02]  /*8300*/  LEA R152, P4, R127, R4.reuse, 0x2 ;  /* 0x000000047f987211 */ /* 0x080fe400078810ff */
[----:B------:R-:W-:Y:S01]  /*8310*/  LEA R128, P3, R124, R4, 0x2 ;  /* 0x000000047c807211 */ /* 0x000fe200078610ff */
[----:B------:R-:W-:Y:S01]  /*8320*/  IMAD R123, R123, c[0x0][0x190], RZ ;  /* 0x000064007b7b7a24 */ /* 0x000fe200078e02ff */
[----:B------:R-:W-:Y:S02]  /*8330*/  LEA.HI.X.SX32 R153, R127, R0, 0x2, P4 ;  /* 0x000000007f997211 */ /* 0x000fe400020f16ff */
[C---:B------:R-:W-:Y:S01]  /*8340*/  LEA R130, P4, R125.reuse, R4, 0x2 ;  /* 0x000000047d827211 */ /* 0x040fe200078810ff */
[----:B------:R-:W-:Y:S01]  /*8350*/  IMAD R122, R122, c[0x0][0x190], RZ ;  /* 0x000064007a7a7a24 */ /* 0x000fe200078e02ff */
[-C--:B------:R-:W-:Y:S01]  /*8360*/  LEA.HI.X.SX32 R129, R124, R0.reuse, 0x2, P3 ;  /* 0x000000007c817211 */ /* 0x080fe200018f16ff */
[----:B------:R-:W-:Y:S01]  /*8370*/  STL.64 [R1+0x15d0], R148 ;  /* 0x0015d09401007387 */ /* 0x000fe20000100a00 */
[----:B------:R-:W-:-:S03]  /*8380*/  LEA.HI.X.SX32 R131, R125, R0, 0x2, P4 ;  /* 0x000000007d837211 */ /* 0x000fc600020f16ff */
[----:B------:R-:W-:Y:S01]  /*8390*/  STL.64 [R1+0x14d8], R154 ;  /* 0x0014d89a01007387 */ /* 0x000fe20000100a00 */
[----:B------:R-:W-:-:S03]  /*83a0*/  LEA R126, P4, R123, R4, 0x2 ;  /* 0x000000047b7e7211 */ /* 0x000fc600078810ff */
[----:B------:R-:W-:Y:S04]  /*83b0*/  STL.64 [R1+0x14c8], R152 ;  /* 0x0014c89801007387 */ /* 0x000fe80000100a00 */
[----:B------:R-:W-:Y:S01]  /*83c0*/  STL.64 [R1+0x14b8], R132 ;  /* 0x0014b88401007387 */ /* 0x000fe20000100a00 */
[----:B------:R-:W-:-:S03]  /*83d0*/  LEA.HI.X.SX32 R127, R123, R0, 0x2, P4 ;  /* 0x000000007b7f7211 */ /* 0x000fc600020f16ff */
[----:B------:R1:W-:Y:S01]  /*83e0*/  STL.64 [R1+0x1498], R128 ;  /* 0x0014988001007387 */ /* 0x0003e20000100a00 */
[----:B------:R-:W-:Y:S02]  /*83f0*/  IMAD R121, R121, c[0x0][0x190], RZ ;  /* 0x0000640079797a24 */ /* 0x000fe400078e02ff */
[----:B------:R-:W-:Y:S01]  /*8400*/  IMAD R120, R120, c[0x0][0x190], RZ ;  /* 0x0000640078787a24 */ /* 0x000fe200078e02ff */
[----:B------:R-:W-:Y:S01]  /*8410*/  STL.64 [R1+0x14a8], R130 ;  /* 0x0014a88201007387 */ /* 0x000fe20000100a00 */
[----:B-1----:R-:W-:-:S03]  /*8420*/  LEA R128, P3, R122, R4, 0x2 ;  /* 0x000000047a807211 */ /* 0x002fc600078610ff */
[----:B------:R1:W-:Y:S01]  /*8430*/  STL.64 [R1+0x1488], R126 ;  /* 0x0014887e01007387 */ /* 0x0003e20000100a00 */
[----:B------:R-:W-:Y:S01]  /*8440*/  LEA.HI.X.SX32 R129, R122, R0, 0x2, P3 ;  /* 0x000000007a817211 */ /* 0x000fe200018f16ff */
[----:B------:R-:W-:Y:S02]  /*8450*/  IMAD R119, R119, c[0x0][0x190], RZ ;  /* 0x0000640077777a24 */ /* 0x000fe400078e02ff */
[----:B------:R-:W-:Y:S02]  /*8460*/  IMAD R118, R118, c[0x0][0x190], RZ ;  /* 0x0000640076767a24 */ /* 0x000fe400078e02ff */
[----:B------:R2:W-:Y:S01]  /*8470*/  STL.64 [R1+0x1480], R128 ;  /* 0x0014808001007387 */ /* 0x0005e20000100a00 */
[----:B-1----:R-:W-:Y:S01]  /*8480*/  LEA R126, P4, R121, R4, 0x2 ;  /* 0x00000004797e7211 */ /* 0x002fe200078810ff */
[----:B------:R-:W-:-:S03]  /*8490*/  IMAD R117, R117, c[0x0][0x190], RZ ;  /* 0x0000640075757a24 */ /* 0x000fc600078e02ff */
[----:B------:R-:W-:Y:S02]  /*84a0*/  LEA.HI.X.SX32 R127, R121, R0, 0x2, P4 ;  /* 0x00000000797f7211 */ /* 0x000fe400020f16ff */
[CC--:B--2---:R-:W-:Y:S02]  /*84b0*/  LEA R128, P3, R120.reuse, R4.reuse, 0x2 ;  /* 0x0000000478807211 */ /* 0x0c4fe400078610ff */
[C---:B------:R-:W-:Y:S02]  /*84c0*/  LEA R124, P4, R119.reuse, R4, 0x2 ;  /* 0x00000004777c7211 */ /* 0x040fe400078810ff */
[----:B------:R-:W-:Y:S02]  /*84d0*/  LEA.HI.X.SX32 R129, R120, R0, 0x2, P3 ;  /* 0x0000000078817211 */ /* 0x000fe400018f16ff */
[----:B------:R-:W-:Y:S02]  /*84e0*/  LEA R122, P3, R118, R4, 0x2 ;  /* 0x00000004767a7211 */ /* 0x000fe400078610ff */
[----:B------:R-:W-:-:S02]  /*84f0*/  LEA.HI.X.SX32 R125, R119, R0, 0x2, P4 ;  /* 0x00000000777d7211 */ /* 0x000fc400020f16ff */
[C---:B------:R-:W-:Y:S01]  /*8500*/  LEA R120, P4, R117.reuse, R4, 0x2 ;  /* 0x0000000475787211 */ /* 0x040fe200078810ff */
[----:B------:R-:W-:Y:S01]  /*8510*/  IMAD R116, R116, c[0x0][0x190], RZ ;  /* 0x0000640074747a24 */ /* 0x000fe200078e02ff */
[-C--:B------:R-:W-:Y:S01]  /*8520*/  LEA.HI.X.SX32 R123, R118, R0.reuse, 0x2, P3 ;  /* 0x00000000767b7211 */ /* 0x080fe200018f16ff */
[----:B------:R-:W-:Y:S01]  /*8530*/  STL.64 [R1+0x1478], R126 ;  /* 0x0014787e01007387 */ /* 0x000fe20000100a00 */
[----:B------:R-:W-:Y:S01]  /*8540*/  LEA.HI.X.SX32 R121, R117, R0, 0x2, P4 ;  /* 0x0000000075797211 */ /* 0x000fe200020f16ff */
[----:B------:R-:W-:Y:S02]  /*8550*/  IMAD R115, R115, c[0x0][0x190], RZ ;  /* 0x0000640073737a24 */ /* 0x000fe400078e02ff */
[----:B------:R-:W-:Y:S01]  /*8560*/  STL.64 [R1+0x1470], R128 ;  /* 0x0014708001007387 */ /* 0x000fe20000100a00 */
[----:B------:R-:W-:-:S03]  /*8570*/  IMAD R114, R114, c[0x0][0x190], RZ ;  /* 0x0000640072727a24 */ /* 0x000fc600078e02ff */
[----:B------:R1:W-:Y:S04]  /*8580*/  STL.64 [R1+0x1460], R122 ;  /* 0x0014607a01007387 */ /* 0x0003e80000100a00 */
[----:B------:R-:W-:Y:S01]  /*8590*/  STL.64 [R1+0x1468], R124 ;  /* 0x0014687c01007387 */ /* 0x000fe20000100a00 */
[----:B------:R-:W-:-:S03]  /*85a0*/  IMAD R113, R113, c[0x0][0x190], RZ ;  /* 0x0000640071717a24 */ /* 0x000fc600078e02ff */
[----:B------:R2:W-:Y:S01]  /*85b0*/  STL.64 [R1+0x1458], R120 ;  /* 0x0014587801007387 */ /* 0x0005e20000100a00 */
[----:B-1----:R-:W-:-:S04]  /*85c0*/  LEA R122, P3, R116, R4, 0x2 ;  /* 0x00000004747a7211 */ /* 0x002fc800078610ff */
[----:B------:R-:W-:Y:S02]  /*85d0*/  LEA.HI.X.SX32 R123, R116, R0, 0x2, P3 ;  /* 0x00000000747b7211 */ /* 0x000fe400018f16ff */
[-C--:B------:R-:W-:Y:S02]  /*85e0*/  LEA R118, P3, R114, R4.reuse, 0x2 ;  /* 0x0000000472767211 */ /* 0x080fe400078610ff */
[C---:B--2---:R-:W-:Y:S01]  /*85f0*/  LEA R120, P4, R115.reuse, R4, 0x2 ;  /* 0x0000000473787211 */ /* 0x044fe200078810ff */
[----:B------:R-:W-:Y:S01]  /*8600*/  IMAD R112, R112, c[0x0][0x190], RZ ;  /* 0x0000640070707a24 */ /* 0x000fe200078e02ff */
[-C--:B------:R-:W-:Y:S02]  /*8610*/  LEA.HI.X.SX32 R119, R114, R0.reuse, 0x2, P3 ;  /* 0x0000000072777211 */ /* 0x080fe400018f16ff */
[----:B------:R-:W-:Y:S01]  /*8620*/  LEA.HI.X.SX32 R121, R115, R0, 0x2, P4 ;  /* 0x0000000073797211 */ /* 0x000fe200020f16ff */
[----:B------:R-:W-:Y:S01]  /*8630*/  IMAD R111, R111, c[0x0][0x190], RZ ;  /* 0x000064006f6f7a24 */ /* 0x000fe200078e02ff */
[----:B------:R-:W-:Y:S01]  /*8640*/  LEA R116, P4, R113, R4, 0x2 ;  /* 0x0000000471747211 */ /* 0x000fe200078810ff */
[----:B------:R-:W-:Y:S01]  /*8650*/  STL.64 [R1+0x1450], R122 ;  /* 0x0014507a01007387 */ /* 0x000fe20000100a00 */
[----:B------:R-:W-:-:S03]  /*8660*/  IMAD R110, R110, c[0x0][0x190], RZ ;  /* 0x000064006e6e7a24 */ /* 0x000fc600078e02ff */
[----:B------:R1:W-:Y:S01]  /*8670*/  STL.64 [R1+0x1448], R120 ;  /* 0x0014487801007387 */ /* 0x0003e20000100a00 */
[----:B------:R-:W-:Y:S01]  /*8680*/  LEA.HI.X.SX32 R117, R113, R0, 0x2, P4 ;  /* 0x0000000071757211 */ /* 0x000fe200020f16ff */
[----:B------:R-:W-:Y:S02]  /*8690*/  IMAD R109, R109, c[0x0][0x190], RZ ;  /* 0x000064006d6d7a24 */ /* 0x000fe400078e02ff */
[----:B------:R2:W-:Y:S01]  /*86a0*/  STL.64 [R1+0x1440], R118 ;  /* 0x0014407601007387 */ /* 0x0005e20000100a00 */
[CC--:B-1----:R-:W-:Y:S02]  /*86b0*/  LEA R120, P3, R112.reuse, R4.reuse, 0x2 ;  /* 0x0000000470787211 */ /* 0x0c2fe400078610ff */
[----:B--2---:R-:W-:Y:S02]  /*86c0*/  LEA R118, P4, R111, R4, 0x2 ;  /* 0x000000046f767211 */ /* 0x004fe400078810ff */
[----:B------:R-:W-:Y:S02]  /*86d0*/  LEA.HI.X.SX32 R121, R112, R0, 0x2, P3 ;  /* 0x0000000070797211 */ /* 0x000fe400018f16ff */
[----:B------:R-:W-:-:S02]  /*86e0*/  LEA R114, P3, R110, R4, 0x2 ;  /* 0x000000046e727211 */ /* 0x000fc400078610ff */
[----:B------:R-:W-:Y:S02]  /*86f0*/  LEA.HI.X.SX32 R119, R111, R0, 0x2, P4 ;  /* 0x000000006f777211 */ /* 0x000fe400020f16ff */
[----:B------:R-:W-:Y:S01]  /*8700*/  LEA R112, P4, R109, R4, 0x2 ;  /* 0x000000046d707211 */ /* 0x000fe200078810ff */
[----:B------:R-:W-:Y:S01]  /*8710*/  IMAD R108, R108, c[0x0][0x190], RZ ;  /* 0x000064006c6c7a24 */ /* 0x000fe200078e02ff */
[-C--:B------:R-:W-:Y:S01]  /*8720*/  LEA.HI.X.SX32 R115, R110, R0.reuse, 0x2, P3 ;  /* 0x000000006e737211 */ /* 0x080fe200018f16ff */
[----:B------:R-:W-:Y:S01]  /*8730*/  IMAD R107, R107, c[0x0][0x190], RZ ;  /* 0x000064006b6b7a24 */ /* 0x000fe200078e02ff */
[----:B------:R-:W-:Y:S01]  /*8740*/  LEA.HI.X.SX32 R113, R109, R0, 0x2, P4 ;  /* 0x000000006d717211 */ /* 0x000fe200020f16ff */
[----:B------:R-:W-:Y:S01]  /*8750*/  STL.64 [R1+0x1438], R116 ;  /* 0x0014387401007387 */ /* 0x000fe20000100a00 */
[----:B------:R-:W-:-:S03]  /*8760*/  IMAD R106, R106, c[0x0][0x190], RZ ;  /* 0x000064006a6a7a24 */ /* 0x000fc600078e02ff */
[----:B------:R-:W-:Y:S04]  /*8770*/  STL.64 [R1+0x1428], R120 ;  /* 0x0014287801007387 */ /* 0x000fe80000100a00 */
[----:B------:R1:W-:Y:S04]  /*8780*/  STL.64 [R1+0x13e8], R114 ;  /* 0x0013e87201007387 */ /* 0x0003e80000100a00 */
[----:B------:R-:W-:Y:S04]  /*8790*/  STL.64 [R1+0x1408], R118 ;  /* 0x0014087601007387 */ /* 0x000fe80000100a00 */
[----:B------:R2:W-:Y:S01]  /*87a0*/  STL.64 [R1+0x1358], R112 ;  /* 0x0013587001007387 */ /* 0x0005e20000100a00 */
[----:B-1----:R-:W-:Y:S01]  /*87b0*/  LEA R114, P3, R108, R4, 0x2 ;  /* 0x000000046c727211 */ /* 0x002fe200078610ff */
[----:B------:R-:W-:-:S03]  /*87c0*/  IMAD R105, R105, c[0x0][0x190], RZ ;  /* 0x0000640069697a24 */ /* 0x000fc600078e02ff */
[----:B------:R-:W-:Y:S02]  /*87d0*/  LEA.HI.X.SX32 R115, R108, R0, 0x2, P3 ;  /* 0x000000006c737211 */ /* 0x000fe400018f16ff */
[CC--:B--2---:R-:W-:Y:S02]  /*87e0*/  LEA R112, P4, R107.reuse, R4.reuse, 0x2 ;  /* 0x000000046b707211 */ /* 0x0c4fe400078810ff */
[----:B------:R-:W-:Y:S01]  /*87f0*/  LEA R110, P3, R106, R4, 0x2 ;  /* 0x000000046a6e7211 */ /* 0x000fe200078610ff */
[----:B------:R-:W-:Y:S01]  /*8800*/  IMAD R104, R104, c[0x0][0x190], RZ ;  /* 0x0000640068687a24 */ /* 0x000fe200078e02ff */
[-C--:B------:R-:W-:Y:S01]  /*8810*/  LEA.HI.X.SX32 R113, R107, R0.reuse, 0x2, P4 ;  /* 0x000000006b717211 */ /* 0x080fe200020f16ff */
[----:B------:R-:W-:Y:S01]  /*8820*/  IMAD R103, R103, c[0x0][0x190], RZ ;  /* 0x0000640067677a24 */ /* 0x000fe200078e02ff */
[----:B------:R-:W-:Y:S01]  /*8830*/  LEA.HI.X.SX32 R111, R106, R0, 0x2, P3 ;  /* 0x000000006a6f7211 */ /* 0x000fe200018f16ff */
[----:B------:R-:W-:Y:S01]  /*8840*/  STL.64 [R1+0x1350], R114 ;  /* 0x0013507201007387 */ /* 0x000fe20000100a00 */
[----:B------:R-:W-:Y:S01]  /*8850*/  LEA R108, P4, R105, R4, 0x2 ;  /* 0x00000004696c7211 */ /* 0x000fe200078810ff */
[----:B------:R-:W-:-:S02]  /*8860*/  IMAD R102, R102, c[0x0][0x190], RZ ;  /* 0x0000640066667a24 */ /* 0x000fc400078e02ff */
        /* <DEDUP_REMOVED lines=176> */
[----:B------:R-:W-:Y:S01]  /*9370*/  STL.64 [R1+0xc98], R72 ;  /* 0x000c984801007387 */ /* 0x000fe20000100a00 */
[----:B------:R-:W-:-:S03]  /*9380*/  IMAD R57, R57, c[0x0][0x190], RZ ;  /* 0x0000640039397a24 */ /* 0x000fc600078e02ff */
[----:B------:R1:W-:Y:S04]  /*9390*/  STL.64 [R1+0xc58], R66 ;  /* 0x000c584201007387 */ /* 0x0003e80000100a00 */
[----:B------:R-:W-:Y:S04]  /*93a0*/  STL.64 [R1+0xc90], R70 ;  /* 0x000c904601007387 */ /* 0x000fe80000100a00 */
[----:B------:R2:W-:Y:S01]  /*93b0*/  STL.64 [R1+0xc50], R64 ;  /* 0x000c504001007387 */ /* 0x0005e20000100a00 */
[----:B-1----:R-:W-:-:S04]  /*93c0*/  LEA R66, P3, R60, R4, 0x2 ;  /* 0x000000043c427211 */ /* 0x002fc800078610ff */
[----:B------:R-:W-:Y:S02]  /*93d0*/  LEA.HI.X.SX32 R67, R60, R0, 0x2, P3 ;  /* 0x000000003c437211 */ /* 0x000fe400018f16ff */
[CC--:B--2---:R-:W-:Y:S02]  /*93e0*/  LEA R64, P4, R59.reuse, R4.reuse, 0x2 ;  /* 0x000000043b407211 */ /* 0x0c4fe400078810ff */
[----:B------:R-:W-:Y:S02]  /*93f0*/  LEA R62, P3, R58, R4, 0x2 ;  /* 0x000000043a3e7211 */ /* 0x000fe400078610ff */
        /* <DEDUP_REMOVED lines=8> */
[----:B------:R1:W-:Y:S01]  /*9480*/  STL.64 [R1+0xc18], R62 ;  /* 0x000c183e01007387 */ /* 0x0003e20000100a00 */
[----:B------:R-:W-:-:S03]  /*9490*/  IMAD R53, R53, c[0x0][0x190], RZ ;  /* 0x0000640035357a24 */ /* 0x000fc600078e02ff */
        /* <DEDUP_REMOVED lines=197> */
[C---:B------:R-:W-:Y:S02]  /*a0f0*/  LEA R10, P3, R6.reuse, R4, 0x2 ;  /* 0x00000004060a7211 */ /* 0x040fe400078610ff */
[----:B------:R-:W-:Y:S02]  /*a100*/  LEA.HI.X.SX32 R13, R7, R0, 0x2, P4 ;  /* 0x00000000070d7211 */ /* 0x000fe400020f16ff */
[C---:B------:R-:W-:Y:S02]  /*a110*/  LEA R8, P4, R5.reuse, R4, 0x2 ;  /* 0x0000000405087211 */ /* 0x040fe400078810ff */
[-C--:B------:R-:W-:Y:S01]  /*a120*/  LEA.HI.X.SX32 R11, R6, R0.reuse, 0x2, P3 ;  /* 0x00000000060b7211 */ /* 0x080fe200018f16ff */
[----:B------:R-:W-:Y:S01]  /*a130*/  IMAD R2, R2, c[0x0][0x190], RZ ;  /* 0x0000640002027a24 */ /* 0x000fe200078e02ff */
[----:B------:R-:W-:Y:S01]  /*a140*/  LEA.HI.X.SX32 R9, R5, R0, 0x2, P4 ;  /* 0x0000000005097211 */ /* 0x000fe200020f16ff */
[----:B------:R-:W-:Y:S01]  /*a150*/  IMAD R3, R3, c[0x0][0x190], RZ ;  /* 0x0000640003037a24 */ /* 0x000fe200078e02ff */
[----:B------:R-:W-:Y:S04]  /*a160*/  STL.64 [R1+0x8d8], R14 ;  /* 0x0008d80e01007387 */ /* 0x000fe80000100a00 */
[----:B------:R1:W-:Y:S04]  /*a170*/  STL.64 [R1+0x8c8], R10 ;  /* 0x0008c80a01007387 */ /* 0x0003e80000100a00 */
[----:B------:R-:W-:Y:S04]  /*a180*/  STL.64 [R1+0x8d0], R12 ;  /* 0x0008d00c01007387 */ /* 0x000fe80000100a00 */
[----:B------:R2:W-:Y:S01]  /*a190*/  STL.64 [R1+0x8c0], R8 ;  /* 0x0008c00801007387 */ /* 0x0005e20000100a00 */
[-C--:B-1----:R-:W-:Y:S01]  /*a1a0*/  LEA R10, P3, R2, R4.reuse, 0x2 ;  /* 0x00000004020a7211 */ /* 0x082fe200078610ff */
[----:B------:R-:W-:Y:S01]  /*a1b0*/  ULDC.64 UR4, c[0x0][0x118] ;  /* 0x0000460000047ab9 */ /* 0x000fe20000000a00 */
[----:B--2---:R-:W-:-:S02]  /*a1c0*/  LEA R8, P4, R3, R4, 0x2 ;  /* 0x0000000403087211 */ /* 0x004fc400078810ff */
[----:B------:R-:W-:Y:S01]  /*a1d0*/  SHF.L.U32 R4, R150, 0x2, RZ ;  /* 0x0000000296047819 */ /* 0x000fe200000006ff */
[----:B------:R-:W-:-:S04]  /*a1e0*/  IMAD.MOV.U32 R252, RZ, RZ, c[0x0][0x188] ;  /* 0x00006200fffc7624 */ /* 0x000fc800078e00ff */
[----:B------:R1:W-:Y:S04]  /*a1f0*/  LDGSTS.E [R4], [R220.64], !P1 ;  /* 0x00000000dc047fae */ /* 0x0003e8000c921844 */
[----:B------:R1:W-:Y:S01]  /*a200*/  LDGSTS.E [R4+0x80], [R222.64], !P1 ;  /* 0x00080000de047fae */ /* 0x0003e2000c921844 */
[----:B------:R-:W-:-:S03]  /*a210*/  LEA.HI.X.SX32 R11, R2, R0, 0x2, P3 ;  /* 0x00000000020b7211 */ /* 0x000fc600018f16ff */
[----:B------:R1:W-:Y:S01]  /*a220*/  LDGSTS.E [R4+0x100], [R224.64], !P1 ;  /* 0x00100000e0047fae */ /* 0x0003e2000c921844 */
[----:B------:R-:W-:-:S03]  /*a230*/  IMAD.SHL.U32 R2, R252, 0x4, RZ ;  /* 0x00000004fc027824 */ /* 0x000fc600078e00ff */
[----:B------:R1:W-:Y:S04]  /*a240*/  LDGSTS.E [R4+0x180], [R226.64], !P1 ;  /* 0x00180000e2047fae */ /* 0x0003e8000c921844 */
[----:B------:R1:W-:Y:S04]  /*a250*/  LDGSTS.E [R4+0x200], [R228.64], !P1 ;  /* 0x00200000e4047fae */ /* 0x0003e8000c921844 */
[----:B------:R1:W-:Y:S01]  /*a260*/  LDGSTS.E [R4+0x280], [R230.64], !P1 ;  /* 0x00280000e6047fae */ /* 0x0003e2000c921844 */
[----:B------:R-:W-:-:S03]  /*a270*/  LEA.HI.X.SX32 R9, R3, R0, 0x2, P4 ;  /* 0x0000000003097211 */ /* 0x000fc600020f16ff */
[----:B------:R1:W-:Y:S01]  /*a280*/  LDGSTS.E [R4+0x300], [R232.64], !P1 ;  /* 0x00300000e8047fae */ /* 0x0003e2000c921844 */
[----:B------:R-:W-:-:S03]  /*a290*/  IMAD.WIDE R38, R2, 0x4, R220 ;  /* 0x0000000402267825 */ /* 0x000fc600078e02dc */
        /* <DEDUP_REMOVED lines=12> */
[----:B------:R2:W-:Y:S04]  /*a360*/  STL.64 [R1+0x8b8], R10 ;  /* 0x0008b80a01007387 */ /* 0x0005e80000100a00 */
[----:B------:R1:W-:Y:S01]  /*a370*/  LDGSTS.E [R4+0x680], [R246.64], !P1 ;  /* 0x00680000f6047fae */ /* 0x0003e2000c921844 */
[----:B------:R-:W-:-:S03]  /*a380*/  IADD3 R0, R151, -0x1d, RZ ;  /* 0xffffffe397007810 */ /* 0x000fc60007ffe0ff */
[----:B------:R3:W-:Y:S01]  /*a390*/  STL.64 [R1+0x8b0], R8 ;  /* 0x0008b00801007387 */ /* 0x0007e20000100a00 */
[----:B------:R-:W-:-:S03]  /*a3a0*/  IMAD.WIDE R24, R2, 0x4, R234 ;  /* 0x0000000402187825 */ /* 0x000fc600078e02ea */
[----:B------:R1:W-:Y:S01]  /*a3b0*/  LDGSTS.E [R4+0x700], [R248.64], !P1 ;  /* 0x00700000f8047fae */ /* 0x0003e2000c921844 */
[----:B------:R-:W-:-:S03]  /*a3c0*/  IMAD.WIDE R22, R2, 0x4, R236 ;  /* 0x0000000402167825 */ /* 0x000fc600078e02ec */
[----:B------:R1:W-:Y:S04]  /*a3d0*/  LDGSTS.E [R4+0x780], [R250.64], !P1 ;  /* 0x00780000fa047fae */ /* 0x0003e8000c921844 */
[----:B------:R-:W-:Y:S01]  /*a3e0*/  STL.64 [R1+0x710], R38 ;  /* 0x0007102601007387 */ /* 0x000fe20000100a00 */
[----:B------:R-:W-:-:S03]  /*a3f0*/  IMAD.WIDE R20, R2, 0x4, R238 ;  /* 0x0000000402147825 */ /* 0x000fc600078e02ee */
[----:B------:R4:W-:Y:S04]  /*a400*/  STL.64 [R1+0x708], R36 ;  /* 0x0007082401007387 */ /* 0x0009e80000100a00 */
[----:B------:R1:W-:Y:S01]  /*a410*/  LDGSTS.E [R4+0x2000], [R38.64], !P2 ;  /* 0x0200000026047fae */ /* 0x0003e2000d121844 */
[----:B------:R-:W-:-:S03]  /*a420*/  IMAD.WIDE R18, R2, 0x4, R240 ;  /* 0x0000000402127825 */ /* 0x000fc600078e02f0 */
[----:B------:R1:W-:Y:S04]  /*a430*/  STL.64 [R1+0x700], R34 ;  /* 0x0007002201007387 */ /* 0x0003e80000100a00 */
[----:B------:R4:W-:Y:S01]  /*a440*/  LDGSTS.E [R4+0x2080], [R36.64], !P2 ;  /* 0x0208000024047fae */ /* 0x0009e2000d121844 */
[----:B------:R-:W-:-:S03]  /*a450*/  ISETP.GE.U32.AND P1, PT, R0, 0x7fffffc4, PT ;  /* 0x7fffffc40000780c */ /* 0x000fc60003f26070 */
[----:B------:R1:W-:Y:S01]  /*a460*/  STL.64 [R1+0x6f8], R32 ;  /* 0x0006f82001007387 */ /* 0x0003e20000100a00 */
[----:B------:R-:W-:-:S03]  /*a470*/  IMAD.WIDE R16, R2, 0x4, R242 ;  /* 0x0000000402107825 */ /* 0x000fc600078e02f2 */
[----:B------:R1:W-:Y:S01]  /*a480*/  LDGSTS.E [R4+0x2100], [R34.64], !P2 ;  /* 0x0210000022047fae */ /* 0x0003e2000d121844 */
[----:B------:R-:W-:-:S03]  /*a490*/  IMAD.SHL.U32 R0, R252, 0x8, RZ ;  /* 0x00000008fc007824 */ /* 0x000fc600078e00ff */
[----:B------:R1:W-:Y:S01]  /*a4a0*/  STL.64 [R1+0x6f0], R30 ;  /* 0x0006f01e01007387 */ /* 0x0003e20000100a00 */
[----:B------:R-:W-:-:S03]  /*a4b0*/  IMAD.WIDE R14, R2, 0x4, R244 ;  /* 0x00000004020e7825 */ /* 0x000fc600078e02f4 */
[----:B------:R1:W-:Y:S01]  /*a4c0*/  LDGSTS.E [R4+0x2180], [R32.64], !P2 ;  /* 0x0218000020047fae */ /* 0x0003e2000d121844 */
[----:B------:R-:W-:-:S03]  /*a4d0*/  IMAD.WIDE R12, R2, 0x4, R246 ;  /* 0x00000004020c7825 */ /* 0x000fc600078e02f6 */
[----:B------:R1:W-:Y:S04]  /*a4e0*/  STL.64 [R1+0x6e8], R28 ;  /* 0x0006e81c01007387 */ /* 0x0003e80000100a00 */
[----:B------:R1:W-:Y:S01]  /*a4f0*/  LDGSTS.E [R4+0x2200], [R30.64], !P2 ;  /* 0x022000001e047fae */ /* 0x0003e2000d121844 */
[----:B--2---:R-:W-:-:S03]  /*a500*/  IMAD.WIDE R10, R2, 0x4, R248 ;  /* 0x00000004020a7825 */ /* 0x004fc600078e02f8 */
[----:B------:R2:W-:Y:S04]  /*a510*/  STL.64 [R1+0x6e0], R26 ;  /* 0x0006e01a01007387 */ /* 0x0005e80000100a00 */
[----:B------:R1:W-:Y:S01]  /*a520*/  LDGSTS.E [R4+0x2280], [R28.64], !P2 ;  /* 0x022800001c047fae */ /* 0x0003e2000d121844 */
[----:B---3--:R-:W-:-:S03]  /*a530*/  IMAD.WIDE R8, R2, 0x4, R250 ;  /* 0x0000000402087825 */ /* 0x008fc600078e02fa */
[----:B------:R3:W-:Y:S04]  /*a540*/  STL.64 [R1+0x6d8], R24 ;  /* 0x0006d81801007387 */ /* 0x0007e80000100a00 */
[----:B------:R2:W-:Y:S01]  /*a550*/  LDGSTS.E [R4+0x2300], [R26.64], !P2 ;  /* 0x023000001a047fae */ /* 0x0005e2000d121844 */
[----:B----4-:R-:W-:-:S03]  /*a560*/  IMAD.WIDE R36, R0, 0x4, R220 ;  /* 0x0000000400247825 */ /* 0x010fc600078e02dc */
[----:B------:R4:W-:Y:S04]  /*a570*/  STL.64 [R1+0x6d0], R22 ;  /* 0x0006d01601007387 */ /* 0x0009e80000100a00 */
[----:B------:R3:W-:Y:S01]  /*a580*/  LDGSTS.E [R4+0x2380], [R24.64], !P2 ;  /* 0x0238000018047fae */ /* 0x0007e2000d121844 */
[----:B-1----:R-:W-:-:S03]  /*a590*/  IMAD.WIDE R34, R0, 0x4, R222 ;  /* 0x0000000400227825 */ /* 0x002fc600078e02de */
[----:B------:R1:W-:Y:S04]  /*a5a0*/  STL.64 [R1+0x6c8], R20 ;  /* 0x0006c81401007387 */ /* 0x0003e80000100a00 */
[----:B------:R4:W-:Y:S01]  /*a5b0*/  LDGSTS.E [R4+0x2400], [R22.64], !P2 ;  /* 0x0240000016047fae */ /* 0x0009e2000d121844 */
[----:B------:R-:W-:-:S03]  /*a5c0*/  IMAD.WIDE R32, R0, 0x4, R224 ;  /* 0x0000000400207825 */ /* 0x000fc600078e02e0 */
        /* <DEDUP_REMOVED lines=18> */
[----:B------:R4:W-:Y:S04]  /*a6f0*/  LDGSTS.E [R4+0x2780], [R8.64], !P2 ;  /* 0x0278000008047fae */ /* 0x0009e8000d121844 */
[----:B------:R1:W-:Y:S01]  /*a700*/  STL.64 [R1+0x590], R36 ;  /* 0x0005902401007387 */ /* 0x0003e20000100a00 */
        /* <DEDUP_REMOVED lines=8> */
[----:B------:R1:W-:Y:S04]  /*a790*/  STL.64 [R1+0x578], R30 ;  /* 0x0005781e01007387 */ /* 0x0003e80000100a00 */
[----:B------:R1:W-:Y:S01]  /*a7a0*/  LDGSTS.E [R4+0x4100], [R32.64], !P0 ;  /* 0x0410000020047fae */ /* 0x0003e2000c121844 */
[----:B------:R-:W-:-:S03]  /*a7b0*/  IMAD R2, R252, 0xc, RZ ;  /* 0x0000000cfc027824 */ /* 0x000fc600078e02ff */
[----:B------:R1:W-:Y:S01]  /*a7c0*/  STL.64 [R1+0x570], R28 ;  /* 0x0005701c01007387 */ /* 0x0003e20000100a00 */
[----:B--2---:R-:W-:-:S03]  /*a7d0*/  IMAD.WIDE R12, R0, 0x4, R244 ;  /* 0x00000004000c7825 */ /* 0x004fc600078e02f4 */
[----:B------:R2:W-:Y:S01]  /*a7e0*/  LDGSTS.E [R4+0x4180], [R30.64], !P0 ;  /* 0x041800001e047fae */ /* 0x0005e2000c121844 */
[----:B---3--:R-:W-:-:S03]  /*a7f0*/  IMAD.WIDE R10, R0, 0x4, R246 ;  /* 0x00000004000a7825 */ /* 0x008fc600078e02f6 */
[----:B------:R3:W-:Y:S04]  /*a800*/  STL.64 [R1+0x568], R26 ;  /* 0x0005681a01007387 */ /* 0x0007e80000100a00 */
[----:B------:R1:W-:Y:S01]  /*a810*/  LDGSTS.E [R4+0x4200], [R28.64], !P0 ;  /* 0x042000001c047fae */ /* 0x0003e2000c121844 */
[----:B------:R-:W-:-:S03]  /*a820*/  ISETP.GE.U32.AND P4, PT, R6, 0x7fffffc8, PT ;  /* 0x7fffffc80600780c */ /* 0x000fc60003f86070 */
[----:B------:R1:W-:Y:S01]  /*a830*/  STL.64 [R1+0x560], R24 ;  /* 0x0005601801007387 */ /* 0x0003e20000100a00 */
[----:B----4-:R-:W-:-:S03]  /*a840*/  IMAD.WIDE R8, R0, 0x4, R248 ;  /* 0x0000000400087825 */ /* 0x010fc600078e02f8 */
[----:B------:R3:W-:Y:S01]  /*a850*/  LDGSTS.E [R4+0x4280], [R26.64], !P0 ;  /* 0x042800001a047fae */ /* 0x0007e2000c121844 */
[----:B------:R-:W-:-:S03]  /*a860*/  IMAD.WIDE R6, R0, 0x4, R250 ;  /* 0x0000000400067825 */ /* 0x000fc600078e02fa */
        /* <DEDUP_REMOVED lines=14> */
[----:B------:R-:W-:-:S03]  /*a950*/  IMAD.WIDE R28, R2, 0x4, R228 ;  /* 0x00000004021c7825 */ /* 0x000fc600078e02e4 */
[----:B------:R1:W-:Y:S04]  /*a960*/  STL.64 [R1+0x530], R12 ;  /* 0x0005300c01007387 */ /* 0x0003e80000100a00 */
[----:B------:R2:W-:Y:S01]  /*a970*/  LDGSTS.E [R4+0x4580], [R14.64], !P0 ;  /* 0x045800000e047fae */ /* 0x0005e2000c121844 */
[----:B---3--:R-:W-:-:S03]  /*a980*/  IMAD.WIDE R26, R2, 0x4, R230 ;  /* 0x00000004021a7825 */ /* 0x008fc600078e02e6 */
[----:B------:R3:W-:Y:S04]  /*a990*/  STL.64 [R1+0x528], R10 ;  /* 0x0005280a01007387 */ /* 0x0007e80000100a00 */
[----:B------:R1:W-:Y:S01]  /*a9a0*/  LDGSTS.E [R4+0x4600], [R12.64], !P0 ;  /* 0x046000000c047fae */ /* 0x0003e2000c121844 */
[----:B------:R-:W-:-:S03]  /*a9b0*/  IMAD.WIDE R24, R2, 0x4, R232 ;  /* 0x0000000402187825 */ /* 0x000fc600078e02e8 */
        /* <DEDUP_REMOVED lines=17> */
[----:B------:R-:W-:-:S03]  /*aad0*/  IMAD.SHL.U32 R0, R252, 0x10, RZ ;  /* 0x00000010fc007824 */ /* 0x000fc600078e00ff */
[----:B------:R1:W-:Y:S01]  /*aae0*/  STL.64 [R1+0x3f0], R28 ;  /* 0x0003f01c01007387 */ /* 0x0003e20000100a00 */
[----:B------:R-:W-:-:S03]  /*aaf0*/  IMAD.WIDE R12, R2, 0x4, R244 ;  /* 0x00000004020c7825 */ /* 0x000fc600078e02f4 */
        /* <DEDUP_REMOVED lines=25> */
[----:B------:R-:W-:-:S03]  /*ac90*/  IADD3 R147, R151, -0x15, RZ ;  /* 0xffffffeb97937810 */ /* 0x000fc60007ffe0ff */
[----:B------:R1:W-:Y:S01]  /*aca0*/  STL.64 [R1+0x3a8], R10 ;  /* 0x0003a80a01007387 */ /* 0x0003e20000100a00 */
[----:B---3--:R-:W-:-:S03]  /*acb0*/  IMAD.WIDE R26, R0, 0x4, R230 ;  /* 0x00000004001a7825 */ /* 0x008fc600078e02e6 */
        /* <DEDUP_REMOVED lines=10> */
[----:B------:R-:W-:-:S03]  /*ad60*/  ISETP.GE.U32.AND P3, PT, R147, 0x7fffffcc, PT ;  /* 0x7fffffcc9300780c */ /* 0x000fc60003f66070 */
        /* <DEDUP_REMOVED lines=9> */
[----:B------:R-:W-:-:S03]  /*ae00*/  IMAD R2, R252, 0x14, RZ ;  /* 0x00000014fc027824 */ /* 0x000fc600078e02ff */
[----:B------:R1:W-:Y:S01]  /*ae10*/  STL.64 [R1+0x270], R28 ;  /* 0x0002701c01007387 */ /* 0x0003e20000100a00 */
[----:B---3--:R-:W-:-:S03]  /*ae20*/  IMAD.WIDE R12, R0, 0x4, R244 ;  /* 0x00000004000c7825 */ /* 0x008fc600078e02f4 */
[----:B------:R2:W-:Y:S01]  /*ae30*/  LDGSTS.E [R4+0x8180], [R30.64], !P6 ;  /* 0x081800001e047fae */ /* 0x0005e2000f121844 */
[----:B------:R-:W-:-:S03]  /*ae40*/  IMAD.WIDE R10, R0, 0x4, R246 ;  /* 0x00000004000a7825 */ /* 0x000fc600078e02f6 */
        /* <DEDUP_REMOVED lines=34> */
[----:B------:R-:W-:Y:S01]  /*b070*/  STL.64 [R1+0x110], R36 ;  /* 0x0001102401007387 */ /* 0x000fe20000100a00 */
[----:B------:R-:W-:-:S03]  /*b080*/  IMAD.WIDE R18, R2, 0x4, R238 ;  /* 0x0000000402127825 */ /* 0x000fc600078e02ee */
[----:B------:R-:W-:Y:S04]  /*b090*/  STL.64 [R1+0x108], R34 ;  /* 0x0001082201007387 */ /* 0x000fe80000100a00 */
[----:B------:R1:W-:Y:S01]  /*b0a0*/  LDGSTS.E [R4+0xa000], [R36.64], !P3 ;  /* 0x0a00000024047fae */ /* 0x0003e2000d921844 */
[----:B------:R-:W-:-:S03]  /*b0b0*/  IMAD.WIDE R16, R2, 0x4, R240 ;  /* 0x0000000402107825 */ /* 0x000fc600078e02f0 */
[----:B------:R-:W-:Y:S04]  /*b0c0*/  STL.64 [R1+0x100], R32 ;  /* 0x0001002001007387 */ /* 0x000fe80000100a00 */
[----:B------:R1:W-:Y:S01]  /*b0d0*/  LDGSTS.E [R4+0xa080], [R34.64], !P3 ;  /* 0x0a08000022047fae */ /* 0x0003e2000d921844 */
[----:B--2---:R-:W-:-:S03]  /*b0e0*/  IMAD.WIDE R14, R2, 0x4, R242 ;  /* 0x00000004020e7825 */ /* 0x004fc600078e02f2 */
[----:B------:R-:W-:Y:S04]  /*b0f0*/  STL.64 [R1+0xf8], R30 ;  /* 0x0000f81e01007387 */ /* 0x000fe80000100a00 */
[----:B------:R2:W-:Y:S01]  /*b100*/  LDGSTS.E [R4+0xa100], [R32.64], !P3 ;  /* 0x0a10000020047fae */ /* 0x0005e2000d921844 */
[----:B------:R-:W-:-:S03]  /*b110*/  IMAD R188, R252, 0x18, RZ ;  /* 0x00000018fcbc7824 */ /* 0x000fc600078e02ff */
[----:B------:R-:W-:Y:S01]  /*b120*/  STL.64 [R1+0xf0], R28 ;  /* 0x0000f01c01007387 */ /* 0x000fe20000100a00 */
[----:B------:R-:W-:-:S03]  /*b130*/  IMAD.WIDE R12, R2, 0x4, R244 ;  /* 0x00000004020c7825 */ /* 0x000fc600078e02f4 */
[----:B------:R1:W-:Y:S01]  /*b140*/  LDGSTS.E [R4+0xa180], [R30.64], !P3 ;  /* 0x0a1800001e047fae */ /* 0x0003e2000d921844 */
[----:B---3--:R-:W-:-:S03]  /*b150*/  IMAD.WIDE R10, R2, 0x4, R246 ;  /* 0x00000004020a7825 */ /* 0x008fc600078e02f6 */
[----:B------:R-:W-:Y:S04]  /*b160*/  STL.64 [R1+0xe8], R26 ;  /* 0x0000e81a01007387 */ /* 0x000fe80000100a00 */
[----:B------:R3:W-:Y:S01]  /*b170*/  LDGSTS.E [R4+0xa200], [R28.64], !P3 ;  /* 0x0a2000001c047fae */ /* 0x0007e2000d921844 */
[----:B------:R-:W-:-:S03]  /*b180*/  IMAD.WIDE R8, R2, 0x4, R248 ;  /* 0x0000000402087825 */ /* 0x000fc600078e02f8 */
[----:B------:R-:W-:Y:S04]  /*b190*/  STL.64 [R1+0xe0], R24 ;  /* 0x0000e01801007387 */ /* 0x000fe80000100a00 */
[----:B------:R1:W-:Y:S01]  /*b1a0*/  LDGSTS.E [R4+0xa280], [R26.64], !P3 ;  /* 0x0a2800001a047fae */ /* 0x0003e2000d921844 */
[----:B----4-:R-:W-:-:S03]  /*b1b0*/  IMAD.WIDE R6, R2, 0x4, R250 ;  /* 0x0000000402067825 */ /* 0x010fc600078e02fa */
[----:B------:R-:W-:Y:S04]  /*b1c0*/  STL.64 [R1+0xd8], R22 ;  /* 0x0000d81601007387 */ /* 0x000fe80000100a00 */
[----:B------:R4:W-:Y:S01]  /*b1d0*/  LDGSTS.E [R4+0xa300], [R24.64], !P3 ;  /* 0x0a30000018047fae */ /* 0x0009e2000d921844 */
[----:B------:R-:W-:-:S03]  /*b1e0*/  IMAD.WIDE R218, R188, 0x4, R220 ;  /* 0x00000004bcda7825 */ /* 0x000fc600078e02dc */
[----:B------:R-:W-:Y:S04]  /*b1f0*/  STL.64 [R1+0xd0], R20 ;  /* 0x0000d01401007387 */ /* 0x000fe80000100a00 */
[----:B------:R1:W-:Y:S04]  /*b200*/  LDGSTS.E [R4+0xa380], [R22.64], !P3 ;  /* 0x0a38000016047fae */ /* 0x0003e8000d921844 */
[----:B------:R-:W-:Y:S04]  /*b210*/  STL.64 [R1+0xc8], R18 ;  /* 0x0000c81201007387 */ /* 0x000fe80000100a00 */
[----:B------:R1:W-:Y:S01]  /*b220*/  LDGSTS.E [R4+0xa400], [R20.64], !P3 ;  /* 0x0a40000014047fae */ /* 0x0003e2000d921844 */
[----:B------:R-:W-:-:S03]  /*b230*/  IMAD.WIDE R216, R188, 0x4, R222 ;  /* 0x00000004bcd87825 */ /* 0x000fc600078e02de */
        /* <DEDUP_REMOVED lines=16> */
[----:B------:R1:W-:Y:S04]  /*b340*/  LDGSTS.E [R4+0xa700], [R8.64], !P3 ;  /* 0x0a70000008047fae */ /* 0x0003e8000d921844 */
[----:B------:R1:W-:Y:S04]  /*b350*/  LDGSTS.E [R4+0xa780], [R6.64], !P3 ;  /* 0x0a78000006047fae */ /* 0x0003e8000d921844 */
[----:B------:R-:W-:Y:S04]  /*b360*/  STL [R1+0x42b0], R218 ;  /* 0x0042b0da01007387 */ /* 0x000fe80000100800 */
[----:B------:R1:W-:Y:S04]  /*b370*/  LDGSTS.E [R4+0xc000], [R218.64], !P4 ;  /* 0x0c000000da047fae */ /* 0x0003e8000e121844 */
[----:B------:R-:W-:Y:S04]  /*b380*/  STL [R1+0x42ac], R219 ;  /* 0x0042acdb01007387 */ /* 0x000fe80000100800 */
[----:B------:R1:W-:Y:S04]  /*b390*/  LDGSTS.E [R4+0xc080], [R216.64], !P4 ;  /* 0x0c080000d8047fae */ /* 0x0003e8000e121844 */
[----:B------:R-:W-:Y:S04]  /*b3a0*/  STL.64 [R1+0x42b8], R216 ;  /* 0x0042b8d801007387 */ /* 0x000fe80000100a00 */
[----:B------:R1:W-:Y:S04]  /*b3b0*/  LDGSTS.E [R4+0xc100], [R214.64], !P4 ;  /* 0x0c100000d6047fae */ /* 0x0003e8000e121844 */
[----:B------:R-:W-:Y:S04]  /*b3c0*/  STL.64 [R1+0x42c0], R214 ;  /* 0x0042c0d601007387 */ /* 0x000fe80000100a00 */
[----:B------:R1:W-:Y:S04]  /*b3d0*/  LDGSTS.E [R4+0xc180], [R212.64], !P4 ;  /* 0x0c180000d4047fae */ /* 0x0003e8000e121844 */
[----:B------:R-:W-:Y:S01]  /*b3e0*/  STL.64 [R1+0x42c8], R212 ;  /* 0x0042c8d401007387 */ /* 0x000fe20000100a00 */
[----:B------:R-:W-:-:S03]  /*b3f0*/  IMAD.WIDE R204, R188, 0x4, R234 ;  /* 0x00000004bccc7825 */ /* 0x000fc600078e02ea */
[----:B------:R1:W-:Y:S04]  /*b400*/  LDGSTS.E [R4+0xc200], [R210.64], !P4 ;  /* 0x0c200000d2047fae */ /* 0x0003e8000e121844 */
[----:B------:R-:W-:Y:S01]  /*b410*/  STL.64 [R1+0x42d0], R210 ;  /* 0x0042d0d201007387 */ /* 0x000fe20000100a00 */
[----:B------:R-:W-:-:S03]  /*b420*/  IMAD.WIDE R202, R188, 0x4, R236 ;  /* 0x00000004bcca7825 */ /* 0x000fc600078e02ec */
[----:B------:R1:W-:Y:S04]  /*b430*/  LDGSTS.E [R4+0xc280], [R208.64], !P4 ;  /* 0x0c280000d0047fae */ /* 0x0003e8000e121844 */
[----:B------:R-:W-:Y:S01]  /*b440*/  STL.64 [R1+0x42d8], R208 ;  /* 0x0042d8d001007387 */ /* 0x000fe20000100a00 */
[----:B------:R-:W-:-:S03]  /*b450*/  IMAD.WIDE R200, R188, 0x4, R238 ;  /* 0x00000004bcc87825 */ /* 0x000fc600078e02ee */
[----:B------:R1:W-:Y:S04]  /*b460*/  LDGSTS.E [R4+0xc300], [R206.64], !P4 ;  /* 0x0c300000ce047fae */ /* 0x0003e8000e121844 */
[----:B------:R1:W-:Y:S01]  /*b470*/  STL.64 [R1+0x42e0], R206 ;  /* 0x0042e0ce01007387 */ /* 0x0003e20000100a00 */
[----:B------:R-:W-:-:S04]  /*b480*/  IMAD.WIDE R198, R188, 0x4, R240 ;  /* 0x00000004bcc67825 */ /* 0x000fc800078e02f0 */
[----:B------:R-:W-:Y:S01]  /*b490*/  IMAD.WIDE R196, R188, 0x4, R242 ;  /* 0x00000004bcc47825 */ /* 0x000fe200078e02f2 */
[----:B-1----:R-:W-:-:S03]  /*b4a0*/  SHF.L.U32 R207, R150, 0x2, RZ ;  /* 0x0000000296cf7819 */ /* 0x002fc600000006ff */
[----:B------:R-:W-:Y:S02]  /*b4b0*/  IMAD R156, R252, 0x1c, RZ ;  /* 0x0000001cfc9c7824 */ /* 0x000fe400078e02ff */
[C---:B------:R-:W-:Y:S01]  /*b4c0*/  IMAD.WIDE R194, R188.reuse, 0x4, R244 ;  /* 0x00000004bcc27825 */ /* 0x040fe200078e02f4 */
[----:B------:R1:W-:Y:S03]  /*b4d0*/  LDGSTS.E [R207+0xc380], [R204.64], !P4 ;  /* 0x0c380000cccf7fae */ /* 0x0003e6000e121844 */
[C---:B------:R-:W-:Y:S01]  /*b4e0*/  IMAD.WIDE R192, R188.reuse, 0x4, R246 ;  /* 0x00000004bcc07825 */ /* 0x040fe200078e02f6 */
[----:B------:R1:W-:Y:S03]  /*b4f0*/  LDGSTS.E [R207+0xc400], [R202.64], !P4 ;  /* 0x0c400000cacf7fae */ /* 0x0003e6000e121844 */
[C---:B------:R-:W-:Y:S01]  /*b500*/  IMAD.WIDE R190, R188.reuse, 0x4, R248 ;  /* 0x00000004bcbe7825 */ /* 0x040fe200078e02f8 */
[----:B------:R1:W-:Y:S03]  /*b510*/  LDGSTS.E [R207+0xc480], [R200.64], !P4 ;  /* 0x0c480000c8cf7fae */ /* 0x0003e6000e121844 */
[----:B------:R-:W-:Y:S01]  /*b520*/  IMAD.WIDE R188, R188, 0x4, R250 ;  /* 0x00000004bcbc7825 */ /* 0x000fe200078e02fa */
[----:B------:R1:W-:Y:S03]  /*b530*/  LDGSTS.E [R207+0xc500], [R198.64], !P4 ;  /* 0x0c500000c6cf7fae */ /* 0x0003e6000e121844 */
[C---:B------:R-:W-:Y:S01]  /*b540*/  IMAD.WIDE R186, R156.reuse, 0x4, R220 ;  /* 0x000000049cba7825 */ /* 0x040fe200078e02dc */
[----:B------:R1:W-:Y:S03]  /*b550*/  LDGSTS.E [R207+0xc580], [R196.64], !P4 ;  /* 0x0c580000c4cf7fae */ /* 0x0003e6000e121844 */
[C---:B------:R-:W-:Y:S01]  /*b560*/  IMAD.WIDE R184, R156.reuse, 0x4, R222 ;  /* 0x000000049cb87825 */ /* 0x040fe200078e02de */
[----:B------:R1:W-:Y:S03]  /*b570*/  LDGSTS.E [R207+0xc600], [R194.64], !P4 ;  /* 0x0c600000c2cf7fae */ /* 0x0003e6000e121844 */
[----:B------:R-:W-:Y:S01]  /*b580*/  IMAD.WIDE R182, R156, 0x4, R224 ;  /* 0x000000049cb67825 */ /* 0x000fe200078e02e0 */
[----:B------:R1:W-:Y:S01]  /*b590*/  LDGSTS.E [R207+0xc680], [R192.64], !P4 ;  /* 0x0c680000c0cf7fae */ /* 0x0003e2000e121844 */
[----:B------:R-:W-:-:S02]  /*b5a0*/  IADD3 R3, R151, -0x2, RZ ;  /* 0xfffffffe97037810 */ /* 0x000fc40007ffe0ff */
[C---:B------:R-:W-:Y:S01]  /*b5b0*/  IMAD.WIDE R180, R156.reuse, 0x4, R226 ;  /* 0x000000049cb47825 */ /* 0x040fe200078e02e2 */
[----:B------:R1:W-:Y:S03]  /*b5c0*/  LDGSTS.E [R207+0xc700], [R190.64], !P4 ;  /* 0x0c700000becf7fae */ /* 0x0003e6000e121844 */
[C---:B------:R-:W-:Y:S01]  /*b5d0*/  IMAD.WIDE R178, R156.reuse, 0x4, R228 ;  /* 0x000000049cb27825 */ /* 0x040fe200078e02e4 */
[----:B------:R1:W-:Y:S03]  /*b5e0*/  LDGSTS.E [R207+0xc780], [R188.64], !P4 ;  /* 0x0c780000bccf7fae */ /* 0x0003e6000e121844 */
[C---:B------:R-:W-:Y:S01]  /*b5f0*/  IMAD.WIDE R176, R156.reuse, 0x4, R230 ;  /* 0x000000049cb07825 */ /* 0x040fe200078e02e6 */
[----:B------:R1:W-:Y:S03]  /*b600*/  LDGSTS.E [R207+0xe000], [R186.64], !P1 ;  /* 0x0e000000bacf7fae */ /* 0x0003e6000c921844 */
[----:B------:R-:W-:Y:S01]  /*b610*/  IMAD.WIDE R174, R156, 0x4, R232 ;  /* 0x000000049cae7825 */ /* 0x000fe200078e02e8 */
[----:B------:R-:W-:Y:S01]  /*b620*/  STL.64 [R1+0x42e8], R204 ;  /* 0x0042e8cc01007387 */ /* 0x000fe20000100a00 */
[----:B------:R-:W-:-:S02]  /*b630*/  ISETP.GE.U32.AND P2, PT, R3, 0x7fffffdf, PT ;  /* 0x7fffffdf0300780c */ /* 0x000fc40003f46070 */
[C---:B------:R-:W-:Y:S01]  /*b640*/  IMAD.WIDE R172, R156.reuse, 0x4, R234 ;  /* 0x000000049cac7825 */ /* 0x040fe200078e02ea */
[----:B------:R1:W-:Y:S03]  /*b650*/  LDGSTS.E [R207+0xe080], [R184.64], !P1 ;  /* 0x0e080000b8cf7fae */ /* 0x0003e6000c921844 */
[C---:B------:R-:W-:Y:S01]  /*b660*/  IMAD.WIDE R170, R156.reuse, 0x4, R236 ;  /* 0x000000049caa7825 */ /* 0x040fe200078e02ec */
[----:B------:R-:W-:Y:S03]  /*b670*/  STL.64 [R1+0x42f0], R202 ;  /* 0x0042f0ca01007387 */ /* 0x000fe60000100a00 */
[C---:B------:R-:W-:Y:S01]  /*b680*/  IMAD.WIDE R168, R156.reuse, 0x4, R238 ;  /* 0x000000049ca87825 */ /* 0x040fe200078e02ee */
[----:B------:R1:W-:Y:S03]  /*b690*/  LDGSTS.E [R207+0xe100], [R182.64], !P1 ;  /* 0x0e100000b6cf7fae */ /* 0x0003e6000c921844 */
[C---:B------:R-:W-:Y:S01]  /*b6a0*/  IMAD.WIDE R166, R156.reuse, 0x4, R240 ;  /* 0x000000049ca67825 */ /* 0x040fe200078e02f0 */
[----:B------:R-:W-:Y:S04]  /*b6b0*/  STL.64 [R1+0x42f8], R200 ;  /* 0x0042f8c801007387 */ /* 0x000fe80000100a00 */
[----:B------:R1:W-:Y:S01]  /*b6c0*/  LDGSTS.E [R207+0xe180], [R180.64], !P1 ;  /* 0x0e180000b4cf7fae */ /* 0x0003e2000c921844 */
[----:B------:R-:W-:-:S03]  /*b6d0*/  IMAD.WIDE R164, R156, 0x4, R242 ;  /* 0x000000049ca47825 */ /* 0x000fc600078e02f2 */
[----:B------:R1:W-:Y:S01]  /*b6e0*/  STL.64 [R1+0x4300], R198 ;  /* 0x004300c601007387 */ /* 0x0003e20000100a00 */
[----:B------:R-:W-:-:S03]  /*b6f0*/  IMAD.WIDE R162, R156, 0x4, R244 ;  /* 0x000000049ca27825 */ /* 0x000fc600078e02f4 */
[----:B------:R1:W-:Y:S01]  /*b700*/  LDGSTS.E [R207+0xe200], [R178.64], !P1 ;  /* 0x0e200000b2cf7fae */ /* 0x0003e2000c921844 */
[----:B------:R-:W-:-:S03]  /*b710*/  IADD3 R0, R151, -0x12, RZ ;  /* 0xffffffee97007810 */ /* 0x000fc60007ffe0ff */
[----:B------:R-:W-:Y:S01]  /*b720*/  STL.64 [R1+0x4308], R196 ;  /* 0x004308c401007387 */ /* 0x000fe20000100a00 */
[----:B------:R-:W-:-:S03]  /*b730*/  IMAD.WIDE R160, R156, 0x4, R246 ;  /* 0x000000049ca07825 */ /* 0x000fc600078e02f6 */
[----:B------:R1:W-:Y:S01]  /*b740*/  LDGSTS.E [R207+0xe280], [R176.64], !P1 ;  /* 0x0e280000b0cf7fae */ /* 0x0003e2000c921844 */
[----:B------:R-:W-:-:S03]  /*b750*/  IMAD.WIDE R158, R156, 0x4, R248 ;  /* 0x000000049c9e7825 */ /* 0x000fc600078e02f8 */
[----:B------:R-:W-:Y:S04]  /*b760*/  STL.64 [R1+0x4310], R194 ;  /* 0x004310c201007387 */ /* 0x000fe80000100a00 */
[----:B------:R1:W-:Y:S01]  /*b770*/  LDGSTS.E [R207+0xe300], [R174.64], !P1 ;  /* 0x0e300000aecf7fae */ /* 0x0003e2000c921844 */
[----:B------:R-:W-:-:S03]  /*b780*/  IMAD.WIDE R156, R156, 0x4, R250 ;  /* 0x000000049c9c7825 */ /* 0x000fc600078e02fa */
[----:B------:R-:W-:Y:S04]  /*b790*/  STL.64 [R1+0x4318], R192 ;  /* 0x004318c001007387 */ /* 0x000fe80000100a00 */
[----:B------:R1:W-:Y:S01]  /*b7a0*/  LDGSTS.E [R207+0xe380], [R172.64], !P1 ;  /* 0x0e380000accf7fae */ /* 0x0003e2000c921844 */
[----:B------:R-:W-:-:S03]  /*b7b0*/  LOP3.LUT R206, R207, 0x20, RZ, 0x3c, !PT ;  /* 0x00000020cfce7812 */ /* 0x000fc600078e3cff */
[----:B------:R-:W-:Y:S01]  /*b7c0*/  STL.64 [R1+0x4320], R190 ;  /* 0x004320be01007387 */ /* 0x000fe20000100a00 */
[----:B------:R-:W-:-:S03]  /*b7d0*/  IMAD.WIDE R34, R252, 0x4, R220 ;  /* 0x00000004fc227825 */ /* 0x000fc600078e02dc */
[----:B------:R1:W-:Y:S01]  /*b7e0*/  LDGSTS.E [R207+0xe400], [R170.64], !P1 ;  /* 0x0e400000aacf7fae */ /* 0x0003e2000c921844 */
[----:B------:R-:W-:-:S03]  /*b7f0*/  ISETP.GE.U32.AND P3, PT, R0, 0x7fffffcf, PT ;  /* 0x7fffffcf0000780c */ /* 0x000fc60003f66070 */
[----:B------:R-:W-:Y:S01]  /*b800*/  STL.64 [R1+0x4328], R188 ;  /* 0x004328bc01007387 */ /* 0x000fe20000100a00 */
[----:B--2---:R-:W-:-:S03]  /*b810*/  IMAD.WIDE R32, R252, 0x4, R222 ;  /* 0x00000004fc207825 */ /* 0x004fc600078e02de */
[----:B------:R2:W-:Y:S01]  /*b820*/  LDGSTS.E [R207+0xe480], [R168.64], !P1 ;  /* 0x0e480000a8cf7fae */ /* 0x0005e2000c921844 */
[----:B------:R-:W-:-:S03]  /*b830*/  IADD3 R0, R151, -0x16, RZ ;  /* 0xffffffea97007810 */ /* 0x000fc60007ffe0ff */
[----:B------:R-:W-:Y:S01]  /*b840*/  STL.64 [R1+0x4330], R186 ;  /* 0x004330ba01007387 */ /* 0x000fe20000100a00 */
[----:B-1----:R-:W-:-:S03]  /*b850*/  IMAD.MOV.U32 R198, RZ, RZ, c[0x0][0x180] ;  /* 0x00006000ffc67624 */ /* 0x002fc600078e00ff */
[----:B------:R1:W-:Y:S01]  /*b860*/  LDGSTS.E [R207+0xe500], [R166.64], !P1 ;  /* 0x0e500000a6cf7fae */ /* 0x0003e2000c921844 */
[----:B------:R-:W-:-:S03]  /*b870*/  IMAD.WIDE R30, R252, 0x4, R224 ;  /* 0x00000004fc1e7825 */ /* 0x000fc600078e02e0 */
[----:B------:R-:W-:Y:S01]  /*b880*/  STL.64 [R1+0x4338], R184 ;  /* 0x004338b801007387 */ /* 0x000fe20000100a00 */
[----:B---3--:R-:W-:-:S03]  /*b890*/  IMAD.WIDE R28, R252, 0x4, R226 ;  /* 0x00000004fc1c7825 */ /* 0x008fc600078e02e2 */
[----:B------:R3:W-:Y:S01]  /*b8a0*/  LDGSTS.E [R207+0xe580], [R164.64], !P1 ;  /* 0x0e580000a4cf7fae */ /* 0x0007e2000c921844 */
[----:B------:R-:W-:-:S03]  /*b8b0*/  IADD3 R3, R151, -0x6, RZ ;  /* 0xfffffffa97037810 */ /* 0x000fc60007ffe0ff */
[----:B------:R-:W-:Y:S01]  /*b8c0*/  STL.64 [R1+0x4340], R182 ;  /* 0x004340b601007387 */ /* 0x000fe20000100a00 */
[----:B------:R-:W-:-:S03]  /*b8d0*/  IMAD.WIDE R26, R252, 0x4, R228 ;  /* 0x00000004fc1a7825 */ /* 0x000fc600078e02e4 */
[----:B------:R1:W-:Y:S01]  /*b8e0*/  LDGSTS.E [R207+0xe600], [R162.64], !P1 ;  /* 0x0e600000a2cf7fae */ /* 0x0003e2000c921844 */
[----:B----4-:R-:W-:-:S03]  /*b8f0*/  IMAD.WIDE R24, R252, 0x4, R230 ;  /* 0x00000004fc187825 */ /* 0x010fc600078e02e6 */
[----:B------:R-:W-:Y:S04]  /*b900*/  STL.64 [R1+0x4348], R180 ;  /* 0x004348b401007387 */ /* 0x000fe80000100a00 */
[----:B------:R4:W-:Y:S01]  /*b910*/  LDGSTS.E [R207+0xe680], [R160.64], !P1 ;  /* 0x0e680000a0cf7fae */ /* 0x0009e2000c921844 */
[----:B------:R-:W-:-:S03]  /*b920*/  ISETP.GE.U32.AND P4, PT, R0, 0x7fffffcb, PT ;  /* 0x7fffffcb0000780c */ /* 0x000fc60003f86070 */
[----:B------:R-:W-:Y:S01]  /*b930*/  STL.64 [R1+0x4350], R178 ;  /* 0x004350b201007387 */ /* 0x000fe20000100a00 */
[----:B------:R-:W-:-:S03]  /*b940*/  IMAD.WIDE R22, R252, 0x4, R232 ;  /* 0x00000004fc167825 */ /* 0x000fc600078e02e8 */
[----:B------:R1:W-:Y:S01]  /*b950*/  LDGSTS.E [R207+0xe700], [R158.64], !P1 ;  /* 0x0e7000009ecf7fae */ /* 0x0003e2000c921844 */
[----:B------:R-:W-:-:S03]  /*b960*/  IADD3 R0, R198, -0x1a, RZ ;  /* 0xffffffe6c6007810 */ /* 0x000fc60007ffe0ff */
[----:B------:R-:W-:Y:S01]  /*b970*/  STL.64 [R1+0x4358], R176 ;  /* 0x004358b001007387 */ /* 0x000fe20000100a00 */
[----:B------:R-:W-:-:S03]  /*b980*/  IMAD.WIDE R20, R252, 0x4, R234 ;  /* 0x00000004fc147825 */ /* 0x000fc600078e02ea */
[----:B------:R1:W-:Y:S01]  /*b990*/  LDGSTS.E [R207+0xe780], [R156.64], !P1 ;  /* 0x0e7800009ccf7fae */ /* 0x0003e2000c921844 */
[----:B------:R-:W-:-:S03]  /*b9a0*/  ISETP.GE.U32.AND P0, PT, R3, 0x7fffffdb, PT ;  /* 0x7fffffdb0300780c */ /* 0x000fc60003f06070 */
        /* <DEDUP_REMOVED lines=9> */
[----:B------:R-:W-:-:S03]  /*ba40*/  ISETP.GE.U32.AND P1, PT, R0, 0x7fffffc7, PT ;  /* 0x7fffffc70000780c */ /* 0x000fc60003f26070 */
[----:B------:R-:W-:Y:S01]  /*ba50*/  STL.64 [R1+0x4378], R168 ;  /* 0x004378a801007387 */ /* 0x000fe20000100a00 */
[----:B------:R-:W-:-:S03]  /*ba60*/  IMAD.WIDE R12, R252, 0x4, R242 ;  /* 0x00000004fc0c7825 */ /* 0x000fc600078e02f2 */
[----:B------:R1:W-:Y:S01]  /*ba70*/  LDGSTS.E [R206+0x980], [R28.64], !P2 ;  /* 0x009800001cce7fae */ /* 0x0003e2000d121844 */
[----:B------:R-:W-:-:S03]  /*ba80*/  IMAD R0, R252, 0x5, RZ ;  /* 0x00000005fc007824 */ /* 0x000fc600078e02ff */
        /* <DEDUP_REMOVED lines=12> */
[----:B------:R-:W-:Y:S04]  /*bb50*/  STL.64 [R1+0x43a0], R158 ;  /* 0x0043a09e01007387 */ /* 0x000fe80000100a00 */
[----:B------:R1:W-:Y:S04]  /*bb60*/  LDGSTS.E [R206+0xc00], [R18.64], !P2 ;  /* 0x00c0000012ce7fae */ /* 0x0003e8000d121844 */
[----:B------:R-:W-:Y:S04]  /*bb70*/  STL.64 [R1+0x43a8], R156 ;  /* 0x0043a89c01007387 */ /* 0x000fe80000100a00 */
[----:B------:R1:W-:Y:S04]  /*bb80*/  LDGSTS.E [R206+0xc80], [R16.64], !P2 ;  /* 0x00c8000010ce7fae */ /* 0x0003e8000d121844 */
[----:B------:R1:W-:Y:S04]  /*bb90*/  STL.64 [R1+0x890], R34 ;  /* 0x0008902201007387 */ /* 0x0003e80000100a00 */
[----:B------:R2:W-:Y:S04]  /*bba0*/  LDGSTS.E [R206+0xd00], [R14.64], !P2 ;  /* 0x00d000000ece7fae */ /* 0x0005e8000d121844 */
[----:B------:R2:W-:Y:S04]  /*bbb0*/  STL.64 [R1+0x888], R32 ;  /* 0x0008882001007387 */ /* 0x0005e80000100a00 */
[----:B------:R3:W-:Y:S01]  /*bbc0*/  LDGSTS.E [R206+0xd80], [R12.64], !P2 ;  /* 0x00d800000cce7fae */ /* 0x0007e2000d121844 */
[----:B-1----:R-:W-:-:S03]  /*bbd0*/  IMAD.WIDE R34, R0, 0x4, R220 ;  /* 0x0000000400227825 */ /* 0x002fc600078e02dc */
[----:B------:R1:W-:Y:S01]  /*bbe0*/  STL.64 [R1+0x880], R30 ;  /* 0x0008801e01007387 */ /* 0x0003e20000100a00 */
[----:B------:R-:W-:-:S03]  /*bbf0*/  IADD3 R3, R151, -0xa, RZ ;  /* 0xfffffff697037810 */ /* 0x000fc60007ffe0ff */
[----:B------:R3:W-:Y:S01]  /*bc00*/  LDGSTS.E [R206+0xe00], [R10.64], !P2 ;  /* 0x00e000000ace7fae */ /* 0x0007e2000d121844 */
[----:B--2---:R-:W-:-:S03]  /*bc10*/  IMAD.WIDE R32, R0, 0x4, R222 ;  /* 0x0000000400207825 */ /* 0x004fc600078e02de */
[----:B------:R2:W-:Y:S04]  /*bc20*/  STL.64 [R1+0x878], R28 ;  /* 0x0008781c01007387 */ /* 0x0005e80000100a00 */
[----:B------:R3:W-:Y:S01]  /*bc30*/  LDGSTS.E [R206+0xe80], [R8.64], !P2 ;  /* 0x00e8000008ce7fae */ /* 0x0007e2000d121844 */
[----:B-1----:R-:W-:-:S03]  /*bc40*/  IMAD.WIDE R30, R0, 0x4, R224 ;  /* 0x00000004001e7825 */ /* 0x002fc600078e02e0 */
[----:B------:R1:W-:Y:S04]  /*bc50*/  STL.64 [R1+0x870], R26 ;  /* 0x0008701a01007387 */ /* 0x0003e80000100a00 */
[----:B------:R3:W-:Y:S01]  /*bc60*/  LDGSTS.E [R206+0xf00], [R6.64], !P2 ;  /* 0x00f0000006ce7fae */ /* 0x0007e2000d121844 */
[----:B--2---:R-:W-:-:S03]  /*bc70*/  IMAD.WIDE R28, R0, 0x4, R226 ;  /* 0x00000004001c7825 */ /* 0x004fc600078e02e2 */
[----:B------:R2:W-:Y:S01]  /*bc80*/  STL.64 [R1+0x868], R24 ;  /* 0x0008681801007387 */ /* 0x0005e20000100a00 */
[----:B------:R-:W-:-:S03]  /*bc90*/  IADD3 R2, R198, -0x1e, RZ ;  /* 0xffffffe2c6027810 */ /* 0x000fc60007ffe0ff */
[----:B------:R3:W-:Y:S01]  /*bca0*/  LDGSTS.E [R206+0xf80], [R4.64], !P2 ;  /* 0x00f8000004ce7fae */ /* 0x0007e2000d121844 */
[----:B-1----:R-:W-:-:S03]  /*bcb0*/  IMAD.WIDE R26, R0, 0x4, R228 ;  /* 0x00000004001a7825 */ /* 0x002fc600078e02e4 */
[----:B------:R1:W-:Y:S01]  /*bcc0*/  STL.64 [R1+0x860], R22 ;  /* 0x0008601601007387 */ /* 0x0003e20000100a00 */
[----:B------:R-:W-:Y:S01]  /*bcd0*/  ISETP.GE.U32.AND P5, PT, R3, 0x7fffffd7, PT ;  /* 0x7fffffd70300780c */ /* 0x000fe20003fa6070 */
[C---:B--2---:R-:W-:Y:S02]  /*bce0*/  IMAD.WIDE R24, R0.reuse, 0x4, R230 ;  /* 0x0000000400187825 */ /* 0x044fe400078e02e6 */
[----:B------:R2:W-:Y:S04]  /*bcf0*/  LDGSTS.E [R206+0x2800], [R34.64], !P0 ;  /* 0x0280000022ce7fae */ /* 0x0005e8000c121844 */
[----:B------:R2:W-:Y:S01]  /*bd00*/  STL.64 [R1+0x858], R20 ;  /* 0x0008581401007387 */ /* 0x0005e20000100a00 */
[----:B-1----:R-:W-:-:S03]  /*bd10*/  IMAD.WIDE R22, R0, 0x4, R232 ;  /* 0x0000000400167825 */ /* 0x002fc600078e02e8 */
[----:B------:R1:W-:Y:S04]  /*bd20*/  LDGSTS.E [R206+0x2880], [R32.64], !P0 ;  /* 0x0288000020ce7fae */ /* 0x0003e8000c121844 */
[----:B------:R1:W-:Y:S01]  /*bd30*/  STL.64 [R1+0x850], R18 ;  /* 0x0008501201007387 */ /* 0x0003e20000100a00 */
[----:B--2---:R-:W-:-:S03]  /*bd40*/  IMAD.WIDE R20, R0, 0x4, R234 ;  /* 0x0000000400147825 */ /* 0x004fc600078e02ea */
[----:B------:R2:W-:Y:S01]  /*bd50*/  LDGSTS.E [R206+0x2900], [R30.64], !P0 ;  /* 0x029000001ece7fae */ /* 0x0005e2000c121844 */
[----:B------:R-:W-:-:S03]  /*bd60*/  ISETP.GE.U32.AND P2, PT, R2, 0x7fffffc3, PT ;  /* 0x7fffffc30200780c */ /* 0x000fc60003f46070 */
[----:B------:R2:W-:Y:S01]  /*bd70*/  STL.64 [R1+0x848], R16 ;  /* 0x0008481001007387 */ /* 0x0005e20000100a00 */
[----:B-1----:R-:W-:-:S03]  /*bd80*/  IMAD.WIDE R18, R0, 0x4, R236 ;  /* 0x0000000400127825 */ /* 0x002fc600078e02ec */
[----:B------:R1:W-:Y:S04]  /*bd90*/  LDGSTS.E [R206+0x2980], [R28.64], !P0 ;  /* 0x029800001cce7fae */ /* 0x0003e8000c121844 */
[----:B------:R1:W-:Y:S01]  /*bda0*/  STL.64 [R1+0x840], R14 ;  /* 0x0008400e01007387 */ /* 0x0003e20000100a00 */
[----:B------:R-:W-:Y:S02]  /*bdb0*/  IMAD R2, R252, 0x9, RZ ;  /* 0x00000009fc027824 */ /* 0x000fe400078e02ff */
[C---:B--2---:R-:W-:Y:S01]  /*bdc0*/  IMAD.WIDE R16, R0.reuse, 0x4, R238 ;  /* 0x0000000400107825 */ /* 0x044fe200078e02ee */
[----:B------:R2:W-:Y:S04]  /*bdd0*/  LDGSTS.E [R206+0x2a00], [R26.64], !P0 ;  /* 0x02a000001ace7fae */ /* 0x0005e8000c121844 */
[----:B------:R3:W-:Y:S01]  /*bde0*/  STL.64 [R1+0x838], R12 ;  /* 0x0008380c01007387 */ /* 0x0007e20000100a00 */
[----:B-1----:R-:W-:-:S03]  /*bdf0*/  IMAD.WIDE R14, R0, 0x4, R240 ;  /* 0x00000004000e7825 */ /* 0x002fc600078e02f0 */
[----:B------:R1:W-:Y:S04]  /*be00*/  LDGSTS.E [R206+0x2a80], [R24.64], !P0 ;  /* 0x02a8000018ce7fae */ /* 0x0003e8000c121844 */
[----:B------:R1:W-:Y:S01]  /*be10*/  STL.64 [R1+0x830], R10 ;  /* 0x0008300a01007387 */ /* 0x0003e20000100a00 */
[----:B---3--:R-:W-:-:S03]  /*be20*/  IMAD.WIDE R12, R0, 0x4, R242 ;  /* 0x00000004000c7825 */ /* 0x008fc600078e02f2 */
[----:B------:R3:W-:Y:S04]  /*be30*/  LDGSTS.E [R206+0x2b00], [R22.64], !P0 ;  /* 0x02b0000016ce7fae */ /* 0x0007e8000c121844 */
[----:B------:R2:W-:Y:S01]  /*be40*/  STL.64 [R1+0x828], R8 ;  /* 0x0008280801007387 */ /* 0x0005e20000100a00 */
[----:B-1----:R-:W-:-:S03]  /*be50*/  IMAD.WIDE R10, R0, 0x4, R244 ;  /* 0x00000004000a7825 */ /* 0x002fc600078e02f4 */
[----:B------:R1:W-:Y:S04]  /*be60*/  LDGSTS.E [R206+0x2b80], [R20.64], !P0 ;  /* 0x02b8000014ce7fae */ /* 0x0003e8000c121844 */
[----:B------:R1:W-:Y:S01]  /*be70*/  STL.64 [R1+0x820], R6 ;  /* 0x0008200601007387 */ /* 0x0003e20000100a00 */
[----:B--2---:R-:W-:-:S03]  /*be80*/  IMAD.WIDE R8, R0, 0x4, R246 ;  /* 0x0000000400087825 */ /* 0x004fc600078e02f6 */
        /* <DEDUP_REMOVED lines=9> */
[----:B------:R1:W-:Y:S01]  /*bf20*/  LDGSTS.E [R206+0x2d80], [R12.64], !P0 ;  /* 0x02d800000cce7fae */ /* 0x0003e2000c121844 */
[----:B------:R-:W-:-:S03]  /*bf30*/  IADD3 R3, R151, -0xe, RZ ;  /* 0xfffffff297037810 */ /* 0x000fc60007ffe0ff */
[----:B------:R1:W-:Y:S04]  /*bf40*/  STL.64 [R1+0x680], R30 ;  /* 0x0006801e01007387 */ /* 0x0003e80000100a00 */
        /* <DEDUP_REMOVED lines=8> */
[----:B------:R2:W-:Y:S04]  /*bfd0*/  STL.64 [R1+0x668], R24 ;  /* 0x0006681801007387 */ /* 0x0005e80000100a00 */
[----:B------:R3:W-:Y:S01]  /*bfe0*/  LDGSTS.E [R206+0x2f80], [R4.64], !P0 ;  /* 0x02f8000004ce7fae */ /* 0x0007e2000c121844 */
[----:B-1----:R-:W-:-:S03]  /*bff0*/  IMAD.WIDE R26, R2, 0x4, R228 ;  /* 0x00000004021a7825 */ /* 0x002fc600078e02e4 */
[----:B------:R3:W-:Y:S01]  /*c000*/  STL.64 [R1+0x660], R22 ;  /* 0x0006601601007387 */ /* 0x0007e20000100a00 */
[----:B------:R-:W-:Y:S01]  /*c010*/  ISETP.GE.U32.AND P6, PT, R3, 0x7fffffd3, PT ;  /* 0x7fffffd30300780c */ /* 0x000fe20003fc6070 */
[C---:B--2---:R-:W-:Y:S02]  /*c020*/  IMAD.WIDE R24, R2.reuse, 0x4, R230 ;  /* 0x0000000402187825 */ /* 0x044fe400078e02e6 */
[----:B------:R1:W-:Y:S04]  /*c030*/  LDGSTS.E [R206+0x4800], [R34.64], !P5 ;  /* 0x0480000022ce7fae */ /* 0x0003e8000e921844 */
[----:B------:R2:W-:Y:S01]  /*c040*/  STL.64 [R1+0x658], R20 ;  /* 0x0006581401007387 */ /* 0x0005e20000100a00 */
[----:B---3--:R-:W-:-:S03]  /*c050*/  IMAD.WIDE R22, R2, 0x4, R232 ;  /* 0x0000000402167825 */ /* 0x008fc600078e02e8 */
        /* <DEDUP_REMOVED lines=32> */
[----:B------:R1:W-:Y:S04]  /*c260*/  STL.64 [R1+0x500], R30 ;  /* 0x0005001e01007387 */ /* 0x0003e80000100a00 */
[----:B------:R2:W-:Y:S01]  /*c270*/  LDGSTS.E [R206+0x4e00], [R10.64], !P5 ;  /* 0x04e000000ace7fae */ /* 0x0005e2000e921844 */
[----:B---3--:R-:W-:-:S03]  /*c280*/  IMAD.WIDE R32, R0, 0x4, R222 ;  /* 0x0000000400207825 */ /* 0x008fc600078e02de */
[----:B------:R3:W-:Y:S04]  /*c290*/  STL.64 [R1+0x4f8], R28 ;  /* 0x0004f81c01007387 */ /* 0x0007e80000100a00 */
[----:B------:R2:W-:Y:S01]  /*c2a0*/  LDGSTS.E [R206+0x4e80], [R8.64], !P5 ;  /* 0x04e8000008ce7fae */ /* 0x0005e2000e921844 */
[----:B-1----:R-:W-:-:S03]  /*c2b0*/  IMAD.WIDE R30, R0, 0x4, R224 ;  /* 0x00000004001e7825 */ /* 0x002fc600078e02e0 */
[----:B------:R1:W-:Y:S04]  /*c2c0*/  STL.64 [R1+0x4f0], R26 ;  /* 0x0004f01a01007387 */ /* 0x0003e80000100a00 */
[----:B------:R2:W-:Y:S01]  /*c2d0*/  LDGSTS.E [R206+0x4f00], [R6.64], !P5 ;  /* 0x04f0000006ce7fae */ /* 0x0005e2000e921844 */
[----:B---3--:R-:W-:-:S03]  /*c2e0*/  IMAD.WIDE R28, R0, 0x4, R226 ;  /* 0x00000004001c7825 */ /* 0x008fc600078e02e2 */
[----:B------:R3:W-:Y:S04]  /*c2f0*/  STL.64 [R1+0x4e8], R24 ;  /* 0x0004e81801007387 */ /* 0x0007e80000100a00 */
[----:B------:R2:W-:Y:S01]  /*c300*/  LDGSTS.E [R206+0x4f80], [R4.64], !P5 ;  /* 0x04f8000004ce7fae */ /* 0x0005e2000e921844 */
[----:B-1----:R-:W-:-:S03]  /*c310*/  IMAD.WIDE R26, R0, 0x4, R228 ;  /* 0x00000004001a7825 */ /* 0x002fc600078e02e4 */
        /* <DEDUP_REMOVED lines=35> */
[----:B---3--:R-:W-:-:S03]  /*c550*/  IMAD.WIDE R34, R2, 0x4, R220 ;  /* 0x0000000402227825 */ /* 0x008fc600078e02dc */
[----:B------:R3:W-:Y:S04]  /*c560*/  LDGSTS.E [R206+0x6d80], [R12.64], !P6 ;  /* 0x06d800000cce7fae */ /* 0x0007e8000f121844 */
        /* <DEDUP_REMOVED lines=25> */
[----:B------:R-:W-:Y:S02]  /*c700*/  IMAD R0, R252, 0x15, RZ ;  /* 0x00000015fc007824 */ /* 0x000fe400078e02ff */
[C---:B-1----:R-:W-:Y:S01]  /*c710*/  IMAD.WIDE R16, R2.reuse, 0x4, R238 ;  /* 0x0000000402107825 */ /* 0x042fe200078e02ee */
[----:B------:R1:W-:Y:S04]  /*c720*/  LDGSTS.E [R206+0x8a00], [R26.64], !P3 ;  /* 0x08a000001ace7fae */ /* 0x0003e8000d921844 */
[----:B------:R3:W-:Y:S01]  /*c730*/  STL.64 [R1+0x338], R12 ;  /* 0x0003380c01007387 */ /* 0x0007e20000100a00 */
[----:B--2---:R-:W-:-:S03]  /*c740*/  IMAD.WIDE R14, R2, 0x4, R240 ;  /* 0x00000004020e7825 */ /* 0x004fc600078e02f0 */
        /* <DEDUP_REMOVED lines=32> */
[----:B--2---:R-:W-:-:S03]  /*c950*/  IMAD.WIDE R24, R0, 0x4, R230 ;  /* 0x0000000400187825 */ /* 0x004fc600078e02e6 */
        /* <DEDUP_REMOVED lines=24> */
[----:B------:R-:W-:-:S03]  /*cae0*/  IMAD.WIDE R154, R124, 0x4, R220 ;  /* 0x000000047c9a7825 */ /* 0x000fc600078e02dc */
[----:B------:R3:W-:Y:S01]  /*caf0*/  LDGSTS.E [R206+0xac00], [R18.64], !P4 ;  /* 0x0ac0000012ce7fae */ /* 0x0007e2000e121844 */
[----:B--2---:R-:W-:-:S03]  /*cb00*/  IMAD.WIDE R8, R0, 0x4, R246 ;  /* 0x0000000400087825 */ /* 0x004fc600078e02f6 */
[----:B------:R2:W-:Y:S01]  /*cb10*/  STL.64 [R1+0x198], R4 ;  /* 0x0001980401007387 */ /* 0x0005e20000100a00 */
[----:B------:R-:W-:-:S03]  /*cb20*/  IMAD.WIDE R152, R124, 0x4, R222 ;  /* 0x000000047c987825 */ /* 0x000fc600078e02de */
[----:B------:R3:W-:Y:S01]  /*cb30*/  LDGSTS.E [R206+0xac80], [R16.64], !P4 ;  /* 0x0ac8000010ce7fae */ /* 0x0007e2000e121844 */
[----:B-1----:R-:W-:-:S03]  /*cb40*/  IMAD.WIDE R6, R0, 0x4, R248 ;  /* 0x0000000400067825 */ /* 0x002fc600078e02f8 */
[----:B------:R1:W-:Y:S01]  /*cb50*/  LDGSTS.E [R206+0xad00], [R14.64], !P4 ;  /* 0x0ad000000ece7fae */ /* 0x0003e2000e121844 */
[----:B------:R-:W-:Y:S01]  /*cb60*/  MOV R78, R148 ;  /* 0x00000094004e7202 */ /* 0x000fe20000000f00 */
[----:B--2---:R-:W-:Y:S02]  /*cb70*/  IMAD.WIDE R4, R0, 0x4, R250 ;  /* 0x0000000400047825 */ /* 0x004fe400078e02fa */
[----:B------:R2:W-:Y:S02]  /*cb80*/  LDGSTS.E [R206+0xad80], [R12.64], !P4 ;  /* 0x0ad800000cce7fae */ /* 0x0005e4000e121844 */
[----:B------:R-:W-:Y:S02]  /*cb90*/  IMAD.MOV.U32 R79, RZ, RZ, R149 ;  /* 0x000000ffff4f7224 */ /* 0x000fe400078e0095 */
        /* <DEDUP_REMOVED lines=19> */
[----:B------:R-:W-:Y:S02]  /*ccd0*/  IMAD.MOV.U32 R82, RZ, RZ, R92 ;  /* 0x000000ffff527224 */ /* 0x000fe400078e005c */
[----:B------:R-:W-:Y:S01]  /*cce0*/  IMAD.WIDE R132, R124, 0x4, R242 ;  /* 0x000000047c847825 */ /* 0x000fe200078e02f2 */
[----:B------:R1:W-:Y:S01]  /*ccf0*/  LDGSTS.E [R206+0xcb00], [R142.64], !P1 ;  /* 0x0cb000008ece7fae */ /* 0x0003e2000c921844 */
[----:B------:R-:W-:Y:S02]  /*cd00*/  MOV R86, R126 ;  /* 0x0000007e00567202 */ /* 0x000fe40000000f00 */
[----:B------:R-:W-:Y:S01]  /*cd10*/  IMAD R92, R252, 0x1d, RZ ;  /* 0x0000001dfc5c7824 */ /* 0x000fe200078e02ff */
[----:B------:R1:W-:Y:S01]  /*cd20*/  LDGSTS.E [R206+0xcb80], [R140.64], !P1 ;  /* 0x0cb800008cce7fae */ /* 0x0003e2000c921844 */
[----:B------:R-:W-:-:S03]  /*cd30*/  IMAD.WIDE R130, R124, 0x4, R244 ;  /* 0x000000047c827825 */ /* 0x000fc600078e02f4 */
[----:B------:R1:W-:Y:S01]  /*cd40*/  LDGSTS.E [R206+0xcc00], [R138.64], !P1 ;  /* 0x0cc000008ace7fae */ /* 0x0003e2000c921844 */
[----:B------:R-:W-:Y:S02]  /*cd50*/  IMAD.MOV.U32 R87, RZ, RZ, R127 ;  /* 0x000000ffff577224 */ /* 0x000fe400078e007f */
        /* <DEDUP_REMOVED lines=8> */
[----:B------:R-:W-:Y:S01]  /*cde0*/  IMAD.WIDE R120, R92, 0x4, R222 ;  /* 0x000000045c787825 */ /* 0x000fe200078e02de */
[----:B------:R1:W-:Y:S01]  /*cdf0*/  LDGSTS.E [R206+0xce80], [R128.64], !P1 ;  /* 0x0ce8000080ce7fae */ /* 0x0003e2000c921844 */
[----:B------:R-:W-:-:S02]  /*ce00*/  IADD3 R3, R198, -0x3, RZ ;  /* 0xfffffffdc6037810 */ /* 0x000fc40007ffe0ff */
[----:B------:R-:W-:Y:S01]  /*ce10*/  IMAD.MOV.U32 R88, RZ, RZ, R116 ;  /* 0x000000ffff587224 */ /* 0x000fe200078e0074 */
[----:B------:R1:W-:Y:S01]  /*ce20*/  STL.64 [R1+0x90], R34 ;  /* 0x0000902201007387 */ /* 0x0003e20000100a00 */
[----:B------:R-:W-:Y:S02]  /*ce30*/  IMAD.MOV.U32 R89, RZ, RZ, R117 ;  /* 0x000000ffff597224 */ /* 0x000fe400078e0075 */
[C---:B------:R-:W-:Y:S01]  /*ce40*/  IMAD.WIDE R118, R92.reuse, 0x4, R224 ;  /* 0x000000045c767825 */ /* 0x040fe200078e02e0 */
[----:B------:R1:W-:Y:S03]  /*ce50*/  LDGSTS.E [R206+0xcf00], [R126.64], !P1 ;  /* 0x0cf000007ece7fae */ /* 0x0003e6000c921844 */
[----:B------:R-:W-:Y:S01]  /*ce60*/  IMAD.WIDE R116, R92, 0x4, R226 ;  /* 0x000000045c747825 */ /* 0x000fe200078e02e2 */
[----:B------:R3:W-:Y:S01]  /*ce70*/  STL.64 [R1+0x88], R32 ;  /* 0x0000882001007387 */ /* 0x0007e20000100a00 */
[----:B------:R-:W-:-:S02]  /*ce80*/  MOV R91, R109 ;  /* 0x0000006d005b7202 */ /* 0x000fc40000000f00 */
[----:B------:R-:W-:Y:S01]  /*ce90*/  IMAD.WIDE R114, R92, 0x4, R228 ;  /* 0x000000045c727825 */ /* 0x000fe200078e02e4 */
[----:B------:R1:W-:Y:S01]  /*cea0*/  LDGSTS.E [R206+0xcf80], [R124.64], !P1 ;  /* 0x0cf800007cce7fae */ /* 0x0003e2000c921844 */
[----:B------:R-:W-:Y:S02]  /*ceb0*/  IADD3 R0, R198, -0x17, RZ ;  /* 0xffffffe9c6007810 */ /* 0x000fe40007ffe0ff */
[C---:B------:R-:W-:Y:S01]  /*cec0*/  IMAD.WIDE R112, R92.reuse, 0x4, R230 ;  /* 0x000000045c707825 */ /* 0x040fe200078e02e6 */
[----:B------:R1:W-:Y:S01]  /*ced0*/  STL.64 [R1+0x80], R30 ;  /* 0x0000801e01007387 */ /* 0x0003e20000100a00 */
[----:B------:R-:W-:Y:S02]  /*cee0*/  ISETP.GE.U32.AND P0, PT, R3, 0x7fffffde, PT ;  /* 0x7fffffde0300780c */ /* 0x000fe40003f06070 */
[----:B------:R-:W-:Y:S01]  /*cef0*/  IMAD.MOV.U32 R90, RZ, RZ, R108 ;  /* 0x000000ffff5a7224 */ /* 0x000fe200078e006c */
[----:B------:R1:W-:Y:S01]  /*cf00*/  LDGSTS.E [R206+0xe800], [R122.64], !P2 ;  /* 0x0e8000007ace7fae */ /* 0x0003e2000d121844 */
[----:B------:R-:W-:-:S03]  /*cf10*/  IMAD.WIDE R110, R92, 0x4, R232 ;  /* 0x000000045c6e7825 */ /* 0x000fc600078e02e8 */
[----:B------:R1:W-:Y:S01]  /*cf20*/  STL.64 [R1+0x78], R28 ;  /* 0x0000781c01007387 */ /* 0x0003e20000100a00 */
[----:B------:R-:W-:-:S03]  /*cf30*/  IMAD.WIDE R108, R92, 0x4, R234 ;  /* 0x000000045c6c7825 */ /* 0x000fc600078e02ea */
[----:B------:R1:W-:Y:S01]  /*cf40*/  LDGSTS.E [R206+0xe880], [R120.64], !P2 ;  /* 0x0e88000078ce7fae */ /* 0x0003e2000d121844 */
[----:B------:R-:W-:-:S03]  /*cf50*/  IMAD.WIDE R106, R92, 0x4, R236 ;  /* 0x000000045c6a7825 */ /* 0x000fc600078e02ec */
[----:B------:R1:W-:Y:S01]  /*cf60*/  STL.64 [R1+0x70], R26 ;  /* 0x0000701a01007387 */ /* 0x0003e20000100a00 */
[----:B------:R-:W-:-:S03]  /*cf70*/  IMAD.WIDE R104, R92, 0x4, R238 ;  /* 0x000000045c687825 */ /* 0x000fc600078e02ee */
[----:B------:R1:W-:Y:S01]  /*cf80*/  LDGSTS.E [R206+0xe900], [R118.64], !P2 ;  /* 0x0e90000076ce7fae */ /* 0x0003e2000d121844 */
[----:B------:R-:W-:-:S03]  /*cf90*/  IMAD.MOV.U32 R80, RZ, RZ, R100 ;  /* 0x000000ffff507224 */ /* 0x000fc600078e0064 */
[----:B------:R1:W-:Y:S01]  /*cfa0*/  STL.64 [R1+0x68], R24 ;  /* 0x0000681801007387 */ /* 0x0003e20000100a00 */
[----:B------:R-:W-:-:S03]  /*cfb0*/  IMAD.MOV.U32 R81, RZ, RZ, R101 ;  /* 0x000000ffff517224 */ /* 0x000fc600078e0065 */
[----:B------:R1:W-:Y:S01]  /*cfc0*/  LDGSTS.E [R206+0xe980], [R116.64], !P2 ;  /* 0x0e98000074ce7fae */ /* 0x0003e2000d121844 */
[----:B------:R-:W-:Y:S01]  /*cfd0*/  IMAD.WIDE R102, R92, 0x4, R240 ;  /* 0x000000045c667825 */ /* 0x000fe200078e02f0 */
[----:B------:R-:W-:Y:S02]  /*cfe0*/  ISETP.GE.U32.AND P1, PT, R0, 0x7fffffca, PT ;  /* 0x7fffffca0000780c */ /* 0x000fe40003f26070 */
        /* <DEDUP_REMOVED lines=8> */
[----:B------:R1:W-:Y:S01]  /*d070*/  STL.64 [R1+0x50], R18 ;  /* 0x0000501201007387 */ /* 0x0003e20000100a00 */
[----:B------:R-:W-:-:S03]  /*d080*/  MOV R83, R93 ;  /* 0x0000005d00537202 */ /* 0x000fc60000000f00 */
[----:B------:R1:W-:Y:S01]  /*d090*/  LDGSTS.E [R206+0xeb00], [R110.64], !P2 ;  /* 0x0eb000006ece7fae */ /* 0x0003e2000d121844 */
[----:B------:R-:W-:-:S03]  /*d0a0*/  IMAD.WIDE R94, R92, 0x4, R248 ;  /* 0x000000045c5e7825 */ /* 0x000fc600078e02f8 */
[----:B------:R2:W-:Y:S01]  /*d0b0*/  STL.64 [R1+0x48], R16 ;  /* 0x0000481001007387 */ /* 0x0005e20000100a00 */
[----:B------:R-:W-:-:S03]  /*d0c0*/  IMAD.WIDE R92, R92, 0x4, R250 ;  /* 0x000000045c5c7825 */ /* 0x000fc600078e02fa */
[----:B------:R2:W-:Y:S01]  /*d0d0*/  LDGSTS.E [R206+0xeb80], [R108.64], !P2 ;  /* 0x0eb800006cce7fae */ /* 0x0005e2000d121844 */
[----:B------:R-:W-:-:S03]  /*d0e0*/  LOP3.LUT R159, R207, 0x40, RZ, 0x3c, !PT ;  /* 0x00000040cf9f7812 */ /* 0x000fc600078e3cff */
[----:B------:R2:W-:Y:S01]  /*d0f0*/  STL.64 [R1+0x40], R14 ;  /* 0x0000400e01007387 */ /* 0x0005e20000100a00 */
[----:B-1----:R-:W-:-:S03]  /*d100*/  IMAD.WIDE R34, R0, 0x4, R220 ;  /* 0x0000000400227825 */ /* 0x002fc600078e02dc */
[----:B------:R1:W-:Y:S01]  /*d110*/  LDGSTS.E [R206+0xec00], [R106.64], !P2 ;  /* 0x0ec000006ace7fae */ /* 0x0003e2000d121844 */
[----:B---3--:R-:W-:-:S03]  /*d120*/  IMAD.WIDE R32, R0, 0x4, R222 ;  /* 0x0000000400207825 */ /* 0x008fc600078e02de */
        /* <DEDUP_REMOVED lines=25> */
[----:B------:R1:W-:Y:S01]  /*d2c0*/  STL.64 [R1+0x810], R34 ;  /* 0x0008102201007387 */ /* 0x0003e20000100a00 */
[----:B------:R-:W-:-:S03]  /*d2d0*/  IMAD.WIDE R18, R0, 0x4, R236 ;  /* 0x0000000400127825 */ /* 0x000fc600078e02ec */
[----:B------:R1:W-:Y:S01]  /*d2e0*/  LDGSTS.E [R159+0x1000], [R34.64], !P0 ;  /* 0x01000000229f7fae */ /* 0x0003e2000c121844 */
[----:B--2---:R-:W-:-:S03]  /*d2f0*/  IMAD.WIDE R16, R0, 0x4, R238 ;  /* 0x0000000400107825 */ /* 0x004fc600078e02ee */
[----:B------:R2:W-:Y:S04]  /*d300*/  STL.64 [R1+0x808], R32 ;  /* 0x0008082001007387 */ /* 0x0005e80000100a00 */
[----:B------:R2:W-:Y:S01]  /*d310*/  LDGSTS.E [R159+0x1080], [R32.64], !P0 ;  /* 0x01080000209f7fae */ /* 0x0005e2000c121844 */
[----:B------:R-:W-:-:S03]  /*d320*/  IMAD.WIDE R14, R0, 0x4, R240 ;  /* 0x00000004000e7825 */ /* 0x000fc600078e02f0 */
[----:B------:R1:W-:Y:S04]  /*d330*/  STL.64 [R1+0x800], R30 ;  /* 0x0008001e01007387 */ /* 0x0003e80000100a00 */
[----:B------:R1:W-:Y:S01]  /*d340*/  LDGSTS.E [R159+0x1100], [R30.64], !P0 ;  /* 0x011000001e9f7fae */ /* 0x0003e2000c121844 */
[----:B------:R-:W-:-:S03]  /*d350*/  ISETP.GE.U32.AND P2, PT, R2, 0x7fffffc6, PT ;  /* 0x7fffffc60200780c */ /* 0x000fc60003f46070 */
[----:B------:R2:W-:Y:S01]  /*d360*/  STL.64 [R1+0x7f8], R28 ;  /* 0x0007f81c01007387 */ /* 0x0005e20000100a00 */
[----:B---3--:R-:W-:-:S03]  /*d370*/  IMAD.WIDE R12, R0, 0x4, R242 ;  /* 0x00000004000c7825 */ /* 0x008fc600078e02f2 */
[----:B------:R3:W-:Y:S01]  /*d380*/  LDGSTS.E [R159+0x1180], [R28.64], !P0 ;  /* 0x011800001c9f7fae */ /* 0x0007e2000c121844 */
[----:B------:R-:W-:-:S03]  /*d390*/  IMAD R2, R252, 0x6, RZ ;  /* 0x00000006fc027824 */ /* 0x000fc600078e02ff */
[----:B------:R2:W-:Y:S01]  /*d3a0*/  STL.64 [R1+0x7f0], R26 ;  /* 0x0007f01a01007387 */ /* 0x0005e20000100a00 */
[----:B-1----:R-:W-:-:S03]  /*d3b0*/  IMAD.WIDE R10, R0, 0x4, R244 ;  /* 0x00000004000a7825 */ /* 0x002fc600078e02f4 */
        /* <DEDUP_REMOVED lines=22> */
[----:B------:R-:W-:-:S03]  /*d520*/  IADD3 R3, R198, -0xb, RZ ;  /* 0xfffffff5c6037810 */ /* 0x000fc60007ffe0ff */
        /* <DEDUP_REMOVED lines=163> */
[----:B------:R-:W-:Y:S04]  /*df60*/  STL.64 [R1+0x190], R34 ;  /* 0x0001902201007387 */ /* 0x000fe80000100a00 */
[----:B------:R1:W-:Y:S01]  /*df70*/  LDGSTS.E [R159+0x9000], [R34.64], !P4 ;  /* 0x09000000229f7fae */ /* 0x0003e2000e121844 */
[----:B--2---:R-:W-:-:S03]  /*df80*/  IMAD.WIDE R16, R0, 0x4, R238 ;  /* 0x0000000400107825 */ /* 0x004fc600078e02ee */
[----:B------:R-:W-:Y:S04]  /*df90*/  STL.64 [R1+0x188], R32 ;  /* 0x0001882001007387 */ /* 0x000fe80000100a00 */
[----:B------:R2:W-:Y:S01]  /*dfa0*/  LDGSTS.E [R159+0x9080], [R32.64], !P4 ;  /* 0x09080000209f7fae */ /* 0x0005e2000e121844 */
[----:B------:R-:W-:-:S03]  /*dfb0*/  IMAD.WIDE R14, R0, 0x4, R240 ;  /* 0x00000004000e7825 */ /* 0x000fc600078e02f0 */
[----:B------:R-:W-:Y:S04]  /*dfc0*/  STL.64 [R1+0x180], R30 ;  /* 0x0001801e01007387 */ /* 0x000fe80000100a00 */
[----:B------:R2:W-:Y:S01]  /*dfd0*/  LDGSTS.E [R159+0x9100], [R30.64], !P4 ;  /* 0x091000001e9f7fae */ /* 0x0005e2000e121844 */
[----:B---3--:R-:W-:-:S03]  /*dfe0*/  IMAD.WIDE R12, R0, 0x4, R242 ;  /* 0x00000004000c7825 */ /* 0x008fc600078e02f2 */
[----:B------:R-:W-:Y:S04]  /*dff0*/  STL.64 [R1+0x178], R28 ;  /* 0x0001781c01007387 */ /* 0x000fe80000100a00 */
[----:B------:R3:W-:Y:S01]  /*e000*/  LDGSTS.E [R159+0x9180], [R28.64], !P4 ;  /* 0x091800001c9f7fae */ /* 0x0007e2000e121844 */
[----:B-1----:R-:W-:-:S03]  /*e010*/  IMAD.WIDE R10, R0, 0x4, R244 ;  /* 0x00000004000a7825 */ /* 0x002fc600078e02f4 */
        /* <DEDUP_REMOVED lines=8> */
[----:B------:R-:W-:-:S03]  /*e0a0*/  IMAD R66, R252, 0x16, RZ ;  /* 0x00000016fc427824 */ /* 0x000fc600078e02ff */
[----:B------:R-:W-:Y:S01]  /*e0b0*/  STL.64 [R1+0x158], R20 ;  /* 0x0001581401007387 */ /* 0x000fe20000100a00 */
[----:B------:R-:W-:-:S03]  /*e0c0*/  IMAD.WIDE R4, R0, 0x4, R250 ;  /* 0x0000000400047825 */ /* 0x000fc600078e02fa */
[----:B------:R1:W-:Y:S04]  /*e0d0*/  LDGSTS.E [R159+0x9380], [R20.64], !P4 ;  /* 0x09380000149f7fae */ /* 0x0003e8000e121844 */
[----:B------:R-:W-:Y:S04]  /*e0e0*/  STL.64 [R1+0x150], R18 ;  /* 0x0001501201007387 */ /* 0x000fe80000100a00 */
        /* <DEDUP_REMOVED lines=8> */
[----:B------:R1:W-:Y:S01]  /*e170*/  LDGSTS.E [R159+0x9600], [R10.64], !P4 ;  /* 0x096000000a9f7fae */ /* 0x0003e2000e121844 */
[----:B------:R-:W-:-:S03]  /*e180*/  IMAD.MOV.U32 R58, RZ, RZ, R90 ;  /* 0x000000ffff3a7224 */ /* 0x000fc600078e005a */
[----:B------:R1:W-:Y:S01]  /*e190*/  STL.64 [R1+0x128], R8 ;  /* 0x0001280801007387 */ /* 0x0003e20000100a00 */
[----:B------:R-:W-:-:S03]  /*e1a0*/  IMAD.MOV.U32 R59, RZ, RZ, R91 ;  /* 0x000000ffff3b7224 */ /* 0x000fc600078e005b */
[----:B------:R1:W-:Y:S01]  /*e1b0*/  LDGSTS.E [R159+0x9680], [R8.64], !P4 ;  /* 0x09680000089f7fae */ /* 0x0003e2000e121844 */
[----:B------:R-:W-:-:S03]  /*e1c0*/  IMAD.MOV.U32 R56, RZ, RZ, R88 ;  /* 0x000000ffff387224 */ /* 0x000fc600078e0058 */
[----:B------:R2:W-:Y:S01]  /*e1d0*/  STL.64 [R1+0x120], R6 ;  /* 0x0001200601007387 */ /* 0x0005e20000100a00 */
[----:B------:R-:W-:-:S03]  /*e1e0*/  MOV R57, R89 ;  /* 0x0000005900397202 */ /* 0x000fc60000000f00 */
[----:B------:R2:W-:Y:S01]  /*e1f0*/  LDGSTS.E [R159+0x9700], [R6.64], !P4 ;  /* 0x09700000069f7fae */ /* 0x0005e2000e121844 */
[----:B------:R-:W-:-:S03]  /*e200*/  IMAD.WIDE R90, R66, 0x4, R226 ;  /* 0x00000004425a7825 */ /* 0x000fc600078e02e2 */
[----:B------:R3:W-:Y:S01]  /*e210*/  STL.64 [R1+0x118], R4 ;  /* 0x0001180401007387 */ /* 0x0007e20000100a00 */
[----:B-1----:R-:W-:-:S03]  /*e220*/  IMAD.WIDE R8, R66, 0x4, R220 ;  /* 0x0000000442087825 */ /* 0x002fc600078e02dc */
[----:B------:R3:W-:Y:S01]  /*e230*/  LDGSTS.E [R159+0x9780], [R4.64], !P4 ;  /* 0x09780000049f7fae */ /* 0x0007e2000e121844 */
[----:B------:R-:W-:Y:S01]  /*e240*/  MOV R54, R86 ;  /* 0x0000005600367202 */ /* 0x000fe20000000f00 */
[C---:B--2---:R-:W-:Y:S01]  /*e250*/  IMAD.WIDE R6, R66.reuse, 0x4, R222 ;  /* 0x0000000442067825 */ /* 0x044fe200078e02de */
[----:B------:R-:W-:Y:S01]  /*e260*/  MOV R60, R84 ;  /* 0x00000054003c7202 */ /* 0x000fe20000000f00 */
[----:B------:R1:W-:Y:S02]  /*e270*/  LDGSTS.E [R159+0xb000], [R8.64], !P1 ;  /* 0x0b000000089f7fae */ /* 0x0003e4000c921844 */
[----:B------:R-:W-:Y:S02]  /*e280*/  IMAD.MOV.U32 R55, RZ, RZ, R87 ;  /* 0x000000ffff377224 */ /* 0x000fe400078e0057 */
[C---:B------:R-:W-:Y:S01]  /*e290*/  IMAD.WIDE R88, R66.reuse, 0x4, R228 ;  /* 0x0000000442587825 */ /* 0x040fe200078e02e4 */
[----:B------:R2:W-:Y:S03]  /*e2a0*/  LDGSTS.E [R159+0xb080], [R6.64], !P1 ;  /* 0x0b080000069f7fae */ /* 0x0005e6000c921844 */
[----:B---3--:R-:W-:Y:S01]  /*e2b0*/  IMAD.WIDE R4, R66, 0x4, R224 ;  /* 0x0000000442047825 */ /* 0x008fe200078e02e0 */
[----:B------:R-:W-:-:S03]  /*e2c0*/  MOV R51, R81 ;  /* 0x0000005100337202 */ /* 0x000fc60000000f00 */
[----:B------:R-:W-:Y:S01]  /*e2d0*/  IMAD.MOV.U32 R61, RZ, RZ, R85 ;  /* 0x000000ffff3d7224 */ /* 0x000fe200078e0055 */
[----:B------:R3:W-:Y:S01]  /*e2e0*/  LDGSTS.E [R159+0xb100], [R4.64], !P1 ;  /* 0x0b100000049f7fae */ /* 0x0007e2000c921844 */
[C---:B------:R-:W-:Y:S01]  /*e2f0*/  IMAD.WIDE R86, R66.reuse, 0x4, R230 ;  /* 0x0000000442567825 */ /* 0x040fe200078e02e6 */
[----:B------:R-:W-:Y:S02]  /*e300*/  MOV R48, R78 ;  /* 0x0000004e00307202 */ /* 0x000fe40000000f00 */
[----:B------:R1:W-:Y:S01]  /*e310*/  LDGSTS.E [R159+0xb180], [R90.64], !P1 ;  /* 0x0b1800005a9f7fae */ /* 0x0003e2000c921844 */
[----:B------:R-:W-:Y:S02]  /*e320*/  IMAD.MOV.U32 R52, RZ, RZ, R82 ;  /* 0x000000ffff347224 */ /* 0x000fe400078e0052 */
[----:B------:R-:W-:Y:S01]  /*e330*/  IMAD.MOV.U32 R53, RZ, RZ, R83 ;  /* 0x000000ffff357224 */ /* 0x000fe200078e0053 */
[----:B------:R-:W-:Y:S01]  /*e340*/  MOV R63, R77 ;  /* 0x0000004d003f7202 */ /* 0x000fe20000000f00 */
[C---:B------:R-:W-:Y:S01]  /*e350*/  IMAD.WIDE R84, R66.reuse, 0x4, R232 ;  /* 0x0000000442547825 */ /* 0x040fe200078e02e8 */
[----:B------:R1:W-:Y:S03]  /*e360*/  LDGSTS.E [R159+0xb200], [R88.64], !P1 ;  /* 0x0b200000589f7fae */ /* 0x0003e6000c921844 */
[----:B------:R-:W-:Y:S01]  /*e370*/  IMAD.MOV.U32 R50, RZ, RZ, R80 ;  /* 0x000000ffff327224 */ /* 0x000fe200078e0050 */
[----:B------:R1:W-:Y:S01]  /*e380*/  LDGSTS.E [R159+0xb280], [R86.64], !P1 ;  /* 0x0b280000569f7fae */ /* 0x0003e2000c921844 */
[----:B------:R-:W-:-:S03]  /*e390*/  IMAD.WIDE R82, R66, 0x4, R234 ;  /* 0x0000000442527825 */ /* 0x000fc600078e02ea */
[----:B------:R1:W-:Y:S01]  /*e3a0*/  LDGSTS.E [R159+0xb300], [R84.64], !P1 ;  /* 0x0b300000549f7fae */ /* 0x0003e2000c921844 */
[----:B------:R-:W-:Y:S02]  /*e3b0*/  IMAD.MOV.U32 R49, RZ, RZ, R79 ;  /* 0x000000ffff317224 */ /* 0x000fe400078e004f */
[C---:B------:R-:W-:Y:S01]  /*e3c0*/  IMAD.WIDE R80, R66.reuse, 0x4, R236 ;  /* 0x0000000442507825 */ /* 0x040fe200078e02ec */
[----:B------:R1:W-:Y:S03]  /*e3d0*/  LDGSTS.E [R159+0xb380], [R82.64], !P1 ;  /* 0x0b380000529f7fae */ /* 0x0003e6000c921844 */
[----:B------:R-:W-:Y:S01]  /*e3e0*/  IMAD.MOV.U32 R62, RZ, RZ, R76 ;  /* 0x000000ffff3e7224 */ /* 0x000fe200078e004c */
[----:B------:R1:W-:Y:S01]  /*e3f0*/  LDGSTS.E [R159+0xb400], [R80.64], !P1 ;  /* 0x0b400000509f7fae */ /* 0x0003e2000c921844 */
[----:B------:R-:W-:-:S04]  /*e400*/  IMAD.WIDE R78, R66, 0x4, R238 ;  /* 0x00000004424e7825 */ /* 0x000fc800078e02ee */
[C---:B------:R-:W-:Y:S01]  /*e410*/  IMAD.WIDE R76, R66.reuse, 0x4, R240 ;  /* 0x00000004424c7825 */ /* 0x040fe200078e02f0 */
[----:B------:R1:W-:Y:S03]  /*e420*/  LDGSTS.E [R159+0xb480], [R78.64], !P1 ;  /* 0x0b4800004e9f7fae */ /* 0x0003e6000c921844 */
[----:B------:R-:W-:Y:S01]  /*e430*/  IMAD.MOV.U32 R64, RZ, RZ, R68 ;  /* 0x000000ffff407224 */ /* 0x000fe200078e0044 */
[----:B------:R1:W-:Y:S01]  /*e440*/  LDGSTS.E [R159+0xb500], [R76.64], !P1 ;  /* 0x0b5000004c9f7fae */ /* 0x0003e2000c921844 */
[----:B------:R-:W-:Y:S02]  /*e450*/  IMAD.MOV.U32 R65, RZ, RZ, R69 ;  /* 0x000000ffff417224 */ /* 0x000fe400078e0045 */
[----:B------:R-:W-:-:S04]  /*e460*/  IMAD.WIDE R74, R66, 0x4, R242 ;  /* 0x00000004424a7825 */ /* 0x000fc800078e02f2 */
[----:B------:R-:W-:Y:S02]  /*e470*/  IMAD R34, R252, 0x1a, RZ ;  /* 0x0000001afc227824 */ /* 0x000fe400078e02ff */
[C---:B------:R-:W-:Y:S01]  /*e480*/  IMAD.WIDE R72, R66.reuse, 0x4, R244 ;  /* 0x0000000442487825 */ /* 0x040fe200078e02f4 */
[----:B------:R-:W-:Y:S01]  /*e490*/  MOV R215, R63 ;  /* 0x0000003f00d77202 */ /* 0x000fe20000000f00 */
[----:B------:R1:W-:Y:S02]  /*e4a0*/  LDGSTS.E [R159+0xb580], [R74.64], !P1 ;  /* 0x0b5800004a9f7fae */ /* 0x0003e4000c921844 */
[C---:B------:R-:W-:Y:S01]  /*e4b0*/  IMAD.WIDE R70, R66.reuse, 0x4, R246 ;  /* 0x0000000442467825 */ /* 0x040fe200078e02f6 */
[----:B------:R-:W-:Y:S01]  /*e4c0*/  MOV R210, R60 ;  /* 0x0000003c00d27202 */ /* 0x000fe20000000f00 */
[----:B------:R1:W-:Y:S02]  /*e4d0*/  LDGSTS.E [R159+0xb600], [R72.64], !P1 ;  /* 0x0b600000489f7fae */ /* 0x0003e4000c921844 */
[C---:B------:R-:W-:Y:S01]  /*e4e0*/  IMAD.WIDE R68, R66.reuse, 0x4, R248 ;  /* 0x0000000442447825 */ /* 0x040fe200078e02f8 */
[----:B------:R-:W-:Y:S01]  /*e4f0*/  MOV R205, R57 ;  /* 0x0000003900cd7202 */ /* 0x000fe20000000f00 */
[----:B------:R1:W-:Y:S02]  /*e500*/  LDGSTS.E [R159+0xb680], [R70.64], !P1 ;  /* 0x0b680000469f7fae */ /* 0x0003e4000c921844 */
[----:B------:R-:W-:Y:S01]  /*e510*/  IMAD.WIDE R66, R66, 0x4, R250 ;  /* 0x0000000442427825 */ /* 0x000fe200078e02fa */
[----:B------:R-:W-:Y:S01]  /*e520*/  IADD3 R3, R198, -0x1f, RZ ;  /* 0xffffffe1c6037810 */ /* 0x000fe20007ffe0ff */
[----:B------:R1:W-:Y:S02]  /*e530*/  LDGSTS.E [R159+0xb700], [R68.64], !P1 ;  /* 0x0b700000449f7fae */ /* 0x0003e4000c921844 */
[----:B------:R-:W-:-:S02]  /*e540*/  IMAD.MOV.U32 R218, RZ, RZ, R64 ;  /* 0x000000ffffda7224 */ /* 0x000fc400078e0040 */
[----:B------:R-:W-:Y:S02]  /*e550*/  IMAD.MOV.U32 R219, RZ, RZ, R65 ;  /* 0x000000ffffdb7224 */ /* 0x000fe400078e0041 */
[----:B------:R-:W-:Y:S02]  /*e560*/  IMAD.MOV.U32 R208, RZ, RZ, R58 ;  /* 0x000000ffffd07224 */ /* 0x000fe400078e003a */
[----:B------:R-:W-:Y:S01]  /*e570*/  IMAD.MOV.U32 R209, RZ, RZ, R59 ;  /* 0x000000ffffd17224 */ /* 0x000fe200078e003b */
[----:B------:R-:W-:Y:S01]  /*e580*/  MOV R202, R54 ;  /* 0x0000003600ca7202 */ /* 0x000fe20000000f00 */
[----:B------:R-:W-:Y:S01]  /*e590*/  IMAD.MOV.U32 R214, RZ, RZ, R62 ;  /* 0x000000ffffd67224 */ /* 0x000fe200078e003e */
[----:B------:R1:W-:Y:S01]  /*e5a0*/  LDGSTS.E [R159+0xb780], [R66.64], !P1 ;  /* 0x0b780000429f7fae */ /* 0x0003e2000c921844 */
[----:B------:R-:W-:-:S04]  /*e5b0*/  IMAD.WIDE R64, R34, 0x4, R220 ;  /* 0x0000000422407825 */ /* 0x000fc800078e02dc */
[----:B------:R-:W-:Y:S01]  /*e5c0*/  IMAD.MOV.U32 R211, RZ, RZ, R61 ;  /* 0x000000ffffd37224 */ /* 0x000fe200078e003d */
[----:B------:R1:W-:Y:S01]  /*e5d0*/  LDGSTS.E [R159+0xd000], [R64.64], !P2 ;  /* 0x0d000000409f7fae */ /* 0x0003e2000d121844 */
[----:B------:R-:W-:-:S04]  /*e5e0*/  IMAD.WIDE R62, R34, 0x4, R222 ;  /* 0x00000004223e7825 */ /* 0x000fc800078e02de */
[C---:B------:R-:W-:Y:S01]  /*e5f0*/  IMAD.WIDE R60, R34.reuse, 0x4, R224 ;  /* 0x00000004223c7825 */ /* 0x040fe200078e02e0 */
[----:B------:R-:W-:Y:S01]  /*e600*/  MOV R217, R51 ;  /* 0x0000003300d97202 */ /* 0x000fe20000000f00 */
[----:B------:R1:W-:Y:S02]  /*e610*/  LDGSTS.E [R159+0xd080], [R62.64], !P2 ;  /* 0x0d0800003e9f7fae */ /* 0x0003e4000d121844 */
[----:B------:R-:W-:Y:S02]  /*e620*/  IMAD.MOV.U32 R204, RZ, RZ, R56 ;  /* 0x000000ffffcc7224 */ /* 0x000fe400078e0038 */
[----:B------:R-:W-:Y:S01]  /*e630*/  IMAD.WIDE R58, R34, 0x4, R226 ;  /* 0x00000004223a7825 */ /* 0x000fe200078e02e2 */
[----:B------:R-:W-:Y:S01]  /*e640*/  IADD3 R2, R198, -0x10, RZ ;  /* 0xfffffff0c6027810 */ /* 0x000fe20007ffe0ff */
[----:B------:R1:W-:Y:S02]  /*e650*/  LDGSTS.E [R159+0xd100], [R60.64], !P2 ;  /* 0x0d1000003c9f7fae */ /* 0x0003e4000d121844 */
[----:B------:R-:W-:-:S02]  /*e660*/  IMAD.MOV.U32 R203, RZ, RZ, R55 ;  /* 0x000000ffffcb7224 */ /* 0x000fc400078e0037 */
[C---:B------:R-:W-:Y:S01]  /*e670*/  IMAD.WIDE R56, R34.reuse, 0x4, R228 ;  /* 0x0000000422387825 */ /* 0x040fe200078e02e4 */
[----:B------:R-:W-:Y:S01]  /*e680*/  MOV R200, R48 ;  /* 0x0000003000c87202 */ /* 0x000fe20000000f00 */
[----:B------:R1:W-:Y:S02]  /*e690*/  LDGSTS.E [R159+0xd180], [R58.64], !P2 ;  /* 0x0d1800003a9f7fae */ /* 0x0003e4000d121844 */
[----:B------:R-:W-:Y:S02]  /*e6a0*/  IMAD.MOV.U32 R212, RZ, RZ, R52 ;  /* 0x000000ffffd47224 */ /* 0x000fe400078e0034 */
[----:B------:R-:W-:Y:S02]  /*e6b0*/  IMAD.MOV.U32 R213, RZ, RZ, R53 ;  /* 0x000000ffffd57224 */ /* 0x000fe400078e0035 */
[----:B------:R-:W-:Y:S01]  /*e6c0*/  IMAD.MOV.U32 R216, RZ, RZ, R50 ;  /* 0x000000ffffd87224 */ /* 0x000fe200078e0032 */
[----:B------:R-:W-:Y:S01]  /*e6d0*/  ISETP.GE.U32.AND P0, PT, R3, 0x7fffffc2, PT ;  /* 0x7fffffc20300780c */ /* 0x000fe20003f06070 */
[C---:B------:R-:W-:Y:S01]  /*e6e0*/  IMAD.WIDE R54, R34.reuse, 0x4, R230 ;  /* 0x0000000422367825 */ /* 0x040fe200078e02e6 */
[----:B------:R1:W-:Y:S03]  /*e6f0*/  LDGSTS.E [R159+0xd200], [R56.64], !P2 ;  /* 0x0d200000389f7fae */ /* 0x0003e6000d121844 */
[----:B------:R-:W-:Y:S01]  /*e700*/  IMAD.WIDE R52, R34, 0x4, R232 ;  /* 0x0000000422347825 */ /* 0x000fe200078e02e8 */
[----:B------:R1:W-:Y:S03]  /*e710*/  LDGSTS.E [R159+0xd280], [R54.64], !P2 ;  /* 0x0d280000369f7fae */ /* 0x0003e6000d121844 */
[----:B------:R-:W-:-:S02]  /*e720*/  IMAD.MOV.U32 R201, RZ, RZ, R49 ;  /* 0x000000ffffc97224 */ /* 0x000fc400078e0031 */
[----:B------:R-:W-:Y:S01]  /*e730*/  IMAD.WIDE R46, R34, 0x4, R238 ;  /* 0x00000004222e7825 */ /* 0x000fe200078e02ee */
[----:B------:R-:W-:Y:S01]  /*e740*/  ISETP.GE.U32.AND P4, PT, R2, 0x7fffffd1, PT ;  /* 0x7fffffd10200780c */ /* 0x000fe20003f86070 */
[----:B------:R1:W-:Y:S02]  /*e750*/  LDGSTS.E [R159+0xd300], [R52.64], !P2 ;  /* 0x0d300000349f7fae */ /* 0x0003e4000d121844 */
[----:B------:R-:W-:-:S04]  /*e760*/  IMAD.WIDE R50, R34, 0x4, R234 ;  /* 0x0000000422327825 */ /* 0x000fc800078e02ea */
[C---:B------:R-:W-:Y:S01]  /*e770*/  IMAD.WIDE R48, R34.reuse, 0x4, R236 ;  /* 0x0000000422307825 */ /* 0x040fe200078e02ec */
[----:B------:R1:W-:Y:S03]  /*e780*/  LDGSTS.E [R159+0xd380], [R50.64], !P2 ;  /* 0x0d380000329f7fae */ /* 0x0003e6000d121844 */
[C---:B------:R-:W-:Y:S01]  /*e790*/  IMAD.WIDE R44, R34.reuse, 0x4, R240 ;  /* 0x00000004222c7825 */ /* 0x040fe200078e02f0 */
[----:B------:R1:W-:Y:S03]  /*e7a0*/  LDGSTS.E [R159+0xd400], [R48.64], !P2 ;  /* 0x0d400000309f7fae */ /* 0x0003e6000d121844 */
[----:B------:R-:W-:Y:S01]  /*e7b0*/  IMAD.WIDE R42, R34, 0x4, R242 ;  /* 0x00000004222a7825 */ /* 0x000fe200078e02f2 */
[----:B------:R1:W-:Y:S03]  /*e7c0*/  LDGSTS.E [R159+0xd480], [R46.64], !P2 ;  /* 0x0d4800002e9f7fae */ /* 0x0003e6000d121844 */
[----:B------:R-:W-:Y:S01]  /*e7d0*/  IMAD R2, R252, 0x1e, RZ ;  /* 0x0000001efc027824 */ /* 0x000fe200078e02ff */
[----:B------:R1:W-:Y:S01]  /*e7e0*/  LDGSTS.E [R159+0xd500], [R44.64], !P2 ;  /* 0x0d5000002c9f7fae */ /* 0x0003e2000d121844 */
[----:B------:R-:W-:Y:S01]  /*e7f0*/  IMAD.WIDE R40, R34, 0x4, R244 ;  /* 0x0000000422287825 */ /* 0x000fe200078e02f4 */
[----:B------:R-:W-:-:S02]  /*e800*/  IADD3 R3, R198, -0x4, RZ ;  /* 0xfffffffcc6037810 */ /* 0x000fc40007ffe0ff */
[----:B------:R1:W-:Y:S01]  /*e810*/  LDGSTS.E [R159+0xd580], [R42.64], !P2 ;  /* 0x0d5800002a9f7fae */ /* 0x0003e2000d121844 */
[----:B------:R-:W-:-:S03]  /*e820*/  IMAD.WIDE R38, R34, 0x4, R246 ;  /* 0x0000000422267825 */ /* 0x000fc600078e02f6 */
[----:B------:R1:W-:Y:S01]  /*e830*/  LDGSTS.E [R159+0xd600], [R40.64], !P2 ;  /* 0x0d600000289f7fae */ /* 0x0003e2000d121844 */
[----:B------:R-:W-:-:S04]  /*e840*/  IMAD.WIDE R36, R34, 0x4, R248 ;  /* 0x0000000422247825 */ /* 0x000fc800078e02f8 */
[----:B------:R-:W-:Y:S01]  /*e850*/  IMAD.WIDE R32, R2, 0x4, R220 ;  /* 0x0000000402207825 */ /* 0x000fe200078e02dc */
[----:B------:R1:W-:Y:S03]  /*e860*/  LDGSTS.E [R159+0xd680], [R38.64], !P2 ;  /* 0x0d680000269f7fae */ /* 0x0003e6000d121844 */
[----:B------:R-:W-:Y:S01]  /*e870*/  IMAD.WIDE R34, R34, 0x4, R250 ;  /* 0x0000000422227825 */ /* 0x000fe200078e02fa */
[----:B------:R1:W-:Y:S03]  /*e880*/  LDGSTS.E [R159+0xd700], [R36.64], !P2 ;  /* 0x0d700000249f7fae */ /* 0x0003e6000d121844 */
[C---:B------:R-:W-:Y:S01]  /*e890*/  IMAD.WIDE R30, R2.reuse, 0x4, R222 ;  /* 0x00000004021e7825 */ /* 0x040fe200078e02de */
[----:B------:R-:W-:Y:S01]  /*e8a0*/  ISETP.GE.U32.AND P5, PT, R3, 0x7fffffdd, PT ;  /* 0x7fffffdd0300780c */ /* 0x000fe20003fa6070 */
[----:B------:R1:W-:Y:S02]  /*e8b0*/  LDGSTS.E [R159+0xd780], [R34.64], !P2 ;  /* 0x0d780000229f7fae */ /* 0x0003e4000d121844 */
[----:B------:R-:W-:Y:S01]  /*e8c0*/  IMAD.WIDE R28, R2, 0x4, R224 ;  /* 0x00000004021c7825 */ /* 0x000fe200078e02e0 */
[----:B------:R-:W-:Y:S01]  /*e8d0*/  IADD3 R3, R198, -0x8, RZ ;  /* 0xfffffff8c6037810 */ /* 0x000fe20007ffe0ff */
[----:B------:R1:W-:Y:S02]  /*e8e0*/  LDGSTS.E [R159+0xf000], [R32.64], !P0 ;  /* 0x0f000000209f7fae */ /* 0x0003e4000c121844 */
[----:B------:R-:W-:Y:S01]  /*e8f0*/  IMAD.WIDE R26, R2, 0x4, R226 ;  /* 0x00000004021a7825 */ /* 0x000fe200078e02e2 */
[----:B------:R-:W-:Y:S01]  /*e900*/  IADD3 R0, R198, -0x14, RZ ;  /* 0xffffffecc6007810 */ /* 0x000fe20007ffe0ff */
[----:B------:R1:W-:Y:S02]  /*e910*/  LDGSTS.E [R159+0xf080], [R30.64], !P0 ;  /* 0x0f0800001e9f7fae */ /* 0x0003e4000c121844 */
[----:B------:R-:W-:-:S02]  /*e920*/  IMAD.WIDE R24, R2, 0x4, R228 ;  /* 0x0000000402187825 */ /* 0x000fc400078e02e4 */
[----:B------:R1:W-:Y:S02]  /*e930*/  LDGSTS.E [R159+0xf100], [R28.64], !P0 ;  /* 0x0f1000001c9f7fae */ /* 0x0003e4000c121844 */
[C---:B------:R-:W-:Y:S01]  /*e940*/  IMAD.WIDE R22, R2.reuse, 0x4, R230 ;  /* 0x0000000402167825 */ /* 0x040fe200078e02e6 */
[----:B------:R-:W-:Y:S01]  /*e950*/  ISETP.GE.U32.AND P6, PT, R3, 0x7fffffd9, PT ;  /* 0x7fffffd90300780c */ /* 0x000fe20003fc6070 */
[----:B------:R1:W-:Y:S02]  /*e960*/  LDGSTS.E [R159+0xf180], [R26.64], !P0 ;  /* 0x0f1800001a9f7fae */ /* 0x0003e4000c121844 */
[----:B------:R-:W-:Y:S01]  /*e970*/  IMAD.WIDE R20, R2, 0x4, R232 ;  /* 0x0000000402147825 */ /* 0x000fe200078e02e8 */
[----:B------:R-:W-:Y:S01]  /*e980*/  IADD3 R3, R198, -0xc, RZ ;  /* 0xfffffff4c6037810 */ /* 0x000fe20007ffe0ff */
[----:B------:R1:W-:Y:S02]  /*e990*/  LDGSTS.E [R159+0xf200], [R24.64], !P0 ;  /* 0x0f200000189f7fae */ /* 0x0003e4000c121844 */
[----:B------:R-:W-:Y:S01]  /*e9a0*/  IMAD.WIDE R18, R2, 0x4, R234 ;  /* 0x0000000402127825 */ /* 0x000fe200078e02ea */
[----:B------:R-:W-:Y:S01]  /*e9b0*/  ISETP.GE.U32.AND P1, PT, R0, 0x7fffffcd, PT ;  /* 0x7fffffcd0000780c */ /* 0x000fe20003f26070 */
[----:B------:R1:W-:Y:S02]  /*e9c0*/  LDGSTS.E [R159+0xf280], [R22.64], !P0 ;  /* 0x0f280000169f7fae */ /* 0x0003e4000c121844 */
[----:B------:R-:W-:Y:S01]  /*e9d0*/  IMAD.WIDE R16, R2, 0x4, R236 ;  /* 0x0000000402107825 */ /* 0x000fe200078e02ec */
[----:B------:R-:W-:Y:S01]  /*e9e0*/  IADD3 R0, R198, -0x18, RZ ;  /* 0xffffffe8c6007810 */ /* 0x000fe20007ffe0ff */
[----:B------:R1:W-:Y:S02]  /*e9f0*/  STL.64 [R1+0x10], R8 ;  /* 0x0000100801007387 */ /* 0x0003e40000100a00 */
[----:B------:R-:W-:-:S02]  /*ea00*/  IMAD.WIDE R14, R2, 0x4, R238 ;  /* 0x00000004020e7825 */ /* 0x000fc400078e02ee */
[----:B------:R2:W-:Y:S02]  /*ea10*/  LDGSTS.E [R159+0xf300], [R20.64], !P0 ;  /* 0x0f300000149f7fae */ /* 0x0005e4000c121844 */
[C---:B------:R-:W-:Y:S02]  /*ea20*/  IMAD.WIDE R12, R2.reuse, 0x4, R240 ;  /* 0x00000004020c7825 */ /* 0x040fe400078e02f0 */
[----:B------:R2:W-:Y:S02]  /*ea30*/  STL.64 [R1+0x8], R6 ;  /* 0x0000080601007387 */ /* 0x0005e40000100a00 */
[C---:B------:R-:W-:Y:S02]  /*ea40*/  IMAD.WIDE R10, R2.reuse, 0x4, R242 ;  /* 0x00000004020a7825 */ /* 0x040fe400078e02f2 */
[----:B------:R3:W-:Y:S02]  /*ea50*/  LDGSTS.E [R159+0xf380], [R18.64], !P0 ;  /* 0x0f380000129f7fae */ /* 0x0007e4000c121844 */
[----:B-1----:R-:W-:Y:S01]  /*ea60*/  IMAD.WIDE R8, R2, 0x4, R244 ;  /* 0x0000000402087825 */ /* 0x002fe200078e02f4 */
[----:B------:R-:W-:Y:S01]  /*ea70*/  ISETP.GE.U32.AND P3, PT, R3, 0x7fffffd5, PT ;  /* 0x7fffffd50300780c */ /* 0x000fe20003f66070 */
[----:B------:R3:W-:Y:S01]  /*ea80*/  STL.64 [R1], R4 ;  /* 0x0000000401007387 */ /* 0x0007e20000100a00 */
[----:B------:R-:W-:Y:S01]  /*ea90*/  ISETP.GE.U32.AND P2, PT, R0, 0x7fffffc9, PT ;  /* 0x7fffffc90000780c */ /* 0x000fe20003f46070 */
[----:B--2---:R-:W-:-:S02]  /*eaa0*/  IMAD.WIDE R6, R2, 0x4, R246 ;  /* 0x0000000402067825 */ /* 0x004fc400078e02f6 */
[----:B------:R1:W-:Y:S01]  /*eab0*/  LDGSTS.E [R159+0xf400], [R16.64], !P0 ;  /* 0x0f400000109f7fae */ /* 0x0003e2000c121844 */
[----:B------:R-:W-:-:S03]  /*eac0*/  IADD3 R0, R198, -0x1c, RZ ;  /* 0xffffffe4c6007810 */ /* 0x000fc60007ffe0ff */
[----:B------:R1:W-:Y:S01]  /*ead0*/  LDGSTS.E [R159+0xf480], [R14.64], !P0 ;  /* 0x0f4800000e9f7fae */ /* 0x0003e2000c121844 */
[----:B---3--:R-:W-:-:S03]  /*eae0*/  IMAD.WIDE R4, R2, 0x4, R248 ;  /* 0x0000000402047825 */ /* 0x008fc600078e02f8 */
[----:B------:R1:W-:Y:S01]  /*eaf0*/  LDGSTS.E [R159+0xf500], [R12.64], !P0 ;  /* 0x0f5000000c9f7fae */ /* 0x0003e2000c121844 */
[----:B------:R-:W-:-:S03]  /*eb00*/  IMAD.WIDE R2, R2, 0x4, R250 ;  /* 0x0000000402027825 */ /* 0x000fc600078e02fa */
[----:B------:R1:W-:Y:S04]  /*eb10*/  LDGSTS.E [R159+0xf580], [R10.64], !P0 ;  /* 0x0f5800000a9f7fae */ /* 0x0003e8000c121844 */
[----:B------:R1:W-:Y:S04]  /*eb20*/  LDGSTS.E [R159+0xf600], [R8.64], !P0 ;  /* 0x0f600000089f7fae */ /* 0x0003e8000c121844 */
[----:B------:R1:W-:Y:S04]  /*eb30*/  LDGSTS.E [R159+0xf680], [R6.64], !P0 ;  /* 0x0f680000069f7fae */ /* 0x0003e8000c121844 */
[----:B------:R1:W-:Y:S04]  /*eb40*/  LDGSTS.E [R159+0xf700], [R4.64], !P0 ;  /* 0x0f700000049f7fae */ /* 0x0003e8000c121844 */
[----:B------:R1:W-:Y:S01]  /*eb50*/  LDGSTS.E [R159+0xf780], [R2.64], !P0 ;  /* 0x0f780000029f7fae */ /* 0x0003e2000c121844 */
[----:B------:R-:W-:Y:S01]  /*eb60*/  ISETP.GE.U32.AND P0, PT, R0, 0x7fffffc5, PT ;  /* 0x7fffffc50000780c */ /* 0x000fe20003f06070 */
[----:B------:R-:W-:Y:S01]  /*eb70*/  IMAD R0, R252, 0x3, RZ ;  /* 0x00000003fc007824 */ /* 0x000fe200078e02ff */
[----:B------:R-:W-:-:S03]  /*eb80*/  LOP3.LUT R153, R207, 0x60, RZ, 0x3c, !PT ;  /* 0x00000060cf997812 */ /* 0x000fc600078e3cff */
[----:B------:R-:W-:-:S04]  /*eb90*/  IMAD.WIDE R188, R0, 0x4, R220 ;  /* 0x0000000400bc7825 */ /* 0x000fc800078e02dc */
[C---:B------:R-:W-:Y:S01]  /*eba0*/  IMAD.WIDE R186, R0.reuse, 0x4, R222 ;  /* 0x0000000400ba7825 */ /* 0x040fe200078e02de */
[----:B------:R2:W-:Y:S03]  /*ebb0*/  LDGSTS.E [R153+0x1800], [R188.64], !P5 ;  /* 0x01800000bc997fae */ /* 0x0005e6000e921844 */
        /* <DEDUP_REMOVED lines=13> */
[----:B------:R2:W-:Y:S03]  /*ec90*/  STL.64 [R1+0x790], R188 ;  /* 0x000790bc01007387 */ /* 0x0005e60000100a00 */
[C---:B------:R-:W-:Y:S01]  /*eca0*/  IMAD.WIDE R170, R0.reuse, 0x4, R238 ;  /* 0x0000000400aa7825 */ /* 0x040fe200078e02ee */
[----:B------:R1:W-:Y:S03]  /*ecb0*/  LDGSTS.E [R153+0x1b80], [R174.64], !P5 ;  /* 0x01b80000ae997fae */ /* 0x0003e6000e921844 */
[C---:B------:R-:W-:Y:S01]  /*ecc0*/  IMAD.WIDE R168, R0.reuse, 0x4, R240 ;  /* 0x0000000400a87825 */ /* 0x040fe200078e02f0 */
[----:B------:R3:W-:Y:S03]  /*ecd0*/  STL.64 [R1+0x788], R186 ;  /* 0x000788ba01007387 */ /* 0x0007e60000100a00 */
[----:B------:R-:W-:Y:S01]  /*ece0*/  IMAD.WIDE R166, R0, 0x4, R242 ;  /* 0x0000000400a67825 */ /* 0x000fe200078e02f2 */
[----:B------:R1:W-:Y:S03]  /*ecf0*/  LDGSTS.E [R153+0x1c00], [R172.64], !P5 ;  /* 0x01c00000ac997fae */ /* 0x0003e6000e921844 */
[----:B------:R-:W-:-:S02]  /*ed00*/  IMAD R155, R252, 0x7, RZ ;  /* 0x00000007fc9b7824 */ /* 0x000fc400078e02ff */
[C---:B------:R-:W-:Y:S01]  /*ed10*/  IMAD.WIDE R164, R0.reuse, 0x4, R244 ;  /* 0x0000000400a47825 */ /* 0x040fe200078e02f4 */
[----:B------:R1:W-:Y:S03]  /*ed20*/  STL.64 [R1+0x780], R184 ;  /* 0x000780b801007387 */ /* 0x0003e60000100a00 */
[C---:B------:R-:W-:Y:S01]  /*ed30*/  IMAD.WIDE R162, R0.reuse, 0x4, R246 ;  /* 0x0000000400a27825 */ /* 0x040fe200078e02f6 */
[----:B------:R1:W-:Y:S03]  /*ed40*/  LDGSTS.E [R153+0x1c80], [R170.64], !P5 ;  /* 0x01c80000aa997fae */ /* 0x0003e6000e921844 */
[C---:B----4-:R-:W-:Y:S01]  /*ed50*/  IMAD.WIDE R160, R0.reuse, 0x4, R248 ;  /* 0x0000000400a07825 */ /* 0x050fe200078e02f8 */
[----:B------:R4:W-:Y:S03]  /*ed60*/  STL.64 [R1+0x778], R182 ;  /* 0x000778b601007387 */ /* 0x0009e60000100a00 */
[----:B------:R-:W-:Y:S01]  /*ed70*/  IMAD.WIDE R156, R0, 0x4, R250 ;  /* 0x00000004009c7825 */ /* 0x000fe200078e02fa */
[----:B------:R4:W-:Y:S03]  /*ed80*/  LDGSTS.E [R153+0x1d00], [R168.64], !P5 ;  /* 0x01d00000a8997fae */ /* 0x0009e6000e921844 */
[C---:B--2---:R-:W-:Y:S01]  /*ed90*/  IMAD.WIDE R188, R155.reuse, 0x4, R220 ;  /* 0x000000049bbc7825 */ /* 0x044fe200078e02dc */
[----:B------:R2:W-:Y:S03]  /*eda0*/  STL.64 [R1+0x770], R180 ;  /* 0x000770b401007387 */ /* 0x0005e60000100a00 */
[C---:B---3--:R-:W-:Y:S01]  /*edb0*/  IMAD.WIDE R186, R155.reuse, 0x4, R222 ;  /* 0x000000049bba7825 */ /* 0x048fe200078e02de */
[----:B------:R3:W-:Y:S03]  /*edc0*/  LDGSTS.E [R153+0x1d80], [R166.64], !P5 ;  /* 0x01d80000a6997fae */ /* 0x0007e6000e921844 */
[C---:B-1----:R-:W-:Y:S01]  /*edd0*/  IMAD.WIDE R184, R155.reuse, 0x4, R224 ;  /* 0x000000049bb87825 */ /* 0x042fe200078e02e0 */
[----:B------:R1:W-:Y:S04]  /*ede0*/  STL.64 [R1+0x768], R178 ;  /* 0x000768b201007387 */ /* 0x0003e80000100a00 */
[----:B------:R3:W-:Y:S01]  /*edf0*/  LDGSTS.E [R153+0x1e00], [R164.64], !P5 ;  /* 0x01e00000a4997fae */ /* 0x0007e2000e921844 */
[----:B----4-:R-:W-:-:S03]  /*ee00*/  IMAD.WIDE R182, R155, 0x4, R226 ;  /* 0x000000049bb67825 */ /* 0x010fc600078e02e2 */
[----:B------:R4:W-:Y:S01]  /*ee10*/  STL.64 [R1+0x760], R176 ;  /* 0x000760b001007387 */ /* 0x0009e20000100a00 */
[----:B--2---:R-:W-:-:S03]  /*ee20*/  IMAD.WIDE R180, R155, 0x4, R228 ;  /* 0x000000049bb47825 */ /* 0x004fc600078e02e4 */
[----:B------:R2:W-:Y:S01]  /*ee30*/  LDGSTS.E [R153+0x1e80], [R162.64], !P5 ;  /* 0x01e80000a2997fae */ /* 0x0005e2000e921844 */
[----:B-1----:R-:W-:-:S03]  /*ee40*/  IMAD.WIDE R178, R155, 0x4, R230 ;  /* 0x000000049bb27825 */ /* 0x002fc600078e02e6 */
        /* <DEDUP_REMOVED lines=17> */
[----:B---3--:R-:W-:-:S03]  /*ef60*/  IMAD.WIDE R166, R155, 0x4, R242 ;  /* 0x000000049ba67825 */ /* 0x008fc600078e02f2 */
[----:B------:R2:W-:Y:S01]  /*ef70*/  STL.64 [R1+0x728], R162 ;  /* 0x000728a201007387 */ /* 0x0005e20000100a00 */
[----:B------:R-:W-:-:S03]  /*ef80*/  IMAD R154, R252, 0xb, RZ ;  /* 0x0000000bfc9a7824 */ /* 0x000fc600078e02ff */
[----:B------:R3:W-:Y:S01]  /*ef90*/  LDGSTS.E [R153+0x3a00], [R180.64], !P6 ;  /* 0x03a00000b4997fae */ /* 0x0007e2000f121844 */
[----:B----4-:R-:W-:-:S03]  /*efa0*/  IMAD.WIDE R164, R155, 0x4, R244 ;  /* 0x000000049ba47825 */ /* 0x010fc600078e02f4 */
[----:B------:R4:W-:Y:S04]  /*efb0*/  STL.64 [R1+0x720], R160 ;  /* 0x000720a001007387 */ /* 0x0009e80000100a00 */
[----:B------:R1:W-:Y:S01]  /*efc0*/  LDGSTS.E [R153+0x3a80], [R178.64], !P6 ;  /* 0x03a80000b2997fae */ /* 0x0003e2000f121844 */
[----:B--2---:R-:W-:-:S03]  /*efd0*/  IMAD.WIDE R162, R155, 0x4, R246 ;  /* 0x000000049ba27825 */ /* 0x004fc600078e02f6 */
[----:B------:R2:W-:Y:S04]  /*efe0*/  STL.64 [R1+0x718], R156 ;  /* 0x0007189c01007387 */ /* 0x0005e80000100a00 */
[----:B------:R1:W-:Y:S01]  /*eff0*/  LDGSTS.E [R153+0x3b00], [R176.64], !P6 ;  /* 0x03b00000b0997fae */ /* 0x0003e2000f121844 */
[----:B----4-:R-:W-:-:S03]  /*f000*/  IMAD.WIDE R160, R155, 0x4, R248 ;  /* 0x000000049ba07825 */ /* 0x010fc600078e02f8 */
[----:B------:R-:W-:Y:S04]  /*f010*/  STL.64 [R1+0x1490], R188 ;  /* 0x001490bc01007387 */ /* 0x000fe80000100a00 */
[----:B------:R4:W-:Y:S01]  /*f020*/  LDGSTS.E [R153+0x3b80], [R174.64], !P6 ;  /* 0x03b80000ae997fae */ /* 0x0009e2000f121844 */
[----:B--2---:R-:W-:-:S03]  /*f030*/  IMAD.WIDE R156, R155, 0x4, R250 ;  /* 0x000000049b9c7825 */ /* 0x004fc600078e02fa */
[----:B------:R2:W-:Y:S04]  /*f040*/  STL.64 [R1+0x14a0], R186 ;  /* 0x0014a0ba01007387 */ /* 0x0005e80000100a00 */
        /* <DEDUP_REMOVED lines=33> */
[----:B-1----:R-:W-:-:S03]  /*f260*/  IMAD.WIDE R166, R154, 0x4, R240 ;  /* 0x000000049aa67825 */ /* 0x002fc600078e02f0 */
[----:B------:R1:W-:Y:S01]  /*f270*/  STL.64 [R1+0x1688], R162 ;  /* 0x001688a201007387 */ /* 0x0003e20000100a00 */
[----:B------:R-:W-:-:S03]  /*f280*/  IMAD R0, R252, 0xf, RZ ;  /* 0x0000000ffc007824 */ /* 0x000fc600078e02ff */
[----:B------:R2:W-:Y:S01]  /*f290*/  LDGSTS.E [R153+0x5a00], [R178.64], !P3 ;  /* 0x05a00000b2997fae */ /* 0x0005e2000d921844 */
[----:B---3--:R-:W-:-:S03]  /*f2a0*/  IMAD.WIDE R164, R154, 0x4, R242 ;  /* 0x000000049aa47825 */ /* 0x008fc600078e02f2 */
        /* <DEDUP_REMOVED lines=10> */
[----:B------:R-:W-:-:S03]  /*f350*/  IMAD.WIDE R154, R154, 0x4, R250 ;  /* 0x000000049a9a7825 */ /* 0x000fc600078e02fa */
[----:B------:R3:W-:Y:S01]  /*f360*/  LDGSTS.E [R153+0x5c00], [R170.64], !P3 ;  /* 0x05c00000aa997fae */ /* 0x0007e2000d921844 */
[----:B------:R-:W-:-:S03]  /*f370*/  IMAD.WIDE R188, R0, 0x4, R220 ;  /* 0x0000000400bc7825 */ /* 0x000fc600078e02dc */
        /* <DEDUP_REMOVED lines=43> */
[----:B------:R1:W-:Y:S01]  /*f630*/  LDGSTS.E [R153+0x7b80], [R174.64], !P4 ;  /* 0x07b80000ae997fae */ /* 0x0003e2000e121844 */
[----:B--2---:R-:W-:-:S03]  /*f640*/  IMAD R154, R252, 0x13, RZ ;  /* 0x00000013fc9a7824 */ /* 0x004fc600078e02ff */
        /* <DEDUP_REMOVED lines=20> */
[----:B------:R4:W-:Y:S01]  /*f790*/  STL.64 [R1+0x1788], R174 ;  /* 0x001788ae01007387 */ /* 0x0009e20000100a00 */
[----:B---3--:R-:W-:-:S03]  /*f7a0*/  IMAD.WIDE R176, R154, 0x4, R230 ;  /* 0x000000049ab07825 */ /* 0x008fc600078e02e6 */
[----:B------:R3:W-:Y:S04]  /*f7b0*/  LDGSTS.E [R153+0x9800], [R186.64], !P1 ;  /* 0x09800000ba997fae */ /* 0x0007e8000c921844 */
[----:B------:R1:W-:Y:S01]  /*f7c0*/  STL.64 [R1+0x1da0], R172 ;  /* 0x001da0ac01007387 */ /* 0x0003e20000100a00 */
[----:B----4-:R-:W-:-:S03]  /*f7d0*/  IMAD.WIDE R174, R154, 0x4, R232 ;  /* 0x000000049aae7825 */ /* 0x010fc600078e02e8 */
[----:B------:R4:W-:Y:S04]  /*f7e0*/  LDGSTS.E [R153+0x9880], [R184.64], !P1 ;  /* 0x09880000b8997fae */ /* 0x0009e8000c921844 */
[----:B------:R2:W-:Y:S01]  /*f7f0*/  STL.64 [R1+0x1dc8], R170 ;  /* 0x001dc8aa01007387 */ /* 0x0005e20000100a00 */
[----:B-1----:R-:W-:-:S03]  /*f800*/  IMAD.WIDE R172, R154, 0x4, R234 ;  /* 0x000000049aac7825 */ /* 0x002fc600078e02ea */
[----:B------:R1:W-:Y:S04]  /*f810*/  LDGSTS.E [R153+0x9900], [R182.64], !P1 ;  /* 0x09900000b6997fae */ /* 0x0003e8000c921844 */
[----:B------:R1:W-:Y:S01]  /*f820*/  STL.64 [R1+0x1de0], R168 ;  /* 0x001de0a801007387 */ /* 0x0003e20000100a00 */
[----:B--2---:R-:W-:-:S03]  /*f830*/  IMAD.WIDE R170, R154, 0x4, R236 ;  /* 0x000000049aaa7825 */ /* 0x004fc600078e02ec */
[----:B------:R2:W-:Y:S04]  /*f840*/  LDGSTS.E [R153+0x9980], [R180.64], !P1 ;  /* 0x09980000b4997fae */ /* 0x0005e8000c921844 */
[----:B------:R-:W2:Y:S04]  /*f850*/  S2R R199, SR_TID.X ;  /* 0x0000000000c77919 */ /* 0x000ea80000002100 */
        /* <DEDUP_REMOVED lines=16> */
[----:B------:R1:W-:Y:S01]  /*f960*/  LDGSTS.E [R153+0x9c80], [R168.64], !P1 ;  /* 0x09c80000a8997fae */ /* 0x0003e2000c921844 */
[----:B--2---:R-:W-:-:S03]  /*f970*/  IMAD.WIDE R156, R154, 0x4, R248 ;  /* 0x000000049a9c7825 */ /* 0x004fc600078e02f8 */
[----:B------:R2:W-:Y:S01]  /*f980*/  STL.64 [R1+0x1728], R186 ;  /* 0x001728ba01007387 */ /* 0x0005e20000100a00 */
[----:B------:R-:W-:-:S03]  /*f990*/  IMAD.WIDE R154, R154, 0x4, R250 ;  /* 0x000000049a9a7825 */ /* 0x000fc600078e02fa */
[----:B------:R1:W-:Y:S04]  /*f9a0*/  LDGSTS.E [R153+0x9d00], [R166.64], !P1 ;  /* 0x09d00000a6997fae */ /* 0x0003e8000c921844 */
[----:B------:R4:W-:Y:S04]  /*f9b0*/  STL.64 [R1+0x1e10], R184 ;  /* 0x001e10b801007387 */ /* 0x0009e80000100a00 */
        /* <DEDUP_REMOVED lines=8> */
[----:B------:R1:W-:Y:S01]  /*fa40*/  LDGSTS.E [R153+0x9f80], [R154.64], !P1 ;  /* 0x09f800009a997fae */ /* 0x0003e2000c921844 */
[----:B------:R-:W-:Y:S01]  /*fa50*/  ISETP.GE.U32.AND P1, PT, R0, 0x7fffffb8, PT ;  /* 0x7fffffb80000780c */ /* 0x000fe20003f26070 */
[----:B------:R-:W-:-:S02]  /*fa60*/  IMAD R0, R252, 0x17, RZ ;  /* 0x00000017fc007824 */ /* 0x000fc400078e02ff */
[----:B------:R1:W-:Y:S04]  /*fa70*/  STL.64 [R1+0x1e38], R174 ;  /* 0x001e38ae01007387 */ /* 0x0003e80000100a00 */
[----:B------:R1:W-:Y:S01]  /*fa80*/  STL.64 [R1+0x1e40], R172 ;  /* 0x001e40ac01007387 */ /* 0x0003e20000100a00 */
[----:B------:R-:W-:-:S03]  /*fa90*/  IMAD.WIDE R188, R0, 0x4, R220 ;  /* 0x0000000400bc7825 */ /* 0x000fc600078e02dc */
[----:B------:R3:W-:Y:S01]  /*faa0*/  STL.64 [R1+0x1e48], R170 ;  /* 0x001e48aa01007387 */ /* 0x0007e20000100a00 */
[----:B--2---:R-:W-:-:S03]  /*fab0*/  IMAD.WIDE R186, R0, 0x4, R222 ;  /* 0x0000000400ba7825 */ /* 0x004fc600078e02de */
[----:B------:R2:W-:Y:S01]  /*fac0*/  STL.64 [R1+0x1e50], R168 ;  /* 0x001e50a801007387 */ /* 0x0005e20000100a00 */
[----:B----4-:R-:W-:-:S03]  /*fad0*/  IMAD.WIDE R184, R0, 0x4, R224 ;  /* 0x0000000400b87825 */ /* 0x010fc600078e02e0 */
[----:B------:R4:W-:Y:S01]  /*fae0*/  STL.64 [R1+0x1e58], R166 ;  /* 0x001e58a601007387 */ /* 0x0009e20000100a00 */
[----:B-1----:R-:W-:-:S03]  /*faf0*/  IMAD.WIDE R182, R0, 0x4, R226 ;  /* 0x0000000400b67825 */ /* 0x002fc600078e02e2 */
[----:B------:R-:W-:Y:S01]  /*fb00*/  STL.64 [R1+0x1e60], R164 ;  /* 0x001e60a401007387 */ /* 0x000fe20000100a00 */
[----:B------:R-:W-:-:S03]  /*fb10*/  IMAD.WIDE R180, R0, 0x4, R228 ;  /* 0x0000000400b47825 */ /* 0x000fc600078e02e4 */
[----:B------:R-:W-:Y:S01]  /*fb20*/  STL.64 [R1+0x1e68], R162 ;  /* 0x001e68a201007387 */ /* 0x000fe20000100a00 */
[----:B------:R-:W-:-:S03]  /*fb30*/  IMAD.WIDE R178, R0, 0x4, R230 ;  /* 0x0000000400b27825 */ /* 0x000fc600078e02e6 */
[----:B------:R-:W-:Y:S01]  /*fb40*/  STL.64 [R1+0x1e70], R160 ;  /* 0x001e70a001007387 */ /* 0x000fe20000100a00 */
[----:B---3--:R-:W-:-:S03]  /*fb50*/  IMAD.WIDE R176, R0, 0x4, R232 ;  /* 0x0000000400b07825 */ /* 0x008fc600078e02e8 */
[----:B------:R-:W-:Y:S01]  /*fb60*/  STL.64 [R1+0x1e78], R156 ;  /* 0x001e789c01007387 */ /* 0x000fe20000100a00 */
[----:B------:R-:W-:-:S03]  /*fb70*/  IADD3 R152, R198, -0x20, RZ ;  /* 0xffffffe0c6987810 */ /* 0x000fc60007ffe0ff */
[----:B------:R1:W-:Y:S01]  /*fb80*/  STL.64 [R1+0x1e80], R154 ;  /* 0x001e809a01007387 */ /* 0x0003e20000100a00 */
[----:B------:R-:W-:Y:S01]  /*fb90*/  LOP3.LUT R199, R199, 0x1f, RZ, 0xc0, !PT ;  /* 0x0000001fc7c77812 */ /* 0x000fe200078ec0ff */
[C---:B------:R-:W-:Y:S02]  /*fba0*/  IMAD.WIDE R174, R0.reuse, 0x4, R234 ;  /* 0x0000000400ae7825 */ /* 0x040fe400078e02ea */
[----:B------:R-:W-:Y:S04]  /*fbb0*/  STL.64 [R1+0x1740], R188 ;  /* 0x001740bc01007387 */ /* 0x000fe80000100a00 */
[----:B------:R2:W-:Y:S01]  /*fbc0*/  LDGSTS.E [R153+0xb800], [R188.64], !P2 ;  /* 0x0b800000bc997fae */ /* 0x0005e2000d121844 */
[----:B------:R-:W-:-:S03]  /*fbd0*/  IMAD.WIDE R172, R0, 0x4, R236 ;  /* 0x0000000400ac7825 */ /* 0x000fc600078e02ec */
[----:B------:R1:W-:Y:S01]  /*fbe0*/  STL.64 [R1+0x1fe8], R186 ;  /* 0x001fe8ba01007387 */ /* 0x0003e20000100a00 */
[----:B------:R-:W-:-:S03]  /*fbf0*/  IMAD.WIDE R170, R0, 0x4, R238 ;  /* 0x0000000400aa7825 */ /* 0x000fc600078e02ee */
[----:B------:R1:W-:Y:S01]  /*fc00*/  LDGSTS.E [R153+0xb880], [R186.64], !P2 ;  /* 0x0b880000ba997fae */ /* 0x0003e2000d121844 */
[----:B--2---:R-:W-:-:S03]  /*fc10*/  IMAD.WIDE R168, R0, 0x4, R240 ;  /* 0x0000000400a87825 */ /* 0x004fc600078e02f0 */
[----:B------:R2:W-:Y:S04]  /*fc20*/  STL.64 [R1+0x1fe0], R184 ;  /* 0x001fe0b801007387 */ /* 0x0005e80000100a00 */
[----:B------:R2:W-:Y:S01]  /*fc30*/  LDGSTS.E [R153+0xb900], [R184.64], !P2 ;  /* 0x0b900000b8997fae */ /* 0x0005e2000d121844 */
[----:B------:R-:W-:-:S03]  /*fc40*/  ISETP.GE.U32.AND P5, PT, R152, 0x7fffffc1, PT ;  /* 0x7fffffc19800780c */ /* 0x000fc60003fa6070 */
[----:B------:R1:W-:Y:S01]  /*fc50*/  STL.64 [R1+0x1fd8], R182 ;  /* 0x001fd8b601007387 */ /* 0x0003e20000100a00 */
[----:B------:R-:W-:-:S03]  /*fc60*/  ISETP.GE.AND P6, PT, R199, R152, PT ;  /* 0x00000098c700720c */ /* 0x000fc60003fc6270 */
[----:B------:R2:W-:Y:S01]  /*fc70*/  LDGSTS.E [R153+0xb980], [R182.64], !P2 ;  /* 0x0b980000b6997fae */ /* 0x0005e2000d121844 */
[----:B----4-:R-:W-:-:S03]  /*fc80*/  IMAD.WIDE R166, R0, 0x4, R242 ;  /* 0x0000000400a67825 */ /* 0x010fc600078e02f2 */
[----:B------:R4:W-:Y:S01]  /*fc90*/  STL.64 [R1+0x1fd0], R180 ;  /* 0x001fd0b401007387 */ /* 0x0009e20000100a00 */
[----:B------:R-:W-:-:S03]  /*fca0*/  IADD3 R152, R198, -0x21, RZ ;  /* 0xffffffdfc6987810 */ /* 0x000fc60007ffe0ff */
[----:B------:R4:W-:Y:S01]  /*fcb0*/  LDGSTS.E [R153+0xba00], [R180.64], !P2 ;  /* 0x0ba00000b4997fae */ /* 0x0009e2000d121844 */
[----:B-1----:R-:W-:-:S03]  /*fcc0*/  IMAD R154, R252, 0x1b, RZ ;  /* 0x0000001bfc9a7824 */ /* 0x002fc600078e02ff */
[----:B------:R1:W-:Y:S01]  /*fcd0*/  STL.64 [R1+0x1fc8], R178 ;  /* 0x001fc8b201007387 */ /* 0x0003e20000100a00 */
[----:B------:R-:W-:-:S03]  /*fce0*/  IMAD.WIDE R164, R0, 0x4, R244 ;  /* 0x0000000400a47825 */ /* 0x000fc600078e02f4 */
[----:B------:R1:W-:Y:S01]  /*fcf0*/  LDGSTS.E [R153+0xba80], [R178.64], !P2 ;  /* 0x0ba80000b2997fae */ /* 0x0003e2000d121844 */
[----:B------:R-:W-:-:S03]  /*fd00*/  IMAD.WIDE R162, R0, 0x4, R246 ;  /* 0x0000000400a27825 */ /* 0x000fc600078e02f6 */
[----:B------:R1:W-:Y:S01]  /*fd10*/  STL.64 [R1+0x1fc0], R176 ;  /* 0x001fc0b001007387 */ /* 0x0003e20000100a00 */
[----:B------:R-:W-:-:S03]  /*fd20*/  IMAD.WIDE R160, R0, 0x4, R248 ;  /* 0x0000000400a07825 */ /* 0x000fc600078e02f8 */
        /* <DEDUP_REMOVED lines=8> */
[----:B------:R-:W-:-:S03]  /*fdb0*/  IADD3 R152, R198, -0x25, RZ ;  /* 0xffffffdbc6987810 */ /* 0x000fc60007ffe0ff */
[----:B------:R1:W-:Y:S01]  /*fdc0*/  STL.64 [R1+0x1fa8], R170 ;  /* 0x001fa8aa01007387 */ /* 0x0003e20000100a00 */
[----:B--2---:R-:W-:-:S03]  /*fdd0*/  IMAD.WIDE R184, R154, 0x4, R222 ;  /* 0x000000049ab87825 */ /* 0x004fc600078e02de */
        /* <DEDUP_REMOVED lines=10> */
[----:B------:R-:W-:-:S03]  /*fe80*/  ISETP.GE.U32.AND P4, PT, R152, 0x7fffffbc, PT ;  /* 0x7fffffbc9800780c */ /* 0x000fc60003f86070 */
[----:B------:R1:W-:Y:S01]  /*fe90*/  STL.64 [R1+0x1f88], R162 ;  /* 0x001f88a201007387 */ /* 0x0003e20000100a00 */
[----:B------:R-:W-:-:S03]  /*fea0*/  IMAD.WIDE R176, R154, 0x4, R230 ;  /* 0x000000049ab07825 */ /* 0x000fc600078e02e6 */
[----:B------:R1:W-:Y:S01]  /*feb0*/  LDGSTS.E [R153+0xbe80], [R162.64], !P2 ;  /* 0x0be80000a2997fae */ /* 0x0003e2000d121844 */
[----:B------:R-:W-:-:S03]  /*fec0*/  MOV R152, 0x1f ;  /* 0x0000001f00987802 */ /* 0x000fc60000000f00 */
[----:B------:R1:W-:Y:S01]  /*fed0*/  STL.64 [R1+0x1f80], R160 ;  /* 0x001f80a001007387 */ /* 0x0003e20000100a00 */
[----:B------:R-:W-:-:S03]  /*fee0*/  IMAD.WIDE R174, R154, 0x4, R232 ;  /* 0x000000049aae7825 */ /* 0x000fc600078e02e8 */
[----:B------:R1:W-:Y:S01]  /*fef0*/  LDGSTS.E [R153+0xbf00], [R160.64], !P2 ;  /* 0x0bf00000a0997fae */ /* 0x0003e2000d121844 */
[----:B------:R-:W-:-:S03]  /*ff00*/  IMAD.WIDE R172, R154, 0x4, R234 ;  /* 0x000000049aac7825 */ /* 0x000fc600078e02ea */
[----:B------:R1:W-:Y:S04]  /*ff10*/  STL.64 [R1+0x1f78], R156 ;  /* 0x001f789c01007387 */ /* 0x0003e80000100a00 */
[----:B------:R1:W-:Y:S01]  /*ff20*/  LDGSTS.E [R153+0xbf80], [R156.64], !P2 ;  /* 0x0bf800009c997fae */ /* 0x0003e2000d121844 */
[----:B--2---:R-:W-:-:S03]  /*ff30*/  IMAD.WIDE R170, R154, 0x4, R236 ;  /* 0x000000049aaa7825 */ /* 0x004fc600078e02ec */
[----:B------:R-:W-:Y:S04]  /*ff40*/  STL.64 [R1+0x1738], R186 ;  /* 0x001738ba01007387 */ /* 0x000fe80000100a00 */
[----:B------:R2:W-:Y:S01]  /*ff50*/  LDGSTS.E [R153+0xd800], [R186.64], !P0 ;  /* 0x0d800000ba997fae */ /* 0x0005e2000c121844 */
[----:B------:R-:W-:-:S03]  /*ff60*/  IMAD.WIDE R168, R154, 0x4, R238 ;  /* 0x000000049aa87825 */ /* 0x000fc600078e02ee */
[----:B------:R-:W-:Y:S04]  /*ff70*/  STL.64 [R1+0x1f70], R184 ;  /* 0x001f70b801007387 */ /* 0x000fe80000100a00 */
[----:B------:R2:W-:Y:S01]  /*ff80*/  LDGSTS.E [R153+0xd880], [R184.64], !P0 ;  /* 0x0d880000b8997fae */ /* 0x0005e2000c121844 */
[----:B------:R-:W-:-:S03]  /*ff90*/  IADD3 R155, R152, c[0x0][0x180], RZ ;  /* 0x00006000989b7a10 */ /* 0x000fc60007ffe0ff */
[----:B------:R-:W-:Y:S01]  /*ffa0*/  STL.64 [R1+0x1f68], R182 ;  /* 0x001f68b601007387 */ /* 0x000fe20000100a00 */
[----:B----4-:R-:W-:-:S03]  /*ffb0*/  IMAD.WIDE R166, R154, 0x4, R240 ;  /* 0x000000049aa67825 */ /* 0x010fc600078e02f0 */
        /* <DEDUP_REMOVED lines=10> */
[----:B------:R-:W-:-:S03]  /*10060*/  ISETP.GT.AND P2, PT, R155, 0x1f, PT ;  /* 0x0000001f9b00780c */ /* 0x000fc60003f44270 */
[----:B------:R-:W-:Y:S01]  /*10070*/  STL.64 [R1+0x1f48], R174 ;  /* 0x001f48ae01007387 */ /* 0x000fe20000100a00 */
[----:B------:R-:W-:-:S03]  /*10080*/  IMAD.WIDE R156, R154, 0x4, R248 ;  /* 0x000000049a9c7825 */ /* 0x000fc600078e02f8 */
        /* <DEDUP_REMOVED lines=18> */
[----:B------:R1:W-:Y:S04]  /*101b0*/  STL.64 [R1+0x1f00], R154 ;  /* 0x001f009a01007387 */ /* 0x0003e80000100a00 */
[----:B------:R1:W-:Y:S02]  /*101c0*/  LDGSTS.E [R153+0xdf80], [R154.64], !P0 ;  /* 0x0df800009a997fae */ /* 0x0003e4000c121844 */
[----:B-1----:R-:W-:-:S04]  /*101d0*/  IMAD R154, R252, 0x1f, RZ ;  /* 0x0000001ffc9a7824 */ /* 0x002fc800078e02ff */
[----:B--2---:R-:W-:-:S04]  /*101e0*/  IMAD.WIDE R186, R154, 0x4, R220 ;  /* 0x000000049aba7825 */ /* 0x004fc800078e02dc */
[C---:B------:R-:W-:Y:S01]  /*101f0*/  IMAD.WIDE R184, R154.reuse, 0x4, R222 ;  /* 0x000000049ab87825 */ /* 0x040fe200078e02de */
[----:B------:R-:W-:Y:S03]  /*10200*/  STL.64 [R1+0x1730], R186 ;  /* 0x001730ba01007387 */ /* 0x000fe60000100a00 */
[C---:B----4-:R-:W-:Y:S01]  /*10210*/  IMAD.WIDE R182, R154.reuse, 0x4, R224 ;  /* 0x000000049ab67825 */ /* 0x050fe200078e02e0 */
[----:B------:R-:W-:Y:S03]  /*10220*/  STL.64 [R1+0x1ef8], R184 ;  /* 0x001ef8b801007387 */ /* 0x000fe60000100a00 */
[C---:B------:R-:W-:Y:S01]  /*10230*/  IMAD.WIDE R180, R154.reuse, 0x4, R226 ;  /* 0x000000049ab47825 */ /* 0x040fe200078e02e2 */
[----:B------:R-:W-:Y:S03]  /*10240*/  STL.64 [R1+0x1ef0], R182 ;  /* 0x001ef0b601007387 */ /* 0x000fe60000100a00 */
[C---:B------:R-:W-:Y:S01]  /*10250*/  IMAD.WIDE R178, R154.reuse, 0x4, R228 ;  /* 0x000000049ab27825 */ /* 0x040fe200078e02e4 */
[----:B------:R-:W-:Y:S03]  /*10260*/  STL.64 [R1+0x1ee8], R180 ;  /* 0x001ee8b401007387 */ /* 0x000fe60000100a00 */
[C---:B------:R-:W-:Y:S01]  /*10270*/  IMAD.WIDE R176, R154.reuse, 0x4, R230 ;  /* 0x000000049ab07825 */ /* 0x040fe200078e02e6 */
[----:B------:R1:W-:Y:S03]  /*10280*/  LDGSTS.E [R153+0xf800], [R186.64], !P5 ;  /* 0x0f800000ba997fae */ /* 0x0003e6000e921844 */
        /* <DEDUP_REMOVED lines=14> */
[----:B------:R-:W-:Y:S01]  /*10370*/  IMAD.WIDE R160, R154, 0x4, R246 ;  /* 0x000000049aa07825 */ /* 0x000fe200078e02f6 */
[----:B------:R1:W-:Y:S01]  /*10380*/  LDGSTS.E [R153+0xfa00], [R178.64], !P5 ;  /* 0x0fa00000b2997fae */ /* 0x0003e2000e921844 */
[----:B------:R-:W-:-:S02]  /*10390*/  ISETP.GE.AND P0, PT, R199, c[0x0][0x180], PT ;  /* 0x00006000c7007a0c */ /* 0x000fc40003f06270 */
[----:B------:R-:W-:Y:S01]  /*103a0*/  IMAD.WIDE R156, R154, 0x4, R248 ;  /* 0x000000049a9c7825 */ /* 0x000fe200078e02f8 */
[----:B------:R-:W-:Y:S01]  /*103b0*/  STL.64 [R1+0x1ec0], R170 ;  /* 0x001ec0aa01007387 */ /* 0x000fe20000100a00 */
[----:B------:R-:W-:-:S03]  /*103c0*/  SEL R0, RZ, 0x4, !P2 ;  /* 0x00000004ff007807 */ /* 0x000fc60005000000 */
[----:B------:R1:W-:Y:S01]  /*103d0*/  LDGSTS.E [R153+0xfa80], [R176.64], !P5 ;  /* 0x0fa80000b0997fae */ /* 0x0003e2000e921844 */
[----:B------:R-:W-:-:S03]  /*103e0*/  IMAD.WIDE R154, R154, 0x4, R250 ;  /* 0x000000049a9a7825 */ /* 0x000fc600078e02fa */
[----:B------:R-:W-:Y:S04]  /*103f0*/  STL.64 [R1+0x1eb8], R168 ;  /* 0x001eb8a801007387 */ /* 0x000fe80000100a00 */
[----:B------:R1:W-:Y:S04]  /*10400*/  LDGSTS.E [R153+0xfb00], [R174.64], !P5 ;  /* 0x0fb00000ae997fae */ /* 0x0003e8000e921844 */
[----:B------:R-:W-:Y:S04]  /*10410*/  STL.64 [R1+0x1eb0], R166 ;  /* 0x001eb0a601007387 */ /* 0x000fe80000100a00 */
[----:B------:R1:W-:Y:S04]  /*10420*/  LDGSTS.E [R153+0xfb80], [R172.64], !P5 ;  /* 0x0fb80000ac997fae */ /* 0x0003e8000e921844 */
[----:B------:R1:W-:Y:S04]  /*10430*/  STL.64 [R1+0x1ea8], R164 ;  /* 0x001ea8a401007387 */ /* 0x0003e80000100a00 */
[----:B------:R1:W-:Y:S01]  /*10440*/  LDGSTS.E [R153+0xfc00], [R170.64], !P5 ;  /* 0x0fc00000aa997fae */ /* 0x0003e2000e921844 */
[----:B------:R-:W-:-:S03]  /*10450*/  SEL R0, R0, RZ, !P0 ;  /* 0x000000ff00007207 */ /* 0x000fc60004000000 */
[----:B------:R1:W-:Y:S04]  /*10460*/  STL.64 [R1+0x1ea0], R162 ;  /* 0x001ea0a201007387 */ /* 0x0003e80000100a00 */
[----:B------:R1:W-:Y:S04]  /*10470*/  LDGSTS.E [R153+0xfc80], [R168.64], !P5 ;  /* 0x0fc80000a8997fae */ /* 0x0003e8000e921844 */
[----:B------:R1:W-:Y:S04]  /*10480*/  STL.64 [R1+0x1e98], R160 ;  /* 0x001e98a001007387 */ /* 0x0003e80000100a00 */
[----:B------:R1:W-:Y:S04]  /*10490*/  LDGSTS.E [R153+0xfd00], [R166.64], !P5 ;  /* 0x0fd00000a6997fae */ /* 0x0003e8000e921844 */
[----:B------:R-:W-:Y:S04]  /*104a0*/  STL.64 [R1+0x1e90], R156 ;  /* 0x001e909c01007387 */ /* 0x000fe80000100a00 */
[----:B------:R1:W-:Y:S04]  /*104b0*/  LDGSTS.E [R153+0xfd80], [R164.64], !P5 ;  /* 0x0fd80000a4997fae */ /* 0x0003e8000e921844 */
[----:B------:R1:W-:Y:S04]  /*104c0*/  STL.64 [R1+0x1e88], R154 ;  /* 0x001e889a01007387 */ /* 0x0003e80000100a00 */
[----:B------:R2:W-:Y:S04]  /*104d0*/  LDGSTS.E [R153+0xfe00], [R162.64], !P5 ;  /* 0x0fe00000a2997fae */ /* 0x0005e8000e921844 */
[----:B------:R2:W-:Y:S04]  /*104e0*/  LDGSTS.E [R153+0xfe80], [R160.64], !P5 ;  /* 0x0fe80000a0997fae */ /* 0x0005e8000e921844 */
[----:B-1----:R-:W3:Y:S04]  /*104f0*/  LDL.64 R164, [R1+0xc10] ;  /* 0x000c100001a47983 */ /* 0x002ee80000100a00 */
[----:B------:R1:W-:Y:S04]  /*10500*/  LDGSTS.E [R153+0xff00], [R156.64], !P5 ;  /* 0x0ff000009c997fae */ /* 0x0003e8000e921844 */
[----:B------:R-:W3:Y:S04]  /*10510*/  LDL.64 R166, [R1+0xba0] ;  /* 0x000ba00001a67983 */ /* 0x000ee80000100a00 */
[----:B------:R1:W-:Y:S01]  /*10520*/  LDGSTS.E [R153+0xff80], [R154.64], !P5 ;  /* 0x0ff800009a997fae */ /* 0x0003e2000e921844 */
[----:B------:R-:W-:-:S03]  /*10530*/  ISETP.NE.U32.AND P5, PT, R0, RZ, PT ;  /* 0x000000ff0000720c */ /* 0x000fc60003fa5070 */
[----:B------:R-:W3:Y:S04]  /*10540*/  LDL.64 R168, [R1+0xb60] ;  /* 0x000b600001a87983 */ /* 0x000ee80000100a00 */
[----:B------:R-:W3:Y:S01]  /*10550*/  LDL.64 R170, [R1+0xb20] ;  /* 0x000b200001aa7983 */ /* 0x000ee20000100a00 */
[----:B------:R-:W-:-:S03]  /*10560*/  IADD3 R152, R198, -0x2d, RZ ;  /* 0xffffffd3c6987810 */ /* 0x000fc60007ffe0ff */
[----:B------:R-:W3:Y:S01]  /*10570*/  LDL.64 R172, [R1+0xae0] ;  /* 0x000ae00001ac7983 */ /* 0x000ee20000100a00 */
[----:B------:R-:W-:-:S03]  /*10580*/  IMAD.MOV.U32 R198, RZ, RZ, R200 ;  /* 0x000000ffffc67224 */ /* 0x000fc600078e00c8 */
[----:B------:R-:W3:Y:S01]  /*10590*/  LDL.64 R174, [R1+0xaa0] ;  /* 0x000aa00001ae7983 */ /* 0x000ee20000100a00 */
[----:B------:R-:W-:-:S03]  /*105a0*/  MOV R199, R201 ;  /* 0x000000c900c77202 */ /* 0x000fc60000000f00 */
[----:B------:R-:W3:Y:S01]  /*105b0*/  LDL.64 R176, [R1+0x8e0] ;  /* 0x0008e00001b07983 */ /* 0x000ee20000100a00 */
[----:B------:R-:W-:-:S03]  /*105c0*/  IMAD.MOV.U32 R200, RZ, RZ, R202 ;  /* 0x000000ffffc87224 */ /* 0x000fc600078e00ca */
[----:B------:R-:W3:Y:S01]  /*105d0*/  LDL.64 R178, [R1+0x14d8] ;  /* 0x0014d80001b27983 */ /* 0x000ee20000100a00 */
[----:B------:R-:W-:Y:S01]  /*105e0*/  IMAD.MOV.U32 R201, RZ, RZ, R203 ;  /* 0x000000ffffc97224 */ /* 0x000fe200078e00cb */
[----:B------:R-:W-:Y:S02]  /*105f0*/  MOV R202, R204 ;  /* 0x000000cc00ca7202 */ /* 0x000fe40000000f00 */
[----:B------:R-:W3:Y:S01]  /*10600*/  LDL.64 R180, [R1+0x1470] ;  /* 0x0014700001b47983 */ /* 0x000ee20000100a00 */
[----:B------:R-:W-:Y:S01]  /*10610*/  IMAD.MOV.U32 R203, RZ, RZ, R205 ;  /* 0x000000ffffcb7224 */ /* 0x000fe200078e00cd */
[----:B------:R-:W-:Y:S02]  /*10620*/  MOV R205, R209 ;  /* 0x000000d100cd7202 */ /* 0x000fe40000000f00 */
[----:B----4-:R-:W4:Y:S01]  /*10630*/  LDL.64 R182, [R1+0x1428] ;  /* 0x0014280001b67983 */ /* 0x010f220000100a00 */
[----:B------:R-:W-:-:S03]  /*10640*/  IMAD.MOV.U32 R204, RZ, RZ, R208 ;  /* 0x000000ffffcc7224 */ /* 0x000fc600078e00d0 */
[----:B--2---:R-:W2:Y:S01]  /*10650*/  LDL.64 R184, [R1+0x1330] ;  /* 0x0013300001b87983 */ /* 0x004ea20000100a00 */
[----:B------:R-:W-:Y:S01]  /*10660*/  IMAD.MOV.U32 R208, RZ, RZ, R210 ;  /* 0x000000ffffd07224 */ /* 0x000fe200078e00d2 */
[----:B------:R-:W-:Y:S01]  /*10670*/  MOV R210, R214 ;  /* 0x000000d600d27202 */ /* 0x000fe20000000f00 */
[----:B------:R-:W-:Y:S01]  /*10680*/  IMAD.MOV.U32 R209, RZ, RZ, R211 ;  /* 0x000000ffffd17224 */ /* 0x000fe200078e00d3 */
[----:B------:R-:W2:Y:S01]  /*10690*/  LDL.64 R186, [R1+0x12f0] ;  /* 0x0012f00001ba7983 */ /* 0x000ea20000100a00 */
[----:B------:R-:W-:Y:S01]  /*106a0*/  IMAD.MOV.U32 R211, RZ, RZ, R215 ;  /* 0x000000ffffd37224 */ /* 0x000fe200078e00d7 */
[----:B------:R-:W-:Y:S02]  /*106b0*/  MOV R215, R219 ;  /* 0x000000db00d77202 */ /* 0x000fe40000000f00 */
[----:B------:R-:W2:Y:S01]  /*106c0*/  LDL.64 R188, [R1+0x12b0] ;  /* 0x0012b00001bc7983 */ /* 0x000ea20000100a00 */
[----:B------:R-:W-:-:S03]  /*106d0*/  IMAD.MOV.U32 R214, RZ, RZ, R218 ;  /* 0x000000ffffd67224 */ /* 0x000fc600078e00da */
[----:B------:R-:W2:Y:S04]  /*106e0*/  LDL.64 R190, [R1+0x1158] ;  /* 0x0011580001be7983 */ /* 0x000ea80000100a00 */
[----:B------:R-:W2:Y:S04]  /*106f0*/  LDL.64 R192, [R1+0xdf8] ;  /* 0x000df80001c07983 */ /* 0x000ea80000100a00 */
[----:B------:R-:W0:Y:S04]  /*10700*/  LDGDEPBAR ;  /* 0x00000000000079af */ /* 0x000e280000000000 */
[----:B------:R-:W2:Y:S01]  /*10710*/  LDL.64 R194, [R1+0xc98] ;  /* 0x000c980001c27983 */ /* 0x000ea20000100a00 */
[----:B------:R-:W-:-:S03]  /*10720*/  IMAD.MOV.U32 R162, RZ, RZ, R214 ;  /* 0x000000ffffa27224 */ /* 0x000fc600078e00d6 */
[----:B------:R1:W-:Y:S01]  /*10730*/  LDGSTS.E [R207+0x20000], [R198.64], P5 ;  /* 0x20000000c6cf7fae */ /* 0x0003e2000a921844 */
[----:B------:R-:W-:-:S03]  /*10740*/  MOV R163, R215 ;  /* 0x000000d700a37202 */ /* 0x000fc60000000f00 */
[----:B------:R-:W2:Y:S04]  /*10750*/  LDL.64 R196, [R1+0xbf8] ;  /* 0x000bf80001c47983 */ /* 0x000ea80000100a00 */
[----:B------:R1:W-:Y:S04]  /*10760*/  LDGSTS.E [R207+0x20400], [R200.64], P5 ;  /* 0x20400000c8cf7fae */ /* 0x0003e8000a921844 */
[----:B-1----:R-:W2:Y:S04]  /*10770*/  LDL.64 R198, [R1+0xb98] ;  /* 0x000b980001c67983 */ /* 0x002ea80000100a00 */
[----:B------:R1:W-:Y:S04]  /*10780*/  LDGSTS.E [R207+0x20800], [R202.64], P5 ;  /* 0x20800000cacf7fae */ /* 0x0003e8000a921844 */
[----:B------:R-:W2:Y:S04]  /*10790*/  LDL.64 R200, [R1+0xb58] ;  /* 0x000b580001c87983 */ /* 0x000ea80000100a00 */
[----:B------:R-:W2:Y:S04]  /*107a0*/  LDL.64 R214, [R1+0xad8] ;  /* 0x000ad80001d67983 */ /* 0x000ea80000100a00 */
[----:B-1----:R-:W2:Y:S04]  /*107b0*/  LDL.64 R202, [R1+0xb18] ;  /* 0x000b180001ca7983 */ /* 0x002ea80000100a00 */
[----:B------:R1:W-:Y:S04]  /*107c0*/  LDGSTS.E [R207+0x20c00], [R204.64], P5 ;  /* 0x20c00000cccf7fae */ /* 0x0003e8000a921844 */
[----:B------:R1:W-:Y:S01]  /*107d0*/  LDGSTS.E [R207+0x21000], [R216.64], P5 ;  /* 0x21000000d8cf7fae */ /* 0x0003e2000a921844 */
[----:B------:R-:W-:Y:S01]  /*107e0*/  IMAD.MOV.U32 R252, RZ, RZ, c[0x0][0x180] ;  /* 0x00006000fffc7624 */ /* 0x000fe200078e00ff */
[----:B------:R-:W-:Y:S01]  /*107f0*/  ISETP.GE.U32.AND P2, PT, R152, 0x7fffffb4, PT ;  /* 0x7fffffb49800780c */ /* 0x000fe20003f46070 */
[----:B------:R-:W-:Y:S01]  /*10800*/  IMAD.MOV.U32 R153, RZ, RZ, R209 ;  /* 0x000000ffff997224 */ /* 0x000fe200078e00d1 */
[----:B------:R-:W-:Y:S01]  /*10810*/  MOV R160, R210 ;  /* 0x000000d200a07202 */ /* 0x000fe20000000f00 */
[----:B------:R-:W-:Y:S01]  /*10820*/  IMAD.MOV.U32 R161, RZ, RZ, R211 ;  /* 0x000000ffffa17224 */ /* 0x000fe200078e00d3 */
[----:B-1----:R-:W2:Y:S04]  /*10830*/  LDL.64 R204, [R1+0x8d8] ;  /* 0x0008d80001cc7983 */ /* 0x002ea80000100a00 */
[----:B------:R-:W2:Y:S01]  /*10840*/  LDL.64 R216, [R1+0xa98] ;  /* 0x000a980001d87983 */ /* 0x000ea20000100a00 */
[----:B------:R-:W-:-:S03]  /*10850*/  IADD3 R152, R252, -0x31, RZ ;  /* 0xffffffcffc987810 */ /* 0x000fc60007ffe0ff */
[----:B------:R1:W-:Y:S01]  /*10860*/  LDGSTS.E [R207+0x21400], [R212.64], P5 ;  /* 0x21400000d4cf7fae */ /* 0x0003e2000a921844 */
[----:B------:R-:W-:Y:S01]  /*10870*/  ISETP.GE.U32.AND P0, PT, R152, 0x7fffffb0, PT ;  /* 0x7fffffb09800780c */ /* 0x000fe20003f06070 */
[----:B------:R-:W-:Y:S01]  /*10880*/  IMAD.MOV.U32 R152, RZ, RZ, R208 ;  /* 0x000000ffff987224 */ /* 0x000fe200078e00d0 */
[C---:B------:R-:W-:Y:S01]  /*10890*/  LOP3.LUT R154, R207.reuse, 0x10, RZ, 0x3c, !PT ;  /* 0x00000010cf9a7812 */ /* 0x040fe200078e3cff */
[----:B------:R-:W2:Y:S04]  /*108a0*/  LDL.64 R208, [R1+0x14c8] ;  /* 0x0014c80001d07983 */ /* 0x000ea80000100a00 */
[----:B------:R1:W-:Y:S04]  /*108b0*/  LDGSTS.E [R207+0x21800], [R152.64], P5 ;  /* 0x2180000098cf7fae */ /* 0x0003e8000a921844 */
[----:B------:R1:W-:Y:S04]  /*108c0*/  LDGSTS.E [R207+0x21c00], [R160.64], P5 ;  /* 0x21c00000a0cf7fae */ /* 0x0003e8000a921844 */
[----:B------:R1:W-:Y:S04]  /*108d0*/  LDGSTS.E [R207+0x22000], [R162.64], P5 ;  /* 0x22000000a2cf7fae */ /* 0x0003e8000a921844 */
[----:B------:R-:W2:Y:S04]  /*108e0*/  LDL.64 R210, [R1+0x1468] ;  /* 0x0014680001d27983 */ /* 0x000ea80000100a00 */
[----:B-1----:R-:W2:Y:S04]  /*108f0*/  LDL.64 R212, [R1+0x1408] ;  /* 0x0014080001d47983 */ /* 0x002ea80000100a00 */
[----:B------:R1:W5:Y:S04]  /*10900*/  LDL.LU.64 R152, [R1+0x43b8] ;  /* 0x0043b80001987983 */ /* 0x0003680000300a00 */
[----:B------:R-:W2:Y:S04]  /*10910*/  LDL.64 R160, [R1+0x1150] ;  /* 0x0011500001a07983 */ /* 0x000ea80000100a00 */
[----:B------:R-:W2:Y:S04]  /*10920*/  LDL.64 R162, [R1+0xdf0] ;  /* 0x000df00001a27983 */ /* 0x000ea80000100a00 */
[----:B---3--:R3:W-:Y:S04]  /*10930*/  LDGSTS.E [R207+0x22400], [R164.64], P5 ;  /* 0x22400000a4cf7fae */ /* 0x0087e8000a921844 */
[----:B------:R1:W-:Y:S04]  /*10940*/  LDGSTS.E [R207+0x22800], [R166.64], P5 ;  /* 0x22800000a6cf7fae */ /* 0x0003e8000a921844 */
[----:B---3--:R-:W3:Y:S04]  /*10950*/  LDL.64 R164, [R1+0xc90] ;  /* 0x000c900001a47983 */ /* 0x008ee80000100a00 */
[----:B------:R1:W-:Y:S04]  /*10960*/  LDGSTS.E [R207+0x22c00], [R168.64], P5 ;  /* 0x22c00000a8cf7fae */ /* 0x0003e8000a921844 */
[----:B------:R1:W-:Y:S04]  /*10970*/  LDGSTS.E [R207+0x23000], [R170.64], P5 ;  /* 0x23000000aacf7fae */ /* 0x0003e8000a921844 */
[----:B------:R1:W-:Y:S04]  /*10980*/  LDGSTS.E [R207+0x23400], [R172.64], P5 ;  /* 0x23400000accf7fae */ /* 0x0003e8000a921844 */
[----:B------:R1:W-:Y:S04]  /*10990*/  LDGSTS.E [R207+0x23800], [R174.64], P5 ;  /* 0x23800000aecf7fae */ /* 0x0003e8000a921844 */
[----:B------:R1:W-:Y:S04]  /*109a0*/  LDGSTS.E [R207+0x23c00], [R176.64], P5 ;  /* 0x23c00000b0cf7fae */ /* 0x0003e8000a921844 */
[----:B------:R1:W-:Y:S04]  /*109b0*/  LDGSTS.E [R154+0x20080], [R178.64], P5 ;  /* 0x20080000b29a7fae */ /* 0x0003e8000a921844 */
[----:B------:R1:W-:Y:S04]  /*109c0*/  LDGSTS.E [R154+0x20480], [R180.64], P5 ;  /* 0x20480000b49a7fae */ /* 0x0003e8000a921844 */
[----:B----4-:R4:W-:Y:S04]  /*109d0*/  LDGSTS.E [R154+0x20880], [R182.64], P5 ;  /* 0x20880000b69a7fae */ /* 0x0109e8000a921844 */
[----:B--2---:R4:W-:Y:S04]  /*109e0*/  LDGSTS.E [R154+0x20c80], [R184.64], P5 ;  /* 0x20c80000b89a7fae */ /* 0x0049e8000a921844 */
[----:B------:R4:W-:Y:S04]  /*109f0*/  LDGSTS.E [R154+0x21080], [R186.64], P5 ;  /* 0x21080000ba9a7fae */ /* 0x0009e8000a921844 */
[----:B------:R4:W-:Y:S04]  /*10a00*/  LDGSTS.E [R154+0x21480], [R188.64], P5 ;  /* 0x21480000bc9a7fae */ /* 0x0009e8000a921844 */
[----:B------:R4:W-:Y:S04]  /*10a10*/  LDGSTS.E [R154+0x21880], [R190.64], P5 ;  /* 0x21880000be9a7fae */ /* 0x0009e8000a921844 */
[----:B------:R4:W-:Y:S04]  /*10a20*/  LDGSTS.E [R154+0x21c80], [R192.64], P5 ;  /* 0x21c80000c09a7fae */ /* 0x0009e8000a921844 */
[----:B-1----:R-:W2:Y:S04]  /*10a30*/  LDL.64 R166, [R1+0xbf0] ;  /* 0x000bf00001a67983 */ /* 0x002ea80000100a00 */
[----:B------:R4:W-:Y:S04]  /*10a40*/  LDGSTS.E [R154+0x22080], [R194.64], P5 ;  /* 0x22080000c29a7fae */ /* 0x0009e8000a921844 */
[----:B------:R-:W2:Y:S04]  /*10a50*/  LDL.64 R168, [R1+0xb90] ;  /* 0x000b900001a87983 */ /* 0x000ea80000100a00 */
[----:B------:R4:W-:Y:S04]  /*10a60*/  LDGSTS.E [R154+0x22480], [R196.64], P5 ;  /* 0x22480000c49a7fae */ /* 0x0009e8000a921844 */
[----:B------:R-:W2:Y:S04]  /*10a70*/  LDL.64 R170, [R1+0xb50] ;  /* 0x000b500001aa7983 */ /* 0x000ea80000100a00 */
[----:B------:R4:W-:Y:S04]  /*10a80*/  LDGSTS.E [R154+0x22880], [R198.64], P5 ;  /* 0x22880000c69a7fae */ /* 0x0009e8000a921844 */
[----:B------:R-:W2:Y:S04]  /*10a90*/  LDL.64 R172, [R1+0xb10] ;  /* 0x000b100001ac7983 */ /* 0x000ea80000100a00 */
[----:B------:R4:W-:Y:S04]  /*10aa0*/  LDGSTS.E [R154+0x22c80], [R200.64], P5 ;  /* 0x22c80000c89a7fae */ /* 0x0009e8000a921844 */
[----:B------:R-:W2:Y:S04]  /*10ab0*/  LDL.64 R174, [R1+0xad0] ;  /* 0x000ad00001ae7983 */ /* 0x000ea80000100a00 */
[----:B------:R4:W-:Y:S04]  /*10ac0*/  LDGSTS.E [R154+0x23080], [R202.64], P5 ;  /* 0x23080000ca9a7fae */ /* 0x0009e8000a921844 */
[----:B------:R1:W-:Y:S04]  /*10ad0*/  LDGSTS.E [R154+0x23480], [R214.64], P5 ;  /* 0x23480000d69a7fae */ /* 0x0003e8000a921844 */
[----:B------:R-:W2:Y:S04]  /*10ae0*/  LDL.64 R176, [R1+0xa90] ;  /* 0x000a900001b07983 */ /* 0x000ea80000100a00 */
[----:B------:R-:W2:Y:S04]  /*10af0*/  LDL.64 R178, [R1+0x8d0] ;  /* 0x0008d00001b27983 */ /* 0x000ea80000100a00 */
[----:B-1----:R-:W2:Y:S04]  /*10b00*/  LDL.64 R214, [R1+0x1328] ;  /* 0x0013280001d67983 */ /* 0x002ea80000100a00 */
[----:B------:R1:W-:Y:S04]  /*10b10*/  LDGSTS.E [R154+0x23880], [R216.64], P5 ;  /* 0x23880000d89a7fae */ /* 0x0003e8000a921844 */
[----:B------:R4:W-:Y:S04]  /*10b20*/  LDGSTS.E [R154+0x23c80], [R204.64], P5 ;  /* 0x23c80000cc9a7fae */ /* 0x0009e8000a921844 */
[----:B------:R-:W3:Y:S04]  /*10b30*/  LDL.64 R180, [R1+0x14b8] ;  /* 0x0014b80001b47983 */ /* 0x000ee80000100a00 */
[----:B-1----:R-:W3:Y:S04]  /*10b40*/  LDL.64 R216, [R1+0x12e8] ;  /* 0x0012e80001d87983 */ /* 0x002ee80000100a00 */
[----:B----4-:R-:W4:Y:S04]  /*10b50*/  LDL.64 R154, [R1+0x12a8] ;  /* 0x0012a800019a7983 */ /* 0x010f280000100a00 */
[----:B------:R-:W4:Y:S04]  /*10b60*/  LDL.64 R182, [R1+0x1460] ;  /* 0x0014600001b67983 */ /* 0x000f280000100a00 */
[----:B------:R-:W4:Y:S04]  /*10b70*/  LDL.64 R184, [R1+0x13e8] ;  /* 0x0013e80001b87983 */ /* 0x000f280000100a00 */
[----:B------:R-:W4:Y:S04]  /*10b80*/  LDL.64 R186, [R1+0x1320] ;  /* 0x0013200001ba7983 */ /* 0x000f280000100a00 */
[----:B------:R-:W4:Y:S04]  /*10b90*/  LDL.64 R188, [R1+0x12e0] ;  /* 0x0012e00001bc7983 */ /* 0x000f280000100a00 */
[----:B------:R-:W4:Y:S04]  /*10ba0*/  LDL.64 R190, [R1+0x12a0] ;  /* 0x0012a00001be7983 */ /* 0x000f280000100a00 */
[----:B------:R-:W4:Y:S04]  /*10bb0*/  LDL.64 R192, [R1+0xe58] ;  /* 0x000e580001c07983 */ /* 0x000f280000100a00 */
[----:B------:R-:W4:Y:S04]  /*10bc0*/  LDL.64 R194, [R1+0xdd8] ;  /* 0x000dd80001c27983 */ /* 0x000f280000100a00 */
[----:B------:R-:W4:Y:S04]  /*10bd0*/  LDL.64 R196, [R1+0xc58] ;  /* 0x000c580001c47983 */ /* 0x000f280000100a00 */
[----:B------:R1:W-:Y:S04]  /*10be0*/  LDGSTS.E [R206+0x20100], [R208.64], P5 ;  /* 0x20100000d0ce7fae */ /* 0x0003e8000a921844 */
[----:B------:R-:W4:Y:S04]  /*10bf0*/  LDL.64 R198, [R1+0xbd8] ;  /* 0x000bd80001c67983 */ /* 0x000f280000100a00 */
[----:B------:R1:W-:Y:S04]  /*10c00*/  LDGSTS.E [R206+0x20500], [R210.64], P5 ;  /* 0x20500000d2ce7fae */ /* 0x0003e8000a921844 */
[----:B------:R-:W4:Y:S04]  /*10c10*/  LDL.64 R200, [R1+0xb88] ;  /* 0x000b880001c87983 */ /* 0x000f280000100a00 */
[----:B------:R1:W-:Y:S04]  /*10c20*/  LDGSTS.E [R206+0x20900], [R212.64], P5 ;  /* 0x20900000d4ce7fae */ /* 0x0003e8000a921844 */
[----:B------:R-:W4:Y:S04]  /*10c30*/  LDL.64 R202, [R1+0xb48] ;  /* 0x000b480001ca7983 */ /* 0x000f280000100a00 */
[----:B------:R-:W4:Y:S04]  /*10c40*/  LDL.64 R204, [R1+0xa88] ;  /* 0x000a880001cc7983 */ /* 0x000f280000100a00 */
[----:B-1----:R-:W4:Y:S04]  /*10c50*/  LDL.64 R212, [R1+0xb08] ;  /* 0x000b080001d47983 */ /* 0x002f280000100a00 */
[----:B------:R-:W4:Y:S04]  /*10c60*/  LDL.64 R208, [R1+0x8c8] ;  /* 0x0008c80001d07983 */ /* 0x000f280000100a00 */
[----:B------:R-:W4:Y:S04]  /*10c70*/  LDL.64 R210, [R1+0x14a8] ;  /* 0x0014a80001d27983 */ /* 0x000f280000100a00 */
[----:B--2---:R1:W-:Y:S04]  /*10c80*/  LDGSTS.E [R206+0x20d00], [R214.64], P5 ;  /* 0x20d00000d6ce7fae */ /* 0x0043e8000a921844 */
[----:B-1----:R-:W2:Y:S04]  /*10c90*/  LDL.64 R214, [R1+0xac8] ;  /* 0x000ac80001d67983 */ /* 0x002ea80000100a00 */
[----:B---3--:R1:W-:Y:S04]  /*10ca0*/  LDGSTS.E [R206+0x21100], [R216.64], P5 ;  /* 0x21100000d8ce7fae */ /* 0x0083e8000a921844 */
[----:B----4-:R3:W-:Y:S04]  /*10cb0*/  LDGSTS.E [R206+0x21500], [R154.64], P5 ;  /* 0x215000009ace7fae */ /* 0x0107e8000a921844 */
[----:B------:R4:W-:Y:S04]  /*10cc0*/  LDGSTS.E [R206+0x21900], [R160.64], P5 ;  /* 0x21900000a0ce7fae */ /* 0x0009e8000a921844 */
[----:B-1----:R-:W2:Y:S04]  /*10cd0*/  LDL.64 R216, [R1+0x1458] ;  /* 0x0014580001d87983 */ /* 0x002ea80000100a00 */
[----:B------:R1:W-:Y:S01]  /*10ce0*/  LDGSTS.E [R206+0x21d00], [R162.64], P5 ;  /* 0x21d00000a2ce7fae */ /* 0x0003e2000a921844 */
[----:B------:R-:W-:-:S03]  /*10cf0*/  LOP3.LUT R156, R207, 0x30, RZ, 0x3c, !PT ;  /* 0x00000030cf9c7812 */ /* 0x000fc600078e3cff */
[----:B------:R1:W-:Y:S04]  /*10d00*/  LDGSTS.E [R206+0x22100], [R164.64], P5 ;  /* 0x22100000a4ce7fae */ /* 0x0003e8000a921844 */
        /* <DEDUP_REMOVED lines=19> */
[----:B---3--:R3:W5:Y:S04]  /*10e40*/  LDL.LU.64 R154, [R1+0x43b0] ;  /* 0x0043b000019a7983 */ /* 0x0087680000300a00 */
[----:B------:R3:W-:Y:S04]  /*10e50*/  LDGSTS.E [R156+0x23180], [R212.64], P5 ;  /* 0x23180000d49c7fae */ /* 0x0007e8000a921844 */
[----:B----4-:R-:W4:Y:S04]  /*10e60*/  LDL.64 R160, [R1+0x1298] ;  /* 0x0012980001a07983 */ /* 0x010f280000100a00 */
[----:B-1----:R-:W4:Y:S04]  /*10e70*/  LDL.64 R162, [R1+0xe50] ;  /* 0x000e500001a27983 */ /* 0x002f280000100a00 */
[----:B---3--:R-:W3:Y:S04]  /*10e80*/  LDL.64 R212, [R1+0x1358] ;  /* 0x0013580001d47983 */ /* 0x008ee80000100a00 */
        /* <DEDUP_REMOVED lines=20> */
[----:B--2---:R1:W-:Y:S04]  /*10fd0*/  LDGSTS.E [R156+0x23580], [R214.64], P5 ;  /* 0x23580000d69c7fae */ /* 0x0043e8000a921844 */
[----:B------:R2:W-:Y:S04]  /*10fe0*/  LDGSTS.E [R156+0x23980], [R204.64], P5 ;  /* 0x23980000cc9c7fae */ /* 0x0005e8000a921844 */
[----:B------:R2:W-:Y:S04]  /*10ff0*/  LDGSTS.E [R156+0x23d80], [R208.64], P5 ;  /* 0x23d80000d09c7fae */ /* 0x0005e8000a921844 */
[----:B-1----:R-:W4:Y:S04]  /*11000*/  LDL.64 R214, [R1+0x1318] ;  /* 0x0013180001d67983 */ /* 0x002f280000100a00 */
[----:B------:R1:W-:Y:S04]  /*11010*/  LDGSTS.E [R159+0x20200], [R210.64], P5 ;  /* 0x20200000d29f7fae */ /* 0x0003e8000a921844 */
[----:B--2---:R-:W2:Y:S04]  /*11020*/  LDL.64 R156, [R1+0x12d8] ;  /* 0x0012d800019c7983 */ /* 0x004ea80000100a00 */
[----:B------:R1:W-:Y:S04]  /*11030*/  LDGSTS.E [R159+0x20600], [R216.64], P5 ;  /* 0x20600000d89f7fae */ /* 0x0003e8000a921844 */
[----:B------:R-:W2:Y:S04]  /*11040*/  LDL.64 R204, [R1+0xaf8] ;  /* 0x000af80001cc7983 */ /* 0x000ea80000100a00 */
[----:B------:R-:W2:Y:S04]  /*11050*/  LDL.64 R208, [R1+0xab8] ;  /* 0x000ab80001d07983 */ /* 0x000ea80000100a00 */
[----:B-1----:R-:W2:Y:S04]  /*11060*/  LDL.64 R216, [R1+0xb38] ;  /* 0x000b380001d87983 */ /* 0x002ea80000100a00 */
[----:B------:R-:W2:Y:S01]  /*11070*/  LDL.64 R210, [R1+0xa78] ;  /* 0x000a780001d27983 */ /* 0x000ea20000100a00 */
[----:B------:R-:W-:-:S03]  /*11080*/  LOP3.LUT R158, R207, 0x50, RZ, 0x3c, !PT ;  /* 0x00000050cf9e7812 */ /* 0x000fc600078e3cff */
[----:B---3--:R1:W-:Y:S04]  /*11090*/  LDGSTS.E [R159+0x20a00], [R212.64], P5 ;  /* 0x20a00000d49f7fae */ /* 0x0083e8000a921844 */
[----:B-1----:R-:W3:Y:S04]  /*110a0*/  LDL.64 R212, [R1+0x8b8] ;  /* 0x0008b80001d47983 */ /* 0x002ee80000100a00 */
[----:B----4-:R1:W-:Y:S04]  /*110b0*/  LDGSTS.E [R159+0x20e00], [R214.64], P5 ;  /* 0x20e00000d69f7fae */ /* 0x0103e8000a921844 */
[----:B--2---:R2:W-:Y:S04]  /*110c0*/  LDGSTS.E [R159+0x21200], [R156.64], P5 ;  /* 0x212000009c9f7fae */ /* 0x0045e8000a921844 */
        /* <DEDUP_REMOVED lines=21> */
[----:B-1----:R-:W4:Y:S04]  /*11220*/  LDL.64 R214, [R1+0x1488] ;  /* 0x0014880001d67983 */ /* 0x002f280000100a00 */
[----:B------:R1:W-:Y:S04]  /*11230*/  LDGSTS.E [R158+0x22a80], [R202.64], P5 ;  /* 0x22a80000ca9e7fae */ /* 0x0003e8000a921844 */
[----:B--2---:R2:W5:Y:S04]  /*11240*/  LDL.LU.64 R156, [R1+0x43a8] ;  /* 0x0043a800019c7983 */ /* 0x0045680000300a00 */
[----:B------:R1:W-:Y:S04]  /*11250*/  LDGSTS.E [R158+0x22e80], [R216.64], P5 ;  /* 0x22e80000d89e7fae */ /* 0x0003e8000a921844 */
[----:B------:R2:W-:Y:S04]  /*11260*/  LDGSTS.E [R158+0x23280], [R204.64], P5 ;  /* 0x23280000cc9e7fae */ /* 0x0005e8000a921844 */
[----:B------:R2:W-:Y:S04]  /*11270*/  LDGSTS.E [R158+0x23680], [R208.64], P5 ;  /* 0x23680000d09e7fae */ /* 0x0005e8000a921844 */
[----:B-1----:R-:W4:Y:S04]  /*11280*/  LDL.64 R216, [R1+0x1448] ;  /* 0x0014480001d87983 */ /* 0x002f280000100a00 */
[----:B------:R2:W-:Y:S04]  /*11290*/  LDGSTS.E [R158+0x23a80], [R210.64], P5 ;  /* 0x23a80000d29e7fae */ /* 0x0005e8000a921844 */
[----:B---3--:R2:W-:Y:S04]  /*112a0*/  LDGSTS.E [R158+0x23e80], [R212.64], P5 ;  /* 0x23e80000d49e7fae */ /* 0x0085e8000a921844 */
[----:B------:R-:W3:Y:S04]  /*112b0*/  LDL.64 R160, [R1+0x1308] ;  /* 0x0013080001a07983 */ /* 0x000ee80000100a00 */
[----:B------:R-:W3:Y:S04]  /*112c0*/  LDL.64 R162, [R1+0x12c8] ;  /* 0x0012c80001a27983 */ /* 0x000ee80000100a00 */
[----:B--2---:R-:W2:Y:S04]  /*112d0*/  LDL.64 R158, [R1+0x1348] ;  /* 0x00134800019e7983 */ /* 0x004ea80000100a00 */
[----:B------:R-:W3:Y:S04]  /*112e0*/  LDL.64 R164, [R1+0x1288] ;  /* 0x0012880001a47983 */ /* 0x000ee80000100a00 */
        /* <DEDUP_REMOVED lines=14> */
[----:B------:R-:W3:Y:S01]  /*113d0*/  LDL.64 R194, [R1+0x12c0] ;  /* 0x0012c00001c27983 */ /* 0x000ee20000100a00 */
[----:B------:R-:W-:-:S03]  /*113e0*/  LOP3.LUT R0, R207, 0x60, RZ, 0x3c, !PT ;  /* 0x00000060cf007812 */ /* 0x000fc600078e3cff */
[----:B------:R-:W3:Y:S01]  /*113f0*/  LDL.64 R196, [R1+0x1280] ;  /* 0x0012800001c47983 */ /* 0x000ee20000100a00 */
[----:B------:R-:W-:-:S03]  /*11400*/  LOP3.LUT R218, R207, 0x70, RZ, 0x3c, !PT ;  /* 0x00000070cfda7812 */ /* 0x000fc600078e3cff */
        /* <DEDUP_REMOVED lines=8> */
[----:B----4-:R1:W-:Y:S04]  /*11490*/  LDGSTS.E [R0+0x20300], [R214.64], P5 ;  /* 0x20300000d6007fae */ /* 0x0103e8000a921844 */
[----:B-1----:R-:W4:Y:S04]  /*114a0*/  LDL.64 R214, [R1+0x8e8] ;  /* 0x0008e80001d67983 */ /* 0x002f280000100a00 */
[----:B------:R1:W-:Y:S04]  /*114b0*/  LDGSTS.E [R0+0x20700], [R216.64], P5 ;  /* 0x20700000d8007fae */ /* 0x0003e8000a921844 */
[----:B-1----:R-:W4:Y:S04]  /*114c0*/  LDL.64 R216, [R1+0x898] ;  /* 0x0008980001d87983 */ /* 0x002f280000100a00 */
[----:B--2---:R1:W-:Y:S04]  /*114d0*/  LDGSTS.E [R0+0x20b00], [R158.64], P5 ;  /* 0x20b000009e007fae */ /* 0x0043e8000a921844 */
[----:B---3--:R1:W-:Y:S04]  /*114e0*/  LDGSTS.E [R0+0x20f00], [R160.64], P5 ;  /* 0x20f00000a0007fae */ /* 0x0083e8000a921844 */
        /* <DEDUP_REMOVED lines=15> */
[----:B------:R2:W-:Y:S01]  /*115e0*/  LDGSTS.E [R218+0x20f80], [R192.64], P5 ;  /* 0x20f80000c0da7fae */ /* 0x0005e2000a921844 */
[----:B-1----:R-:W-:-:S03]  /*115f0*/  IMAD.MOV.U32 R0, RZ, RZ, 0x1f ;  /* 0x0000001fff007424 */ /* 0x002fc600078e00ff */
[----:B------:R1:W-:Y:S04]  /*11600*/  LDGSTS.E [R218+0x21380], [R194.64], P5 ;  /* 0x21380000c2da7fae */ /* 0x0003e8000a921844 */
[----:B------:R1:W-:Y:S04]  /*11610*/  LDGSTS.E [R218+0x21780], [R196.64], P5 ;  /* 0x21780000c4da7fae */ /* 0x0003e8000a921844 */
[----:B------:R1:W5:Y:S04]  /*11620*/  LDL.LU.64 R158, [R1+0x43a0] ;  /* 0x0043a000019e7983 */ /* 0x0003680000300a00 */
[----:B------:R1:W-:Y:S04]  /*11630*/  LDGSTS.E [R218+0x21b80], [R198.64], P5 ;  /* 0x21b80000c6da7fae */ /* 0x0003e8000a921844 */
[----:B------:R1:W5:Y:S04]  /*11640*/  LDL.LU.64 R160, [R1+0x4398] ;  /* 0x0043980001a07983 */ /* 0x0003680000300a00 */
[----:B------:R1:W-:Y:S04]  /*11650*/  LDGSTS.E [R218+0x21f80], [R200.64], P5 ;  /* 0x21f80000c8da7fae */ /* 0x0003e8000a921844 */
[----:B------:R1:W5:Y:S04]  /*11660*/  LDL.LU.64 R162, [R1+0x4390] ;  /* 0x0043900001a27983 */ /* 0x0003680000300a00 */
[----:B------:R1:W-:Y:S01]  /*11670*/  LDGSTS.E [R218+0x22380], [R202.64], P5 ;  /* 0x22380000cada7fae */ /* 0x0003e2000a921844 */
[----:B------:R-:W-:-:S03]  /*11680*/  IADD3 R0, R0, c[0x0][0x180], RZ ;  /* 0x0000600000007a10 */ /* 0x000fc60007ffe0ff */
[----:B------:R1:W5:Y:S04]  /*11690*/  LDL.LU.64 R164, [R1+0x4388] ;  /* 0x0043880001a47983 */ /* 0x0003680000300a00 */
[----:B------:R1:W-:Y:S04]  /*116a0*/  LDGSTS.E [R218+0x22780], [R204.64], P5 ;  /* 0x22780000ccda7fae */ /* 0x0003e8000a921844 */
[----:B------:R1:W5:Y:S04]  /*116b0*/  LDL.LU.64 R166, [R1+0x4380] ;  /* 0x0043800001a67983 */ /* 0x0003680000300a00 */
[----:B------:R1:W-:Y:S04]  /*116c0*/  LDGSTS.E [R218+0x22b80], [R206.64], P5 ;  /* 0x22b80000ceda7fae */ /* 0x0003e8000a921844 */
[----:B------:R1:W5:Y:S04]  /*116d0*/  LDL.LU.64 R168, [R1+0x4378] ;  /* 0x0043780001a87983 */ /* 0x0003680000300a00 */
[----:B------:R1:W-:Y:S04]  /*116e0*/  LDGSTS.E [R218+0x22f80], [R208.64], P5 ;  /* 0x22f80000d0da7fae */ /* 0x0003e8000a921844 */
[----:B------:R1:W5:Y:S04]  /*116f0*/  LDL.LU.64 R170, [R1+0x4370] ;  /* 0x0043700001aa7983 */ /* 0x0003680000300a00 */
[----:B------:R1:W-:Y:S04]  /*11700*/  LDGSTS.E [R218+0x23380], [R210.64], P5 ;  /* 0x23380000d2da7fae */ /* 0x0003e8000a921844 */
[----:B------:R1:W5:Y:S04]  /*11710*/  LDL.LU.64 R172, [R1+0x4368] ;  /* 0x0043680001ac7983 */ /* 0x0003680000300a00 */
[----:B------:R1:W-:Y:S01]  /*11720*/  LDGSTS.E [R218+0x23780], [R212.64], P5 ;  /* 0x23780000d4da7fae */ /* 0x0003e2000a921844 */
[----:B------:R-:W-:-:S03]  /*11730*/  IADD3 R219, R252, -0x35, RZ ;  /* 0xffffffcbfcdb7810 */ /* 0x000fc60007ffe0ff */
[----:B------:R1:W5:Y:S01]  /*11740*/  LDL.LU.64 R174, [R1+0x4360] ;  /* 0x0043600001ae7983 */ /* 0x0003620000300a00 */
[----:B------:R-:W-:-:S03]  /*11750*/  IADD3 R252, R252, -0x39, RZ ;  /* 0xffffffc7fcfc7810 */ /* 0x000fc60007ffe0ff */
[----:B------:R1:W5:Y:S04]  /*11760*/  LDL.LU.64 R176, [R1+0x4358] ;  /* 0x0043580001b07983 */ /* 0x0003680000300a00 */
[----:B------:R1:W5:Y:S04]  /*11770*/  LDL.LU.64 R178, [R1+0x4350] ;  /* 0x0043500001b27983 */ /* 0x0003680000300a00 */
[----:B------:R1:W5:Y:S04]  /*11780*/  LDL.LU.64 R180, [R1+0x4348] ;  /* 0x0043480001b47983 */ /* 0x0003680000300a00 */
[----:B------:R1:W5:Y:S04]  /*11790*/  LDL.LU.64 R182, [R1+0x4340] ;  /* 0x0043400001b67983 */ /* 0x0003680000300a00 */
[----:B------:R1:W5:Y:S04]  /*117a0*/  LDL.LU.64 R184, [R1+0x4338] ;  /* 0x0043380001b87983 */ /* 0x0003680000300a00 */
[----:B--2---:R2:W5:Y:S04]  /*117b0*/  LDL.LU.64 R186, [R1+0x4330] ;  /* 0x0043300001ba7983 */ /* 0x0045680000300a00 */
[----:B---3--:R2:W5:Y:S04]  /*117c0*/  LDL.LU.64 R188, [R1+0x4328] ;  /* 0x0043280001bc7983 */ /* 0x0085680000300a00 */
[----:B------:R2:W5:Y:S04]  /*117d0*/  LDL.LU.64 R190, [R1+0x4320] ;  /* 0x0043200001be7983 */ /* 0x0005680000300a00 */
[----:B------:R2:W5:Y:S04]  /*117e0*/  LDL.LU.64 R192, [R1+0x4318] ;  /* 0x0043180001c07983 */ /* 0x0005680000300a00 */
[----:B-1----:R2:W5:Y:S04]  /*117f0*/  LDL.LU.64 R194, [R1+0x4310] ;  /* 0x0043100001c27983 */ /* 0x0025680000300a00 */
[----:B------:R2:W5:Y:S04]  /*11800*/  LDL.LU.64 R196, [R1+0x4308] ;  /* 0x0043080001c47983 */ /* 0x0005680000300a00 */
        /* <DEDUP_REMOVED lines=8> */
[----:B----4-:R1:W-:Y:S04]  /*11890*/  LDGSTS.E [R218+0x23b80], [R214.64], P5 ;  /* 0x23b80000d6da7fae */ /* 0x0103e8000a921844 */
[----:B-1----:R2:W5:Y:S04]  /*118a0*/  LDL.LU.64 R214, [R1+0x42c0] ;  /* 0x0042c00001d67983 */ /* 0x0025680000300a00 */
[----:B------:R1:W-:Y:S01]  /*118b0*/  LDGSTS.E [R218+0x23f80], [R216.64], P5 ;  /* 0x23f80000d8da7fae */ /* 0x0003e2000a921844 */
[----:B------:R-:W-:-:S02]  /*118c0*/  ISETP.GT.AND P5, PT, R0, 0x3f, PT ;  /* 0x0000003f0000780c */ /* 0x000fc40003fa4270 */
[----:B------:R-:W-:Y:S01]  /*118d0*/  SEL R0, RZ, 0x4, P6 ;  /* 0x00000004ff007807 */ /* 0x000fe20003000000 */
[----:B------:R-:W0:Y:S03]  /*118e0*/  LDGDEPBAR ;  /* 0x00000000000079af */ /* 0x000e260000000000 */
[----:B------:R-:W-:Y:S02]  /*118f0*/  SEL R0, R0, RZ, P5 ;  /* 0x000000ff00007207 */ /* 0x000fe40002800000 */
[----:B------:R-:W-:Y:S01]  /*11900*/  ISETP.GE.U32.AND P5, PT, R252, 0x7fffffa8, PT ;  /* 0x7fffffa8fc00780c */ /* 0x000fe20003fa6070 */
[----:B------:R-:W-:Y:S01]  /*11910*/  IMAD.MOV.U32 R252, RZ, RZ, c[0x0][0x188] ;  /* 0x00006200fffc7624 */ /* 0x000fe200078e00ff */
[----:B-1----:R2:W5:Y:S04]  /*11920*/  LDL.LU.64 R216, [R1+0x42b8] ;  /* 0x0042b80001d87983 */ /* 0x0025680000300a00 */
[----:B------:R-:W-:Y:S01]  /*11930*/  SHF.L.U32 R252, R252, 0x5, RZ ;  /* 0x00000005fcfc7819 */ /* 0x000fe200000006ff */
[----:B------:R2:W5:Y:S01]  /*11940*/  LDL.LU R218, [R1+0x42b0] ;  /* 0x0042b00001da7983 */ /* 0x0005620000300800 */
[----:B------:R-:W-:-:S03]  /*11950*/  ISETP.GE.U32.AND P6, PT, R219, 0x7fffffac, PT ;  /* 0x7fffffacdb00780c */ /* 0x000fc60003fc6070 */
[C---:B------:R-:W-:Y:S01]  /*11960*/  IMAD.WIDE R220, R252.reuse, 0x4, R220 ;  /* 0x00000004fcdc7825 */ /* 0x040fe200078e02dc */
[----:B------:R2:W5:Y:S04]  /*11970*/  LDL.LU R219, [R1+0x42ac] ;  /* 0x0042ac0001db7983 */ /* 0x0005680000300800 */
[----:B------:R1:W-:Y:S02]  /*11980*/  STL.64 [R1+0x2b08], R220 ;  /* 0x002b08dc01007387 */ /* 0x0003e40000100a00 */
[----:B-1----:R-:W-:-:S04]  /*11990*/  IMAD.WIDE R220, R252, 0x4, R222 ;  /* 0x00000004fcdc7825 */ /* 0x002fc800078e02de */
[C---:B------:R-:W-:Y:S01]  /*119a0*/  IMAD.WIDE R222, R252.reuse, 0x4, R224 ;  /* 0x00000004fcde7825 */ /* 0x040fe200078e02e0 */
[----:B------:R1:W-:Y:S03]  /*119b0*/  STL.64 [R1+0x2b10], R220 ;  /* 0x002b10dc01007387 */ /* 0x0003e60000100a00 */
[C---:B------:R-:W-:Y:S01]  /*119c0*/  IMAD.WIDE R224, R252.reuse, 0x4, R228 ;  /* 0x00000004fce07825 */ /* 0x040fe200078e02e4 */
[----:B------:R3:W-:Y:S03]  /*119d0*/  STL.64 [R1+0x2b18], R222 ;  /* 0x002b18de01007387 */ /* 0x0007e60000100a00 */
[----:B-1----:R-:W-:-:S04]  /*119e0*/  IMAD.WIDE R220, R252, 0x4, R226 ;  /* 0x00000004fcdc7825 */ /* 0x002fc800078e02e2 */
[C---:B---3--:R-:W-:Y:S01]  /*119f0*/  IMAD.WIDE R222, R252.reuse, 0x4, R230 ;  /* 0x00000004fcde7825 */ /* 0x048fe200078e02e6 */
[----:B------:R1:W-:Y:S03]  /*11a00*/  STL.64 [R1+0x2b20], R220 ;  /* 0x002b20dc01007387 */ /* 0x0003e60000100a00 */
[C---:B------:R-:W-:Y:S01]  /*11a10*/  IMAD.WIDE R230, R252.reuse, 0x4, R236 ;  /* 0x00000004fce67825 */ /* 0x040fe200078e02ec */
[----:B------:R3:W-:Y:S03]  /*11a20*/  STL.64 [R1+0x2b28], R224 ;  /* 0x002b28e001007387 */ /* 0x0007e60000100a00 */
[C---:B------:R-:W-:Y:S01]  /*11a30*/  IMAD.WIDE R226, R252.reuse, 0x4, R238 ;  /* 0x00000004fce27825 */ /* 0x040fe200078e02ee */
[----:B------:R4:W-:Y:S03]  /*11a40*/  STL.64 [R1+0x2b30], R222 ;  /* 0x002b30de01007387 */ /* 0x0009e60000100a00 */
[----:B-1----:R-:W-:-:S04]  /*11a50*/  IMAD.WIDE R220, R252, 0x4, R232 ;  /* 0x00000004fcdc7825 */ /* 0x002fc800078e02e8 */
[C---:B------:R-:W-:Y:S01]  /*11a60*/  IMAD.WIDE R232, R252.reuse, 0x4, R234 ;  /* 0x00000004fce87825 */ /* 0x040fe200078e02ea */
[----:B------:R1:W-:Y:S03]  /*11a70*/  STL.64 [R1+0x2b38], R220 ;  /* 0x002b38dc01007387 */ /* 0x0003e60000100a00 */
[C---:B---3--:R-:W-:Y:S01]  /*11a80*/  IMAD.WIDE R224, R252.reuse, 0x4, R240 ;  /* 0x00000004fce07825 */ /* 0x048fe200078e02f0 */
[----:B------:R2:W-:Y:S03]  /*11a90*/  STL.64 [R1+0x2b40], R232 ;  /* 0x002b40e801007387 */ /* 0x0005e60000100a00 */
[C---:B------:R-:W-:Y:S01]  /*11aa0*/  IMAD.WIDE R236, R252.reuse, 0x4, R242 ;  /* 0x00000004fcec7825 */ /* 0x040fe200078e02f2 */
[----:B------:R2:W-:Y:S03]  /*11ab0*/  STL.64 [R1+0x2b48], R230 ;  /* 0x002b48e601007387 */ /* 0x0005e60000100a00 */
[C---:B----4-:R-:W-:Y:S01]  /*11ac0*/  IMAD.WIDE R222, R252.reuse, 0x4, R244 ;  /* 0x00000004fcde7825 */ /* 0x050fe200078e02f4 */
[----:B------:R2:W-:Y:S03]  /*11ad0*/  STL.64 [R1+0x2b50], R226 ;  /* 0x002b50e201007387 */ /* 0x0005e60000100a00 */
[C---:B-1----:R-:W-:Y:S01]  /*11ae0*/  IMAD.WIDE R220, R252.reuse, 0x4, R250 ;  /* 0x00000004fcdc7825 */ /* 0x042fe200078e02fa */
[----:B------:R2:W-:Y:S03]  /*11af0*/  STL.64 [R1+0x2b58], R224 ;  /* 0x002b58e001007387 */ /* 0x0005e60000100a00 */
[C---:B------:R-:W-:Y:S01]  /*11b00*/  IMAD.WIDE R246, R252.reuse, 0x4, R246 ;  /* 0x00000004fcf67825 */ /* 0x040fe200078e02f6 */
[----:B------:R2:W-:Y:S03]  /*11b10*/  STL.64 [R1+0x2b60], R236 ;  /* 0x002b60ec01007387 */ /* 0x0005e60000100a00 */
[----:B------:R-:W-:Y:S01]  /*11b20*/  IMAD.WIDE R244, R252, 0x4, R248 ;  /* 0x00000004fcf47825 */ /* 0x000fe200078e02f8 */
[----:B------:R2:W-:Y:S04]  /*11b30*/  STL.64 [R1+0x2b68], R222 ;  /* 0x002b68de01007387 */ /* 0x0005e80000100a00 */
[----:B------:R2:W-:Y:S04]  /*11b40*/  STL.64 [R1+0x2b80], R220 ;  /* 0x002b80dc01007387 */ /* 0x0005e80000100a00 */
[----:B------:R2:W-:Y:S04]  /*11b50*/  STL.64 [R1+0x2b70], R246 ;  /* 0x002b70f601007387 */ /* 0x0005e80000100a00 */
[----:B------:R2:W-:Y:S02]  /*11b60*/  STL.64 [R1+0x2b78], R244 ;  /* 0x002b78f401007387 */ /* 0x0005e40000100a00 */
[----:B------:R-:W3:Y:S04]  /*11b70*/  LDL.64 R250, [R1+0x2b10] ;  /* 0x002b100001fa7983 */ /* 0x000ee80000100a00 */
[----:B------:R-:W4:Y:S04]  /*11b80*/  LDL.64 R248, [R1+0x2b18] ;  /* 0x002b180001f87983 */ /* 0x000f280000100a00 */
[----:B--2---:R-:W2:Y:S04]  /*11b90*/  LDL.64 R242, [R1+0x2b20] ;  /* 0x002b200001f27983 */ /* 0x004ea80000100a00 */
[----:B------:R-:W2:Y:S04]  /*11ba0*/  LDL.64 R240, [R1+0x2b28] ;  /* 0x002b280001f07983 */ /* 0x000ea80000100a00 */
[----:B------:R-:W2:Y:S04]  /*11bb0*/  LDL.64 R238, [R1+0x2b30] ;  /* 0x002b300001ee7983 */ /* 0x000ea80000100a00 */
[----:B------:R-:W2:Y:S04]  /*11bc0*/  LDL.64 R234, [R1+0x2b38] ;  /* 0x002b380001ea7983 */ /* 0x000ea80000100a00 */
[----:B------:R1:W-:Y:S04]  /*11bd0*/  STL.64 [R1+0x4940], R8 ;  /* 0x0049400801007387 */ /* 0x0003e80000100a00 */
[----:B-1----:R-:W2:Y:S04]  /*11be0*/  LDL.64 R8, [R1+0x2b08] ;  /* 0x002b080001087983 */ /* 0x002ea80000100a00 */
[----:B------:R-:W1:Y:S04]  /*11bf0*/  S2R R221, SR_TID.X ;  /* 0x0000000000dd7919 */ /* 0x000e680000002100 */
[----:B------:R-:W-:Y:S04]  /*11c00*/  STL.64 [R1+0x4938], R6 ;  /* 0x0049380601007387 */ /* 0x000fe80000100a00 */
[----:B------:R-:W-:Y:S04]  /*11c10*/  STL.64 [R1+0x4930], R4 ;  /* 0x0049300401007387 */ /* 0x000fe80000100a00 */
[----:B------:R1:W-:Y:S02]  /*11c20*/  STL.64 [R1+0x4928], R2 ;  /* 0x0049280201007387 */ /* 0x0003e40000100a00 */
[----:B-1----:R-:W-:-:S02]  /*11c30*/  LOP3.LUT R228, R221, 0x1f, RZ, 0xc0, !PT ;  /* 0x0000001fdde47812 */ /* 0x002fc400078ec0ff */
[----:B------:R-:W4:Y:S03]  /*11c40*/  LDL.64 R2, [R1+0x2b80] ;  /* 0x002b800001027983 */ /* 0x000f260000100a00 */
[----:B------:R-:W-:Y:S01]  /*11c50*/  IMAD.SHL.U32 R229, R228, 0x4, RZ ;  /* 0x00000004e4e57824 */ /* 0x000fe200078e00ff */
[----:B------:R-:W-:Y:S06]  /*11c60*/  BAR.SYNC.DEFER_BLOCKING 0x0 ;  /* 0x0000000000007b1d */ /* 0x000fec0000010000 */
[----:B------:R-:W-:Y:S01]  /*11c70*/  @!PT LDS RZ, [RZ] ;  /* 0x00000000fffff984 */ /* 0x000fe20000000800 */
[----:B------:R-:W-:Y:S01]  /*11c80*/  @!PT LDS RZ, [RZ] ;  /* 0x00000000fffff984 */ /* 0x000fe20000000800 */
[----:B------:R-:W-:Y:S01]  /*11c90*/  @!PT LDS RZ, [RZ] ;  /* 0x00000000fffff984 */ /* 0x000fe20000000800 */
[----:B--2---:R1:W-:Y:S04]  /*11ca0*/  LDGSTS.E [R229+0x10000], [R8.64], !P3 ;  /* 0x1000000008e57fae */ /* 0x0043e8000d921844 */
[----:B---3--:R2:W-:Y:S04]  /*11cb0*/  LDGSTS.E [R229+0x10080], [R250.64], !P3 ;  /* 0x10080000fae57fae */ /* 0x0085e8000d921844 */
[----:B----4-:R3:W-:Y:S04]  /*11cc0*/  LDGSTS.E [R229+0x10100], [R248.64], !P3 ;  /* 0x10100000f8e57fae */ /* 0x0107e8000d921844 */
[----:B-1----:R-:W4:Y:S04]  /*11cd0*/  LDL.LU.64 R8, [R1+0x710] ;  /* 0x0007100001087983 */ /* 0x002f280000300a00 */
[----:B------:R-:W4:Y:S04]  /*11ce0*/  LDL.LU.64 R6, [R1+0x708] ;  /* 0x0007080001067983 */ /* 0x000f280000300a00 */
[----:B------:R1:W-:Y:S04]  /*11cf0*/  LDGSTS.E [R229+0x10180], [R242.64], !P3 ;  /* 0x10180000f2e57fae */ /* 0x0003e8000d921844 */
[----:B------:R-:W4:Y:S04]  /*11d00*/  LDL.LU.64 R4, [R1+0x700] ;  /* 0x0007000001047983 */ /* 0x000f280000300a00 */
[----:B------:R2:W-:Y:S04]  /*11d10*/  LDGSTS.E [R229+0x10200], [R240.64], !P3 ;  /* 0x10200000f0e57fae */ /* 0x0005e8000d921844 */
[----:B-1----:R-:W4:Y:S04]  /*11d20*/  LDL.LU.64 R242, [R1+0x6f8] ;  /* 0x0006f80001f27983 */ /* 0x002f280000300a00 */
[----:B------:R1:W-:Y:S04]  /*11d30*/  LDGSTS.E [R229+0x10280], [R238.64], !P3 ;  /* 0x10280000eee57fae */ /* 0x0003e8000d921844 */
[----:B--2---:R-:W2:Y:S04]  /*11d40*/  LDL.LU.64 R240, [R1+0x6f0] ;  /* 0x0006f00001f07983 */ /* 0x004ea80000300a00 */
[----:B------:R3:W-:Y:S04]  /*11d50*/  LDGSTS.E [R229+0x10300], [R234.64], !P3 ;  /* 0x10300000eae57fae */ /* 0x0007e8000d921844 */
[----:B-1----:R-:W2:Y:S04]  /*11d60*/  LDL.LU.64 R238, [R1+0x6e8] ;  /* 0x0006e80001ee7983 */ /* 0x002ea80000300a00 */
[----:B------:R1:W-:Y:S04]  /*11d70*/  LDGSTS.E [R229+0x10380], [R232.64], !P3 ;  /* 0x10380000e8e57fae */ /* 0x0003e8000d921844 */
[----:B---3--:R-:W3:Y:S04]  /*11d80*/  LDL.LU.64 R234, [R1+0x6e0] ;  /* 0x0006e00001ea7983 */ /* 0x008ee80000300a00 */
[----:B------:R1:W-:Y:S04]  /*11d90*/  LDGSTS.E [R229+0x10400], [R230.64], !P3 ;  /* 0x10400000e6e57fae */ /* 0x0003e8000d921844 */
[----:B-1----:R-:W3:Y:S04]  /*11da0*/  LDL.LU.64 R232, [R1+0x6d8] ;  /* 0x0006d80001e87983 */ /* 0x002ee80000300a00 */
[----:B------:R1:W-:Y:S04]  /*11db0*/  LDGSTS.E [R229+0x10480], [R226.64], !P3 ;  /* 0x10480000e2e57fae */ /* 0x0003e8000d921844 */
[----:B------:R-:W3:Y:S04]  /*11dc0*/  LDL.LU.64 R230, [R1+0x6d0] ;  /* 0x0006d00001e67983 */ /* 0x000ee80000300a00 */
[----:B------:R1:W-:Y:S04]  /*11dd0*/  LDGSTS.E [R229+0x10500], [R224.64], !P3 ;  /* 0x10500000e0e57fae */ /* 0x0003e8000d921844 */
[----:B-1----:R-:W3:Y:S04]  /*11de0*/  LDL.LU.64 R226, [R1+0x6c8] ;  /* 0x0006c80001e27983 */ /* 0x002ee80000300a00 */
[----:B------:R1:W-:Y:S04]  /*11df0*/  LDGSTS.E [R229+0x10580], [R236.64], !P3 ;  /* 0x10580000ece57fae */ /* 0x0003e8000d921844 */
[----:B------:R-:W3:Y:S04]  /*11e00*/  LDL.LU.64 R224, [R1+0x6c0] ;  /* 0x0006c00001e07983 */ /* 0x000ee80000300a00 */
[----:B------:R-:W3:Y:S04]  /*11e10*/  LDL.LU.64 R250, [R1+0x6b8] ;  /* 0x0006b80001fa7983 */ /* 0x000ee80000300a00 */
[----:B------:R1:W-:Y:S04]  /*11e20*/  LDGSTS.E [R229+0x10600], [R222.64], !P3 ;  /* 0x10600000dee57fae */ /* 0x0003e8000d921844 */
[----:B------:R-:W3:Y:S04]  /*11e30*/  LDL.LU.64 R248, [R1+0x6b0] ;  /* 0x0006b00001f87983 */ /* 0x000ee80000300a00 */
[----:B------:R1:W-:Y:S04]  /*11e40*/  LDGSTS.E [R229+0x10680], [R246.64], !P3 ;  /* 0x10680000f6e57fae */ /* 0x0003e8000d921844 */
[----:B------:R1:W-:Y:S04]  /*11e50*/  LDGSTS.E [R229+0x10700], [R244.64], !P3 ;  /* 0x10700000f4e57fae */ /* 0x0003e8000d921844 */
[----:B------:R2:W-:Y:S04]  /*11e60*/  LDGSTS.E [R229+0x10780], [R2.64], !P3 ;  /* 0x1078000002e57fae */ /* 0x0005e8000d921844 */
[----:B-1----:R-:W3:Y:S04]  /*11e70*/  LDL.LU.64 R246, [R1+0x6a8] ;  /* 0x0006a80001f67983 */ /* 0x002ee80000300a00 */
[----:B------:R-:W3:Y:S04]  /*11e80*/  LDL.LU.64 R222, [R1+0x6a0] ;  /* 0x0006a00001de7983 */ /* 0x000ee80000300a00 */
[----:B------:R-:W3:Y:S01]  /*11e90*/  LDL.LU.64 R244, [R1+0x698] ;  /* 0x0006980001f47983 */ /* 0x000ee20000300a00 */
[----:B----4-:R-:W-:-:S04]  /*11ea0*/  IMAD.WIDE R8, R252, 0x4, R8 ;  /* 0x00000004fc087825 */ /* 0x010fc800078e0208 */
[C---:B------:R-:W-:Y:S01]  /*11eb0*/  IMAD.WIDE R6, R252.reuse, 0x4, R6 ;  /* 0x00000004fc067825 */ /* 0x040fe200078e0206 */
[----:B------:R1:W-:Y:S03]  /*11ec0*/  STL.64 [R1+0x18a0], R8 ;  /* 0x0018a00801007387 */ /* 0x0003e60000100a00 */
[C---:B------:R-:W-:Y:S01]  /*11ed0*/  IMAD.WIDE R4, R252.reuse, 0x4, R4 ;  /* 0x00000004fc047825 */ /* 0x040fe200078e0204 */
[----:B------:R4:W-:Y:S03]  /*11ee0*/  STL.64 [R1+0x18a8], R6 ;  /* 0x0018a80601007387 */ /* 0x0009e60000100a00 */
[C---:B------:R-:W-:Y:S01]  /*11ef0*/  IMAD.WIDE R242, R252.reuse, 0x4, R242 ;  /* 0x00000004fcf27825 */ /* 0x040fe200078e02f2 */
[----:B------:R1:W-:Y:S03]  /*11f00*/  STL.64 [R1+0x18b0], R4 ;  /* 0x0018b00401007387 */ /* 0x0003e60000100a00 */
[C---:B--2---:R-:W-:Y:S01]  /*11f10*/  IMAD.WIDE R240, R252.reuse, 0x4, R240 ;  /* 0x00000004fcf07825 */ /* 0x044fe200078e02f0 */
[----:B------:R2:W-:Y:S03]  /*11f20*/  STL.64 [R1+0x18b8], R242 ;  /* 0x0018b8f201007387 */ /* 0x0005e60000100a00 */
[C---:B------:R-:W-:Y:S01]  /*11f30*/  IMAD.WIDE R238, R252.reuse, 0x4, R238 ;  /* 0x00000004fcee7825 */ /* 0x040fe200078e02ee */
[----:B------:R1:W-:Y:S03]  /*11f40*/  STL.64 [R1+0x18c0], R240 ;  /* 0x0018c0f001007387 */ /* 0x0003e60000100a00 */
[C---:B---3--:R-:W-:Y:S01]  /*11f50*/  IMAD.WIDE R234, R252.reuse, 0x4, R234 ;  /* 0x00000004fcea7825 */ /* 0x048fe200078e02ea */
[----:B------:R2:W-:Y:S03]  /*11f60*/  STL.64 [R1+0x18c8], R238 ;  /* 0x0018c8ee01007387 */ /* 0x0005e60000100a00 */
[C---:B------:R-:W-:Y:S01]  /*11f70*/  IMAD.WIDE R232, R252.reuse, 0x4, R232 ;  /* 0x00000004fce87825 */ /* 0x040fe200078e02e8 */
        /* <DEDUP_REMOVED lines=10> */
[----:B------:R1:W-:Y:S04]  /*12020*/  STL.64 [R1+0x1918], R250 ;  /* 0x001918fa01007387 */ /* 0x0003e80000100a00 */
[----:B------:R1:W-:Y:S04]  /*12030*/  STL.64 [R1+0x1920], R248 ;  /* 0x001920f801007387 */ /* 0x0003e80000100a00 */
[----:B------:R1:W-:Y:S04]  /*12040*/  LDGSTS.E [R229+0x12000], [R8.64], !P4 ;  /* 0x1200000008e57fae */ /* 0x0003e8000e121844 */
[----:B------:R4:W-:Y:S01]  /*12050*/  LDGSTS.E [R229+0x12080], [R6.64], !P4 ;  /* 0x1208000006e57fae */ /* 0x0009e2000e121844 */
[----:B------:R-:W-:-:S03]  /*12060*/  IMAD.WIDE R246, R252, 0x4, R246 ;  /* 0x00000004fcf67825 */ /* 0x000fc600078e02f6 */
[----:B------:R1:W-:Y:S01]  /*12070*/  LDGSTS.E [R229+0x12100], [R4.64], !P4 ;  /* 0x1210000004e57fae */ /* 0x0003e2000e121844 */
[----:B------:R-:W-:-:S03]  /*12080*/  IMAD.WIDE R222, R252, 0x4, R222 ;  /* 0x00000004fcde7825 */ /* 0x000fc600078e02de */
[----:B------:R1:W-:Y:S01]  /*12090*/  STL.64 [R1+0x1928], R246 ;  /* 0x001928f601007387 */ /* 0x0003e20000100a00 */
[----:B------:R-:W-:-:S03]  /*120a0*/  IMAD.WIDE R2, R252, 0x4, R244 ;  /* 0x00000004fc027825 */ /* 0x000fc600078e02f4 */
[----:B------:R2:W-:Y:S04]  /*120b0*/  STL.64 [R1+0x1930], R222 ;  /* 0x001930de01007387 */ /* 0x0005e80000100a00 */
[----:B------:R2:W-:Y:S04]  /*120c0*/  STL.64 [R1+0x1938], R2 ;  /* 0x0019380201007387 */ /* 0x0005e80000100a00 */
[----:B-1----:R-:W3:Y:S04]  /*120d0*/  LDL.LU.64 R8, [R1+0x590] ;  /* 0x0005900001087983 */ /* 0x002ee80000300a00 */
[----:B----4-:R-:W4:Y:S04]  /*120e0*/  LDL.LU.64 R6, [R1+0x588] ;  /* 0x0005880001067983 */ /* 0x010f280000300a00 */
[----:B------:R-:W4:Y:S04]  /*120f0*/  LDL.LU.64 R4, [R1+0x580] ;  /* 0x0005800001047983 */ /* 0x000f280000300a00 */
[----:B------:R-:W4:Y:S04]  /*12100*/  LDL.LU.64 R244, [R1+0x578] ;  /* 0x0005780001f47983 */ /* 0x000f280000300a00 */
[----:B------:R2:W-:Y:S04]  /*12110*/  LDGSTS.E [R229+0x12180], [R242.64], !P4 ;  /* 0x12180000f2e57fae */ /* 0x0005e8000e121844 */
[----:B------:R1:W-:Y:S04]  /*12120*/  LDGSTS.E [R229+0x12200], [R240.64], !P4 ;  /* 0x12200000f0e57fae */ /* 0x0003e8000e121844 */
[----:B------:R1:W-:Y:S04]  /*12130*/  LDGSTS.E [R229+0x12280], [R238.64], !P4 ;  /* 0x12280000eee57fae */ /* 0x0003e8000e121844 */
[----:B--2---:R-:W2:Y:S04]  /*12140*/  LDL.LU.64 R242, [R1+0x570] ;  /* 0x0005700001f27983 */ /* 0x004ea80000300a00 */
[----:B-1----:R-:W2:Y:S04]  /*12150*/  LDL.LU.64 R240, [R1+0x568] ;  /* 0x0005680001f07983 */ /* 0x002ea80000300a00 */
[----:B------:R-:W2:Y:S04]  /*12160*/  LDL.LU.64 R238, [R1+0x560] ;  /* 0x0005600001ee7983 */ /* 0x000ea80000300a00 */
[----:B------:R1:W-:Y:S04]  /*12170*/  LDGSTS.E [R229+0x12300], [R234.64], !P4 ;  /* 0x12300000eae57fae */ /* 0x0003e8000e121844 */
[----:B------:R1:W-:Y:S04]  /*12180*/  LDGSTS.E [R229+0x12380], [R232.64], !P4 ;  /* 0x12380000e8e57fae */ /* 0x0003e8000e121844 */
[----:B------:R1:W-:Y:S04]  /*12190*/  LDGSTS.E [R229+0x12400], [R230.64], !P4 ;  /* 0x12400000e6e57fae */ /* 0x0003e8000e121844 */
[----:B-1----:R-:W2:Y:S04]  /*121a0*/  LDL.LU.64 R234, [R1+0x558] ;  /* 0x0005580001ea7983 */ /* 0x002ea80000300a00 */
[----:B------:R-:W2:Y:S04]  /*121b0*/  LDL.LU.64 R232, [R1+0x550] ;  /* 0x0005500001e87983 */ /* 0x000ea80000300a00 */
        /* <DEDUP_REMOVED lines=13> */
[----:B------:R1:W-:Y:S01]  /*12290*/  LDGSTS.E [R229+0x12780], [R2.64], !P4 ;  /* 0x1278000002e57fae */ /* 0x0003e2000e121844 */
[----:B---3--:R-:W-:-:S04]  /*122a0*/  IMAD.WIDE R8, R252, 0x4, R8 ;  /* 0x00000004fc087825 */ /* 0x008fc800078e0208 */
[C---:B----4-:R-:W-:Y:S01]  /*122b0*/  IMAD.WIDE R6, R252.reuse, 0x4, R6 ;  /* 0x00000004fc067825 */ /* 0x050fe200078e0206 */
        /* <DEDUP_REMOVED lines=8> */
[----:B--2---:R-:W-:-:S03]  /*12340*/  IMAD.WIDE R242, R252, 0x4, R242 ;  /* 0x00000004fcf27825 */ /* 0x004fc600078e02f2 */
[----:B------:R2:W-:Y:S01]  /*12350*/  LDGSTS.E [R229+0x14100], [R4.64], !P1 ;  /* 0x1410000004e57fae */ /* 0x0005e2000c921844 */
[----:B------:R-:W-:-:S03]  /*12360*/  IMAD.WIDE R240, R252, 0x4, R240 ;  /* 0x00000004fcf07825 */ /* 0x000fc600078e02f0 */
[----:B------:R1:W-:Y:S01]  /*12370*/  STL.64 [R1+0x1a60], R242 ;  /* 0x001a60f201007387 */ /* 0x0003e20000100a00 */
[----:B------:R-:W-:-:S03]  /*12380*/  IMAD.WIDE R238, R252, 0x4, R238 ;  /* 0x00000004fcee7825 */ /* 0x000fc600078e02ee */
        /* <DEDUP_REMOVED lines=19> */
[----:B------:R-:W-:Y:S04]  /*124c0*/  STL.64 [R1+0x1aa8], R250 ;  /* 0x001aa8fa01007387 */ /* 0x000fe80000100a00 */
[----:B------:R2:W-:Y:S04]  /*124d0*/  LDGSTS.E [R229+0x14480], [R230.64], !P1 ;  /* 0x14480000e6e57fae */ /* 0x0005e8000c921844 */
[----:B------:R2:W-:Y:S01]  /*124e0*/  LDGSTS.E [R229+0x14500], [R226.64], !P1 ;  /* 0x14500000e2e57fae */ /* 0x0005e2000c921844 */
[----:B------:R-:W-:-:S03]  /*124f0*/  IMAD.WIDE R248, R252, 0x4, R248 ;  /* 0x00000004fcf87825 */ /* 0x000fc600078e02f8 */
[----:B------:R2:W-:Y:S01]  /*12500*/  LDGSTS.E [R229+0x14580], [R224.64], !P1 ;  /* 0x14580000e0e57fae */ /* 0x0005e2000c921844 */
[----:B-1----:R-:W-:-:S04]  /*12510*/  IMAD.WIDE R2, R252, 0x4, R246 ;  /* 0x00000004fc027825 */ /* 0x002fc800078e02f6 */
[C---:B------:R-:W-:Y:S01]  /*12520*/  IMAD.WIDE R222, R252.reuse, 0x4, R222 ;  /* 0x00000004fcde7825 */ /* 0x040fe200078e02de */
[----:B------:R-:W-:Y:S04]  /*12530*/  STL.64 [R1+0x1ab0], R248 ;  /* 0x001ab0f801007387 */ /* 0x000fe80000100a00 */
[----:B------:R1:W-:Y:S04]  /*12540*/  STL.64 [R1+0x1a88], R222 ;  /* 0x001a88de01007387 */ /* 0x0003e80000100a00 */
[----:B------:R1:W-:Y:S04]  /*12550*/  STL.64 [R1+0x1ac0], R2 ;  /* 0x001ac00201007387 */ /* 0x0003e80000100a00 */
[----:B---3--:R-:W3:Y:S04]  /*12560*/  LDL.LU.64 R8, [R1+0x410] ;  /* 0x0004100001087983 */ /* 0x008ee80000300a00 */
[----:B----4-:R-:W4:Y:S04]  /*12570*/  LDL.LU.64 R6, [R1+0x408] ;  /* 0x0004080001067983 */ /* 0x010f280000300a00 */
[----:B--2---:R-:W2:Y:S04]  /*12580*/  LDL.LU.64 R4, [R1+0x400] ;  /* 0x0004000001047983 */ /* 0x004ea80000300a00 */
[----:B------:R-:W2:Y:S04]  /*12590*/  LDL.LU.64 R246, [R1+0x3f8] ;  /* 0x0003f80001f67983 */ /* 0x000ea80000300a00 */
        /* <DEDUP_REMOVED lines=18> */
[----:B------:R-:W-:Y:S03]  /*126c0*/  STL.64 [R1+0x1bc0], R8 ;  /* 0x001bc00801007387 */ /* 0x000fe60000100a00 */
[C---:B--2---:R-:W-:Y:S01]  /*126d0*/  IMAD.WIDE R4, R252.reuse, 0x4, R4 ;  /* 0x00000004fc047825 */ /* 0x044fe200078e0204 */
        /* <DEDUP_REMOVED lines=28> */
[----:B-1----:R-:W-:-:S03]  /*128a0*/  IMAD.WIDE R2, R252, 0x4, R248 ;  /* 0x00000004fc027825 */ /* 0x002fc600078e02f8 */
[----:B------:R1:W-:Y:S04]  /*128b0*/  STL.64 [R1+0x1c30], R250 ;  /* 0x001c30fa01007387 */ /* 0x0003e80000100a00 */
[----:B------:R1:W-:Y:S04]  /*128c0*/  STL.64 [R1+0x1c38], R2 ;  /* 0x001c380201007387 */ /* 0x0003e80000100a00 */
[----:B--2---:R-:W2:Y:S04]  /*128d0*/  LDL.LU.64 R6, [R1+0x290] ;  /* 0x0002900001067983 */ /* 0x004ea80000300a00 */
[----:B---3--:R-:W3:Y:S04]  /*128e0*/  LDL.LU.64 R4, [R1+0x288] ;  /* 0x0002880001047983 */ /* 0x008ee80000300a00 */
[----:B------:R-:W3:Y:S04]  /*128f0*/  LDL.LU.64 R8, [R1+0x280] ;  /* 0x0002800001087983 */ /* 0x000ee80000300a00 */
[----:B------:R-:W3:Y:S04]  /*12900*/  LDL.LU.64 R248, [R1+0x278] ;  /* 0x0002780001f87983 */ /* 0x000ee80000300a00 */
[----:B------:R4:W-:Y:S04]  /*12910*/  LDGSTS.E [R229+0x16180], [R246.64], !P2 ;  /* 0x16180000f6e57fae */ /* 0x0009e8000d121844 */
[----:B------:R1:W-:Y:S04]  /*12920*/  LDGSTS.E [R229+0x16200], [R244.64], !P2 ;  /* 0x16200000f4e57fae */ /* 0x0003e8000d121844 */
[----:B------:R1:W-:Y:S04]  /*12930*/  LDGSTS.E [R229+0x16280], [R242.64], !P2 ;  /* 0x16280000f2e57fae */ /* 0x0003e8000d121844 */
[----:B----4-:R-:W4:Y:S04]  /*12940*/  LDL.LU.64 R246, [R1+0x270] ;  /* 0x0002700001f67983 */ /* 0x010f280000300a00 */
[----:B-1----:R-:W4:Y:S04]  /*12950*/  LDL.LU.64 R244, [R1+0x268] ;  /* 0x0002680001f47983 */ /* 0x002f280000300a00 */
[----:B------:R-:W4:Y:S04]  /*12960*/  LDL.LU.64 R242, [R1+0x260] ;  /* 0x0002600001f27983 */ /* 0x000f280000300a00 */
[----:B------:R1:W-:Y:S04]  /*12970*/  LDGSTS.E [R229+0x16300], [R240.64], !P2 ;  /* 0x16300000f0e57fae */ /* 0x0003e8000d121844 */
[----:B------:R1:W-:Y:S04]  /*12980*/  LDGSTS.E [R229+0x16380], [R238.64], !P2 ;  /* 0x16380000eee57fae */ /* 0x0003e8000d121844 */
[----:B------:R1:W-:Y:S04]  /*12990*/  LDGSTS.E [R229+0x16400], [R234.64], !P2 ;  /* 0x16400000eae57fae */ /* 0x0003e8000d121844 */
[----:B-1----:R-:W4:Y:S04]  /*129a0*/  LDL.LU.64 R240, [R1+0x258] ;  /* 0x0002580001f07983 */ /* 0x002f280000300a00 */
[----:B------:R-:W4:Y:S04]  /*129b0*/  LDL.LU.64 R238, [R1+0x250] ;  /* 0x0002500001ee7983 */ /* 0x000f280000300a00 */
        /* <DEDUP_REMOVED lines=13> */
[----:B------:R1:W-:Y:S01]  /*12a90*/  LDGSTS.E [R229+0x16780], [R2.64], !P2 ;  /* 0x1678000002e57fae */ /* 0x0003e2000d121844 */
[----:B--2---:R-:W-:-:S04]  /*12aa0*/  IMAD.WIDE R6, R252, 0x4, R6 ;  /* 0x00000004fc067825 */ /* 0x004fc800078e0206 */
[C---:B---3--:R-:W-:Y:S01]  /*12ab0*/  IMAD.WIDE R4, R252.reuse, 0x4, R4 ;  /* 0x00000004fc047825 */ /* 0x048fe200078e0204 */
[----:B------:R2:W-:Y:S03]  /*12ac0*/  STL.64 [R1+0x1cd0], R6 ;  /* 0x001cd00601007387 */ /* 0x0005e60000100a00 */
[C---:B-1----:R-:W-:Y:S01]  /*12ad0*/  IMAD.WIDE R2, R252.reuse, 0x4, R8 ;  /* 0x00000004fc027825 */ /* 0x042fe200078e0208 */
[----:B------:R1:W-:Y:S03]  /*12ae0*/  STL.64 [R1+0x1cd8], R4 ;  /* 0x001cd80401007387 */ /* 0x0003e60000100a00 */
[C---:B------:R-:W-:Y:S01]  /*12af0*/  IMAD.WIDE R248, R252.reuse, 0x4, R248 ;  /* 0x00000004fcf87825 */ /* 0x040fe200078e02f8 */
[----:B------:R3:W-:Y:S04]  /*12b00*/  STL.64 [R1+0x1ce0], R2 ;  /* 0x001ce00201007387 */ /* 0x0007e80000100a00 */
[----:B------:R1:W-:Y:S04]  /*12b10*/  STL.64 [R1+0x1ce8], R248 ;  /* 0x001ce8f801007387 */ /* 0x0003e80000100a00 */
[----:B------:R2:W-:Y:S04]  /*12b20*/  LDGSTS.E [R229+0x18000], [R6.64], !P0 ;  /* 0x1800000006e57fae */ /* 0x0005e8000c121844 */
[----:B------:R1:W-:Y:S01]  /*12b30*/  LDGSTS.E [R229+0x18080], [R4.64], !P0 ;  /* 0x1808000004e57fae */ /* 0x0003e2000c121844 */
[----:B----4-:R-:W-:-:S03]  /*12b40*/  IMAD.WIDE R246, R252, 0x4, R246 ;  /* 0x00000004fcf67825 */ /* 0x010fc600078e02f6 */
        /* <DEDUP_REMOVED lines=33> */
[----:B--2---:R-:W2:Y:S04]  /*12d60*/  LDL.LU.64 R6, [R1+0x110] ;  /* 0x0001100001067983 */ /* 0x004ea80000300a00 */
[----:B-1----:R-:W2:Y:S04]  /*12d70*/  LDL.LU.64 R4, [R1+0x108] ;  /* 0x0001080001047983 */ /* 0x002ea80000300a00 */
[----:B---3--:R-:W3:Y:S04]  /*12d80*/  LDL.LU.64 R2, [R1+0x100] ;  /* 0x0001000001027983 */ /* 0x008ee80000300a00 */
[----:B------:R-:W3:Y:S04]  /*12d90*/  LDL.LU.64 R250, [R1+0xf8] ;  /* 0x0000f80001fa7983 */ /* 0x000ee80000300a00 */
[----:B------:R-:W3:Y:S04]  /*12da0*/  LDL.LU.64 R248, [R1+0xf0] ;  /* 0x0000f00001f87983 */ /* 0x000ee80000300a00 */
[----:B----4-:R-:W4:Y:S04]  /*12db0*/  LDL.LU.64 R246, [R1+0xe8] ;  /* 0x0000e80001f67983 */ /* 0x010f280000300a00 */
[----:B------:R-:W4:Y:S04]  /*12dc0*/  LDL.LU.64 R244, [R1+0xe0] ;  /* 0x0000e00001f47983 */ /* 0x000f280000300a00 */
[----:B------:R-:W4:Y:S04]  /*12dd0*/  LDL.LU.64 R242, [R1+0xd8] ;  /* 0x0000d80001f27983 */ /* 0x000f280000300a00 */
[----:B------:R-:W4:Y:S04]  /*12de0*/  LDL.LU.64 R240, [R1+0xd0] ;  /* 0x0000d00001f07983 */ /* 0x000f280000300a00 */
[----:B------:R-:W4:Y:S04]  /*12df0*/  LDL.LU.64 R238, [R1+0xc8] ;  /* 0x0000c80001ee7983 */ /* 0x000f280000300a00 */
[----:B------:R-:W4:Y:S04]  /*12e00*/  LDL.LU.64 R234, [R1+0xc0] ;  /* 0x0000c00001ea7983 */ /* 0x000f280000300a00 */
        /* <DEDUP_REMOVED lines=9> */
[----:B-1----:R-:W4:Y:S01]  /*12ea0*/  LDL.LU.64 R8, [R1+0x4940] ;  /* 0x0049400001087983 */ /* 0x002f220000300a00 */
[----:B-----5:R-:W-:-:S04]  /*12eb0*/  IMAD.WIDE R218, R252, 0x4, R218 ;  /* 0x00000004fcda7825 */ /* 0x020fc800078e02da */
[----:B------:R-:W-:-:S04]  /*12ec0*/  IMAD.WIDE R216, R252, 0x4, R216 ;  /* 0x00000004fcd87825 */ /* 0x000fc800078e02d8 */
        /* <DEDUP_REMOVED lines=30> */
[----:B--2---:R-:W-:-:S04]  /*130b0*/  IMAD.WIDE R6, R252, 0x4, R6 ;  /* 0x00000004fc067825 */ /* 0x004fc800078e0206 */
[C---:B------:R-:W-:Y:S01]  /*130c0*/  IMAD.WIDE R4, R252.reuse, 0x4, R4 ;  /* 0x00000004fc047825 */ /* 0x040fe200078e0204 */
[----:B------:R1:W-:Y:S03]  /*130d0*/  STL.64 [R1+0x1ff0], R6 ;  /* 0x001ff00601007387 */ /* 0x0003e60000100a00 */
[C---:B---3--:R-:W-:Y:S01]  /*130e0*/  IMAD.WIDE R2, R252.reuse, 0x4, R2 ;  /* 0x00000004fc027825 */ /* 0x048fe200078e0202 */
[----:B------:R2:W-:Y:S03]  /*130f0*/  STL.64 [R1+0x1ff8], R4 ;  /* 0x001ff80401007387 */ /* 0x0005e60000100a00 */
[C---:B------:R-:W-:Y:S01]  /*13100*/  IMAD.WIDE R250, R252.reuse, 0x4, R250 ;  /* 0x00000004fcfa7825 */ /* 0x040fe200078e02fa */
[----:B------:R3:W-:Y:S03]  /*13110*/  STL.64 [R1+0x2000], R2 ;  /* 0x0020000201007387 */ /* 0x0007e60000100a00 */
        /* <DEDUP_REMOVED lines=17> */
[----:B------:R-:W-:Y:S04]  /*13230*/  STL.64 [R1+0x2048], R232 ;  /* 0x002048e801007387 */ /* 0x000fe80000100a00 */
[----:B------:R-:W-:Y:S04]  /*13240*/  STL.64 [R1+0x2ae0], R230 ;  /* 0x002ae0e601007387 */ /* 0x000fe80000100a00 */
[----:B------:R1:W-:Y:S04]  /*13250*/  LDGSTS.E [R229+0x1a000], [R6.64], !P6 ;  /* 0x1a00000006e57fae */ /* 0x0003e8000f121844 */
[----:B------:R2:W-:Y:S01]  /*13260*/  LDGSTS.E [R229+0x1a080], [R4.64], !P6 ;  /* 0x1a08000004e57fae */ /* 0x0005e2000f121844 */
[----:B------:R-:W-:-:S03]  /*13270*/  IMAD.WIDE R226, R252, 0x4, R226 ;  /* 0x00000004fce27825 */ /* 0x000fc600078e02e2 */
[----:B------:R3:W-:Y:S01]  /*13280*/  LDGSTS.E [R229+0x1a100], [R2.64], !P6 ;  /* 0x1a10000002e57fae */ /* 0x0007e2000f121844 */
[----:B------:R-:W-:-:S03]  /*13290*/  IMAD.WIDE R224, R252, 0x4, R224 ;  /* 0x00000004fce07825 */ /* 0x000fc600078e02e0 */
[----:B-1----:R-:W4:Y:S01]  /*132a0*/  LDL.LU.64 R6, [R1+0x4938] ;  /* 0x0049380001067983 */ /* 0x002f220000300a00 */
[----:B------:R-:W-:-:S03]  /*132b0*/  IMAD.WIDE R222, R252, 0x4, R222 ;  /* 0x00000004fcde7825 */ /* 0x000fc600078e02de */
[----:B------:R-:W-:Y:S04]  /*132c0*/  STL.64 [R1+0x2ae8], R226 ;  /* 0x002ae8e201007387 */ /* 0x000fe80000100a00 */
[----:B--2---:R-:W2:Y:S04]  /*132d0*/  LDL.LU.64 R4, [R1+0x4930] ;  /* 0x0049300001047983 */ /* 0x004ea80000300a00 */
[----:B------:R-:W-:Y:S04]  /*132e0*/  STL.64 [R1+0x2af0], R224 ;  /* 0x002af0e001007387 */ /* 0x000fe80000100a00 */
[----:B---3--:R-:W3:Y:S04]  /*132f0*/  LDL.LU.64 R2, [R1+0x4928] ;  /* 0x0049280001027983 */ /* 0x008ee80000300a00 */
[----:B------:R-:W-:Y:S04]  /*13300*/  STL.64 [R1+0x2af8], R222 ;  /* 0x002af8de01007387 */ /* 0x000fe80000100a00 */
[----:B------:R-:W-:Y:S04]  /*13310*/  STL.64 [R1+0x3100], R218 ;  /* 0x003100da01007387 */ /* 0x000fe80000100a00 */
[----:B------:R-:W-:Y:S04]  /*13320*/  STL.64 [R1+0x30f8], R216 ;  /* 0x0030f8d801007387 */ /* 0x000fe80000100a00 */
[----:B------:R1:W-:Y:S04]  /*13330*/  STL.64 [R1+0x30f0], R214 ;  /* 0x0030f0d601007387 */ /* 0x0003e80000100a00 */
[----:B------:R-:W-:Y:S04]  /*13340*/  STL.64 [R1+0x30e8], R212 ;  /* 0x0030e8d401007387 */ /* 0x000fe80000100a00 */
        /* <DEDUP_REMOVED lines=10> */
[----:B------:R1:W-:Y:S04]  /*133f0*/  STL.64 [R1+0x3090], R190 ;  /* 0x003090be01007387 */ /* 0x0003e80000100a00 */
[----:B------:R-:W-:Y:S04]  /*13400*/  STL.64 [R1+0x3088], R188 ;  /* 0x003088bc01007387 */ /* 0x000fe80000100a00 */
        /* <DEDUP_REMOVED lines=31> */
[----:B------:R-:W-:Y:S01]  /*13600*/  STL.64 [R1+0x4030], R156 ;  /* 0x0040309c01007387 */ /* 0x000fe20000100a00 */
[----:B------:R-:W-:-:S03]  /*13610*/  IMAD.MOV.U32 R220, RZ, RZ, c[0x0][0x180] ;  /* 0x00006000ffdc7624 */ /* 0x000fc600078e00ff */
[----:B------:R2:W-:Y:S04]  /*13620*/  LDGSTS.E [R229+0x1c180], [R212.64], !P5 ;  /* 0x1c180000d4e57fae */ /* 0x0005e8000e921844 */
[----:B-1----:R-:W2:Y:S04]  /*13630*/  LDL.LU.64 R214, [R1+0x890] ;  /* 0x0008900001d67983 */ /* 0x002ea80000300a00 */
[----:B------:R-:W3:Y:S04]  /*13640*/  LDL.LU.64 R216, [R1+0x888] ;  /* 0x0008880001d87983 */ /* 0x000ee80000300a00 */
[----:B------:R-:W4:Y:S04]  /*13650*/  LDL.LU.64 R218, [R1+0x880] ;  /* 0x0008800001da7983 */ /* 0x000f280000300a00 */
        /* <DEDUP_REMOVED lines=12> */
[----:B------:R-:W4:Y:S01]  /*13720*/  LDL.LU.64 R222, [R1+0x818] ;  /* 0x0008180001de7983 */ /* 0x000f220000300a00 */
[----:B------:R-:W-:-:S03]  /*13730*/  IADD3 R220, R220, -0x3d, RZ ;  /* 0xffffffc3dcdc7810 */ /* 0x000fc60007ffe0ff */
[----:B------:R1:W-:Y:S01]  /*13740*/  LDGSTS.E [R229+0x1c200], [R210.64], !P5 ;  /* 0x1c200000d2e57fae */ /* 0x0003e2000e921844 */
[----:B------:R-:W-:-:S03]  /*13750*/  ISETP.GE.U32.AND P3, PT, R220, 0x7fffffa4, PT ;  /* 0x7fffffa4dc00780c */ /* 0x000fc60003f66070 */
[----:B------:R1:W-:Y:S04]  /*13760*/  LDGSTS.E [R229+0x1c280], [R208.64], !P5 ;  /* 0x1c280000d0e57fae */ /* 0x0003e8000e921844 */
        /* <DEDUP_REMOVED lines=24> */
[----:B------:R1:W-:Y:S01]  /*138f0*/  LDGSTS.E [R229+0x1e700], [R158.64], !P3 ;  /* 0x1e7000009ee57fae */ /* 0x0003e2000d921844 */
[----:B------:R-:W-:-:S02]  /*13900*/  MOV R237, c[0x0][0x180] ;  /* 0x0000600000ed7a02 */ /* 0x000fc40000000f00 */
[----:B------:R-:W-:Y:S01]  /*13910*/  LOP3.LUT R221, R221, 0x1f, RZ, 0xc0, !PT ;  /* 0x0000001fdddd7812 */ /* 0x000fe200078ec0ff */
[----:B------:R1:W-:Y:S01]  /*13920*/  LDGSTS.E [R229+0x1e780], [R156.64], !P3 ;  /* 0x1e7800009ce57fae */ /* 0x0003e2000d921844 */
[----:B--2---:R-:W-:-:S04]  /*13930*/  IMAD.WIDE R190, R252, 0x4, R214 ;  /* 0x00000004fcbe7825 */ /* 0x004fc800078e02d6 */
[C---:B---3--:R-:W-:Y:S01]  /*13940*/  IMAD.WIDE R186, R252.reuse, 0x4, R216 ;  /* 0x00000004fcba7825 */ /* 0x048fe200078e02d8 */
[----:B------:R-:W-:Y:S03]  /*13950*/  STL.64 [R1+0x890], R190 ;  /* 0x000890be01007387 */ /* 0x000fe60000100a00 */
[C---:B----4-:R-:W-:Y:S01]  /*13960*/  IMAD.WIDE R184, R252.reuse, 0x4, R218 ;  /* 0x00000004fcb87825 */ /* 0x050fe200078e02da */
[----:B------:R2:W-:Y:S03]  /*13970*/  STL.64 [R1+0x888], R186 ;  /* 0x000888ba01007387 */ /* 0x0005e60000100a00 */
[C---:B-1----:R-:W-:Y:S01]  /*13980*/  IMAD.WIDE R182, R252.reuse, 0x4, R250 ;  /* 0x00000004fcb67825 */ /* 0x042fe200078e02fa */
        /* <DEDUP_REMOVED lines=23> */
[----:B------:R-:W-:Y:S01]  /*13b00*/  IMAD.WIDE R158, R252, 0x4, R222 ;  /* 0x00000004fc9e7825 */ /* 0x000fe200078e02de */
[----:B------:R1:W-:Y:S04]  /*13b10*/  STL.64 [R1+0x820], R160 ;  /* 0x000820a001007387 */ /* 0x0003e80000100a00 */
[----:B------:R1:W-:Y:S04]  /*13b20*/  STL.64 [R1+0x13a0], R158 ;  /* 0x0013a09e01007387 */ /* 0x0003e80000100a00 */
[----:B------:R-:W2:Y:S04]  /*13b30*/  LDL.LU.64 R214, [R1+0x690] ;  /* 0x0006900001d67983 */ /* 0x000ea80000300a00 */
[----:B------:R-:W3:Y:S04]  /*13b40*/  LDL.LU.64 R216, [R1+0x688] ;  /* 0x0006880001d87983 */ /* 0x000ee80000300a00 */
[----:B------:R-:W1:Y:S04]  /*13b50*/  LDL.LU.64 R218, [R1+0x680] ;  /* 0x0006800001da7983 */ /* 0x000e680000300a00 */
        /* <DEDUP_REMOVED lines=13> */
[----:B------:R-:W-:Y:S01]  /*13c30*/  IADD3 R220, R237, -0x22, RZ ;  /* 0xffffffdeeddc7810 */ /* 0x000fe20007ffe0ff */
[----:B------:R-:W-:-:S03]  /*13c40*/  IMAD.SHL.U32 R221, R221, 0x4, RZ ;  /* 0x00000004dddd7824 */ /* 0x000fc600078e00ff */
[----:B------:R-:W-:Y:S02]  /*13c50*/  ISETP.GE.U32.AND P4, PT, R220, 0x7fffffbf, PT ;  /* 0x7fffffbfdc00780c */ /* 0x000fe40003f86070 */
[----:B------:R-:W-:Y:S02]  /*13c60*/  LOP3.LUT R221, R221, 0x20, RZ, 0x3c, !PT ;  /* 0x00000020dddd7812 */ /* 0x000fe400078e3cff */
[----:B------:R-:W-:-:S04]  /*13c70*/  IADD3 R188, R237, -0x3a, RZ ;  /* 0xffffffc6edbc7810 */ /* 0x000fc80007ffe0ff */
[----:B------:R-:W-:-:S05]  /*13c80*/  ISETP.GE.U32.AND P3, PT, R188, 0x7fffffa7, PT ;  /* 0x7fffffa7bc00780c */ /* 0x000fca0003f66070 */
        /* <DEDUP_REMOVED lines=16> */
[----:B--2---:R-:W-:-:S04]  /*13d90*/  IMAD.WIDE R188, R252, 0x4, R214 ;  /* 0x00000004fcbc7825 */ /* 0x004fc800078e02d6 */
[C---:B---3--:R-:W-:Y:S01]  /*13da0*/  IMAD.WIDE R186, R252.reuse, 0x4, R216 ;  /* 0x00000004fcba7825 */ /* 0x048fe200078e02d8 */
[----:B------:R2:W-:Y:S03]  /*13db0*/  STL.64 [R1+0x1630], R188 ;  /* 0x001630bc01007387 */ /* 0x0005e60000100a00 */
[C---:B-1----:R-:W-:Y:S01]  /*13dc0*/  IMAD.WIDE R184, R252.reuse, 0x4, R218 ;  /* 0x00000004fcb87825 */ /* 0x042fe200078e02da */
[----:B------:R1:W-:Y:S03]  /*13dd0*/  STL.64 [R1+0x1638], R186 ;  /* 0x001638ba01007387 */ /* 0x0003e60000100a00 */
[C---:B----4-:R-:W-:Y:S01]  /*13de0*/  IMAD.WIDE R182, R252.reuse, 0x4, R250 ;  /* 0x00000004fcb67825 */ /* 0x050fe200078e02fa */
        /* <DEDUP_REMOVED lines=27> */
[----:B------:R-:W1:Y:S04]  /*13fa0*/  LDL.LU.64 R216, [R1+0x508] ;  /* 0x0005080001d87983 */ /* 0x000e680000300a00 */
        /* <DEDUP_REMOVED lines=14> */
[----:B------:R-:W-:-:S04]  /*14090*/  IADD3 R220, R237, -0x26, RZ ;  /* 0xffffffdaeddc7810 */ /* 0x000fc80007ffe0ff */
[----:B------:R-:W-:-:S13]  /*140a0*/  ISETP.GE.U32.AND P1, PT, R220, 0x7fffffbb, PT ;  /* 0x7fffffbbdc00780c */ /* 0x000fda0003f26070 */
        /* <DEDUP_REMOVED lines=17> */
[C---:B-1----:R-:W-:Y:S01]  /*141c0*/  IMAD.WIDE R186, R252.reuse, 0x4, R216 ;  /* 0x00000004fcba7825 */ /* 0x042fe200078e02d8 */
[----:B------:R1:W-:Y:S03]  /*141d0*/  STL.64 [R1+0x1940], R188 ;  /* 0x001940bc01007387 */ /* 0x0003e60000100a00 */
[C---:B---3--:R-:W-:Y:S01]  /*141e0*/  IMAD.WIDE R184, R252.reuse, 0x4, R218 ;  /* 0x00000004fcb87825 */ /* 0x048fe200078e02da */
        /* <DEDUP_REMOVED lines=28> */
[----:B------:R-:W1:Y:S04]  /*143b0*/  LDL.LU.64 R214, [R1+0x390] ;  /* 0x0003900001d67983 */ /* 0x000e680000300a00 */
[----:B------:R-:W2:Y:S04]  /*143c0*/  LDL.LU.64 R216, [R1+0x388] ;  /* 0x0003880001d87983 */ /* 0x000ea80000300a00 */
        /* <DEDUP_REMOVED lines=31> */
[----:B------:R1:W-:Y:S02]  /*145c0*/  LDGSTS.E [R221+0x14f80], [R158.64], !P2 ;  /* 0x14f800009edd7fae */ /* 0x0003e4000d121844 */
[----:B-1----:R-:W-:-:S04]  /*145d0*/  IMAD.WIDE R188, R252, 0x4, R214 ;  /* 0x00000004fcbc7825 */ /* 0x002fc800078e02d6 */
[C---:B--2---:R-:W-:Y:S01]  /*145e0*/  IMAD.WIDE R186, R252.reuse, 0x4, R216 ;  /* 0x00000004fcba7825 */ /* 0x044fe200078e02d8 */
        /* <DEDUP_REMOVED lines=128> */
[----:B------:R-:W-:-:S03]  /*14df0*/  IMAD.WIDE R154, R252, 0x4, R154 ;  /* 0x00000004fc9a7825 */ /* 0x000fc600078e029a */
[----:B------:R1:W-:Y:S01]  /*14e00*/  LDGSTS.E [R221+0x18f00], [R160.64], !P6 ;  /* 0x18f00000a0dd7fae */ /* 0x0003e2000f121844 */
[----:B------:R-:W-:-:S03]  /*14e10*/  IMAD.WIDE R152, R252, 0x4, R152 ;  /* 0x00000004fc987825 */ /* 0x000fc600078e0298 */
[----:B------:R1:W-:Y:S01]  /*14e20*/  LDGSTS.E [R221+0x18f80], [R158.64], !P6 ;  /* 0x18f800009edd7fae */ /* 0x0003e2000f121844 */
        /* <DEDUP_REMOVED lines=29> */
[----:B-1----:R-:W-:-:S04]  /*15000*/  IMAD.WIDE R188, R252, 0x4, R214 ;  /* 0x00000004fcbc7825 */ /* 0x002fc800078e02d6 */
[C---:B--2---:R-:W-:Y:S01]  /*15010*/  IMAD.WIDE R186, R252.reuse, 0x4, R216 ;  /* 0x00000004fcba7825 */ /* 0x044fe200078e02d8 */
[----:B------:R-:W-:Y:S03]  /*15020*/  STL.64 [R1+0x1d50], R188 ;  /* 0x001d50bc01007387 */ /* 0x000fe60000100a00 */
[C---:B---3--:R-:W-:Y:S01]  /*15030*/  IMAD.WIDE R184, R252.reuse, 0x4, R218 ;  /* 0x00000004fcb87825 */ /* 0x048fe200078e02da */
        /* <DEDUP_REMOVED lines=48> */
[----:B------:R2:W-:Y:S04]  /*15340*/  STL.64 [R1+0x3060], R114 ;  /* 0x0030607201007387 */ /* 0x0005e80000100a00 */
[----:B------:R3:W-:Y:S04]  /*15350*/  STL.64 [R1+0x3058], R112 ;  /* 0x0030587001007387 */ /* 0x0007e80000100a00 */
[----:B------:R4:W-:Y:S01]  /*15360*/  STL.64 [R1+0x3050], R110 ;  /* 0x0030506e01007387 */ /* 0x0009e20000100a00 */
[----:B------:R-:W-:-:S03]  /*15370*/  IMAD.WIDE R92, R252, 0x4, R92 ;  /* 0x00000004fc5c7825 */ /* 0x000fc600078e025c */
[----:B------:R1:W-:Y:S04]  /*15380*/  STL.64 [R1+0x3048], R108 ;  /* 0x0030486c01007387 */ /* 0x0003e80000100a00 */
[----:B------:R1:W-:Y:S04]  /*15390*/  STL.64 [R1+0x3040], R106 ;  /* 0x0030406a01007387 */ /* 0x0003e80000100a00 */
[----:B------:R1:W-:Y:S04]  /*153a0*/  STL.64 [R1+0x3038], R104 ;  /* 0x0030386801007387 */ /* 0x0003e80000100a00 */
[----:B------:R1:W-:Y:S04]  /*153b0*/  STL.64 [R1+0x3030], R102 ;  /* 0x0030306601007387 */ /* 0x0003e80000100a00 */
[----:B------:R1:W-:Y:S04]  /*153c0*/  STL.64 [R1+0x3028], R100 ;  /* 0x0030286401007387 */ /* 0x0003e80000100a00 */
[----:B------:R1:W-:Y:S04]  /*153d0*/  STL.64 [R1+0x3020], R98 ;  /* 0x0030206201007387 */ /* 0x0003e80000100a00 */
[----:B------:R1:W-:Y:S04]  /*153e0*/  STL.64 [R1+0x3018], R96 ;  /* 0x0030186001007387 */ /* 0x0003e80000100a00 */
[----:B------:R1:W-:Y:S04]  /*153f0*/  STL.64 [R1+0x3010], R94 ;  /* 0x0030105e01007387 */ /* 0x0003e80000100a00 */
[----:B------:R-:W-:Y:S04]  /*15400*/  STL.64 [R1+0x3008], R92 ;  /* 0x0030085c01007387 */ /* 0x000fe80000100a00 */
[----:B------:R-:W2:Y:S04]  /*15410*/  LDL.LU.64 R214, [R1+0x810] ;  /* 0x0008100001d67983 */ /* 0x000ea80000300a00 */
[----:B------:R-:W2:Y:S04]  /*15420*/  LDL.LU.64 R222, [R1+0x808] ;  /* 0x0008080001de7983 */ /* 0x000ea80000300a00 */
[----:B------:R-:W2:Y:S04]  /*15430*/  LDL.LU.64 R224, [R1+0x800] ;  /* 0x0008000001e07983 */ /* 0x000ea80000300a00 */
[----:B------:R-:W2:Y:S04]  /*15440*/  LDL.LU.64 R226, [R1+0x7f8] ;  /* 0x0007f80001e27983 */ /* 0x000ea80000300a00 */
        /* <DEDUP_REMOVED lines=26> */
[----:B------:R-:W-:-:S03]  /*155f0*/  IADD3 R156, R237, -0x3e, RZ ;  /* 0xffffffc2ed9c7810 */ /* 0x000fc60007ffe0ff */
[----:B------:R1:W-:Y:S04]  /*15600*/  LDGSTS.E [R221+0x1ae00], [R164.64], !P5 ;  /* 0x1ae00000a4dd7fae */ /* 0x0003e8000e921844 */
[----:B------:R1:W-:Y:S04]  /*15610*/  LDGSTS.E [R221+0x1ae80], [R162.64], !P5 ;  /* 0x1ae80000a2dd7fae */ /* 0x0003e8000e921844 */
[----:B------:R1:W-:Y:S04]  /*15620*/  LDGSTS.E [R221+0x1af00], [R160.64], !P5 ;  /* 0x1af00000a0dd7fae */ /* 0x0003e8000e921844 */
        /* <DEDUP_REMOVED lines=54> */
[----:B------:R-:W2:Y:S03]  /*15990*/  LDL.LU.64 R208, [R1+0x610] ;  /* 0x0006100001d07983 */ /* 0x000ea60000300a00 */
[C---:B------:R-:W-:Y:S01]  /*159a0*/  IMAD.WIDE R94, R252.reuse, 0x4, R230 ;  /* 0x00000004fc5e7825 */ /* 0x040fe200078e02e6 */
[----:B------:R1:W-:Y:S03]  /*159b0*/  STL.64 [R1+0x7a8], R98 ;  /* 0x0007a86201007387 */ /* 0x0003e60000100a00 */
[C---:B------:R-:W-:Y:S01]  /*159c0*/  IMAD.WIDE R220, R252.reuse, 0x4, R214 ;  /* 0x00000004fcdc7825 */ /* 0x040fe200078e02d6 */
[----:B------:R-:W3:Y:S03]  /*159d0*/  LDL.LU.64 R210, [R1+0x608] ;  /* 0x0006080001d27983 */ /* 0x000ee60000300a00 */
[C---:B------:R-:W-:Y:S01]  /*159e0*/  IMAD.WIDE R222, R252.reuse, 0x4, R222 ;  /* 0x00000004fcde7825 */ /* 0x040fe200078e02de */
[----:B------:R1:W-:Y:S03]  /*159f0*/  STL.64 [R1+0x7a0], R96 ;  /* 0x0007a06001007387 */ /* 0x0003e60000100a00 */
[C---:B------:R-:W-:Y:S01]  /*15a00*/  IMAD.WIDE R224, R252.reuse, 0x4, R224 ;  /* 0x00000004fce07825 */ /* 0x040fe200078e02e0 */
[----:B------:R-:W4:Y:S03]  /*15a10*/  LDL.LU.64 R212, [R1+0x600] ;  /* 0x0006000001d47983 */ /* 0x000f260000300a00 */
[----:B------:R-:W-:Y:S01]  /*15a20*/  IMAD.WIDE R226, R252, 0x4, R226 ;  /* 0x00000004fce27825 */ /* 0x000fe200078e02e2 */
[----:B------:R1:W-:Y:S04]  /*15a30*/  STL.64 [R1+0x7f0], R94 ;  /* 0x0007f05e01007387 */ /* 0x0003e80000100a00 */
[----:B------:R-:W4:Y:S04]  /*15a40*/  LDL.LU.64 R214, [R1+0x5f8] ;  /* 0x0005f80001d67983 */ /* 0x000f280000300a00 */
[----:B------:R-:W1:Y:S04]  /*15a50*/  LDL.LU.64 R216, [R1+0x5f0] ;  /* 0x0005f00001d87983 */ /* 0x000e680000300a00 */
[----:B------:R-:W-:Y:S04]  /*15a60*/  STL.64 [R1+0x42b0], R220 ;  /* 0x0042b0dc01007387 */ /* 0x000fe80000100a00 */
[----:B------:R-:W-:Y:S04]  /*15a70*/  STL.64 [R1+0x42b8], R222 ;  /* 0x0042b8de01007387 */ /* 0x000fe80000100a00 */
[----:B------:R-:W-:Y:S04]  /*15a80*/  STL.64 [R1+0x42c0], R224 ;  /* 0x0042c0e001007387 */ /* 0x000fe80000100a00 */
[----:B------:R-:W-:Y:S04]  /*15a90*/  STL.64 [R1+0x42c8], R226 ;  /* 0x0042c8e201007387 */ /* 0x000fe80000100a00 */
        /* <DEDUP_REMOVED lines=36> */
[C---:B----4-:R-:W-:Y:S01]  /*15ce0*/  IMAD.WIDE R120, R252.reuse, 0x4, R212 ;  /* 0x00000004fc787825 */ /* 0x050fe200078e02d4 */
[----:B------:R3:W-:Y:S03]  /*15cf0*/  STL.64 [R1+0x13a8], R122 ;  /* 0x0013a87a01007387 */ /* 0x0007e60000100a00 */
[C---:B------:R-:W-:Y:S01]  /*15d00*/  IMAD.WIDE R118, R252.reuse, 0x4, R214 ;  /* 0x00000004fc767825 */ /* 0x040fe200078e02d6 */
[----:B------:R4:W-:Y:S03]  /*15d10*/  STL.64 [R1+0x13b0], R120 ;  /* 0x0013b07801007387 */ /* 0x0009e60000100a00 */
[C---:B-1----:R-:W-:Y:S01]  /*15d20*/  IMAD.WIDE R116, R252.reuse, 0x4, R216 ;  /* 0x00000004fc747825 */ /* 0x042fe200078e02d8 */
[----:B------:R1:W-:Y:S04]  /*15d30*/  STL.64 [R1+0x13b8], R118 ;  /* 0x0013b87601007387 */ /* 0x0003e80000100a00 */
[----:B------:R1:W-:Y:S01]  /*15d40*/  STL.64 [R1+0x13c0], R116 ;  /* 0x0013c07401007387 */ /* 0x0003e20000100a00 */
[----:B------:R-:W-:-:S04]  /*15d50*/  IMAD.WIDE R114, R252, 0x4, R218 ;  /* 0x00000004fc727825 */ /* 0x000fc800078e02da */
        /* <DEDUP_REMOVED lines=23> */
[----:B------:R-:W4:Y:S04]  /*15ed0*/  LDL.LU.64 R212, [R1+0x480] ;  /* 0x0004800001d47983 */ /* 0x000f280000300a00 */
        /* <DEDUP_REMOVED lines=134> */
[----:B------:R-:W4:Y:S01]  /*16740*/  LDL.LU.64 R230, [R1+0x168] ;  /* 0x0001680001e67983 */ /* 0x000f220000300a00 */
[----:B------:R-:W-:-:S03]  /*16750*/  IADD3 R156, R237, -0x2f, RZ ;  /* 0xffffffd1ed9c7810 */ /* 0x000fc60007ffe0ff */
[----:B------:R-:W4:Y:S01]  /*16760*/  LDL.LU.64 R214, [R1+0x160] ;  /* 0x0001600001d67983 */ /* 0x000f220000300a00 */
[----:B------:R-:W-:-:S03]  /*16770*/  ISETP.GE.U32.AND P6, PT, R156, 0x7fffffb2, PT ;  /* 0x7fffffb29c00780c */ /* 0x000fc60003fc6070 */
[----:B------:R-:W4:Y:S04]  /*16780*/  LDL.LU.64 R216, [R1+0x158] ;  /* 0x0001580001d87983 */ /* 0x000f280000300a00 */
[----:B------:R-:W4:Y:S04]  /*16790*/  LDL.LU.64 R218, [R1+0x150] ;  /* 0x0001500001da7983 */ /* 0x000f280000300a00 */
[----:B------:R-:W4:Y:S04]  /*167a0*/  LDL.LU.64 R250, [R1+0x148] ;  /* 0x0001480001fa7983 */ /* 0x000f280000300a00 */
[----:B------:R2:W-:Y:S04]  /*167b0*/  LDGSTS.E [R228+0x17000], [R124.64], !P6 ;  /* 0x170000007ce47fae */ /* 0x0005e8000f121844 */
[----:B------:R-:W4:Y:S04]  /*167c0*/  LDL.LU.64 R248, [R1+0x140] ;  /* 0x0001400001f87983 */ /* 0x000f280000300a00 */
[----:B------:R1:W-:Y:S04]  /*167d0*/  LDGSTS.E [R228+0x17080], [R122.64], !P6 ;  /* 0x170800007ae47fae */ /* 0x0003e8000f121844 */
[----:B------:R-:W4:Y:S04]  /*167e0*/  LDL.LU.64 R246, [R1+0x138] ;  /* 0x0001380001f67983 */ /* 0x000f280000300a00 */
[----:B------:R3:W-:Y:S04]  /*167f0*/  LDGSTS.E [R228+0x17100], [R120.64], !P6 ;  /* 0x1710000078e47fae */ /* 0x0007e8000f121844 */
[----:B------:R-:W4:Y:S04]  /*16800*/  LDL.LU.64 R244, [R1+0x130] ;  /* 0x0001300001f47983 */ /* 0x000f280000300a00 */
[----:B------:R-:W4:Y:S04]  /*16810*/  LDL.LU.64 R242, [R1+0x128] ;  /* 0x0001280001f27983 */ /* 0x000f280000300a00 */
[----:B------:R4:W-:Y:S04]  /*16820*/  LDGSTS.E [R228+0x17180], [R118.64], !P6 ;  /* 0x1718000076e47fae */ /* 0x0009e8000f121844 */
[----:B------:R-:W4:Y:S04]  /*16830*/  LDL.LU.64 R240, [R1+0x120] ;  /* 0x0001200001f07983 */ /* 0x000f280000300a00 */
[----:B------:R-:W4:Y:S04]  /*16840*/  LDL.LU.64 R238, [R1+0x118] ;  /* 0x0001180001ee7983 */ /* 0x000f280000300a00 */
[----:B------:R1:W-:Y:S04]  /*16850*/  LDGSTS.E [R228+0x17200], [R116.64], !P6 ;  /* 0x1720000074e47fae */ /* 0x0003e8000f121844 */
[----:B------:R1:W-:Y:S01]  /*16860*/  LDGSTS.E [R228+0x17280], [R114.64], !P6 ;  /* 0x1728000072e47fae */ /* 0x0003e2000f121844 */
[----:B------:R-:W-:-:S03]  /*16870*/  IADD3 R156, R237, -0x33, RZ ;  /* 0xffffffcded9c7810 */ /* 0x000fc60007ffe0ff */
[----:B------:R1:W-:Y:S01]  /*16880*/  LDGSTS.E [R228+0x17300], [R112.64], !P6 ;  /* 0x1730000070e47fae */ /* 0x0003e2000f121844 */
[----:B--2---:R-:W-:-:S04]  /*16890*/  IMAD.WIDE R124, R252, 0x4, R208 ;  /* 0x00000004fc7c7825 */ /* 0x004fc800078e02d0 */
[C---:B-1----:R-:W-:Y:S01]  /*168a0*/  IMAD.WIDE R122, R252.reuse, 0x4, R210 ;  /* 0x00000004fc7a7825 */ /* 0x042fe200078e02d2 */
[----:B------:R-:W-:Y:S03]  /*168b0*/  STL.64 [R1+0x1b40], R124 ;  /* 0x001b407c01007387 */ /* 0x000fe60000100a00 */
[C---:B---3--:R-:W-:Y:S01]  /*168c0*/  IMAD.WIDE R120, R252.reuse, 0x4, R212 ;  /* 0x00000004fc787825 */ /* 0x048fe200078e02d4 */
[----:B------:R-:W-:Y:S03]  /*168d0*/  STL.64 [R1+0x1b48], R122 ;  /* 0x001b487a01007387 */ /* 0x000fe60000100a00 */
[C---:B----4-:R-:W-:Y:S01]  /*168e0*/  IMAD.WIDE R118, R252.reuse, 0x4, R234 ;  /* 0x00000004fc767825 */ /* 0x050fe200078e02ea */
[----:B------:R-:W-:Y:S03]  /*168f0*/  STL.64 [R1+0x1b50], R120 ;  /* 0x001b507801007387 */ /* 0x000fe60000100a00 */
[C---:B------:R-:W-:Y:S01]  /*16900*/  IMAD.WIDE R116, R252.reuse, 0x4, R232 ;  /* 0x00000004fc747825 */ /* 0x040fe200078e02e8 */
[----:B------:R-:W2:Y:S04]  /*16910*/  LDL.LU.64 R234, [R1+0x10] ;  /* 0x0000100001ea7983 */ /* 0x000ea80000300a00 */
[----:B------:R-:W-:Y:S01]  /*16920*/  STL.64 [R1+0x1b58], R118 ;  /* 0x001b587601007387 */ /* 0x000fe20000100a00 */
[----:B------:R-:W-:-:S03]  /*16930*/  IMAD.WIDE R114, R252, 0x4, R230 ;  /* 0x00000004fc727825 */ /* 0x000fc600078e02e6 */
[----:B------:R-:W3:Y:S04]  /*16940*/  LDL.LU.64 R232, [R1+0x8] ;  /* 0x0000080001e87983 */ /* 0x000ee80000300a00 */
[----:B------:R-:W-:Y:S04]  /*16950*/  STL.64 [R1+0x1b60], R116 ;  /* 0x001b607401007387 */ /* 0x000fe80000100a00 */
[----:B------:R-:W4:Y:S01]  /*16960*/  LDL.LU.64 R230, [R1] ;  /* 0x0000000001e67983 */ /* 0x000f220000300a00 */
[----:B------:R-:W-:-:S03]  /*16970*/  ISETP.GE.U32.AND P5, PT, R156, 0x7fffffae, PT ;  /* 0x7fffffae9c00780c */ /* 0x000fc60003fa6070 */
        /* <DEDUP_REMOVED lines=8> */
[----:B------:R1:W-:Y:S02]  /*16a00*/  LDGSTS.E [R228+0x17700], [R96.64], !P6 ;  /* 0x1770000060e47fae */ /* 0x0003e4000f121844 */
[C---:B-1----:R-:W-:Y:S02]  /*16a10*/  IMAD.WIDE R110, R252.reuse, 0x4, R216 ;  /* 0x00000004fc6e7825 */ /* 0x042fe400078e02d8 */
[----:B------:R1:W-:Y:S02]  /*16a20*/  LDGSTS.E [R228+0x17780], [R94.64], !P6 ;  /* 0x177800005ee47fae */ /* 0x0003e4000f121844 */
[C---:B------:R-:W-:Y:S02]  /*16a30*/  IMAD.WIDE R108, R252.reuse, 0x4, R218 ;  /* 0x00000004fc6c7825 */ /* 0x040fe400078e02da */
[----:B------:R1:W-:Y:S02]  /*16a40*/  LDGSTS.E [R228+0x19000], [R124.64], !P5 ;  /* 0x190000007ce47fae */ /* 0x0003e4000e921844 */
[----:B------:R-:W-:-:S02]  /*16a50*/  IMAD.WIDE R106, R252, 0x4, R250 ;  /* 0x00000004fc6a7825 */ /* 0x000fc400078e02fa */
[----:B------:R1:W-:Y:S02]  /*16a60*/  LDGSTS.E [R228+0x19080], [R122.64], !P5 ;  /* 0x190800007ae47fae */ /* 0x0003e4000e921844 */
[C---:B------:R-:W-:Y:S02]  /*16a70*/  IMAD.WIDE R104, R252.reuse, 0x4, R248 ;  /* 0x00000004fc687825 */ /* 0x040fe400078e02f8 */
[----:B------:R1:W-:Y:S02]  /*16a80*/  LDGSTS.E [R228+0x19100], [R120.64], !P5 ;  /* 0x1910000078e47fae */ /* 0x0003e4000e921844 */
[C---:B------:R-:W-:Y:S02]  /*16a90*/  IMAD.WIDE R102, R252.reuse, 0x4, R246 ;  /* 0x00000004fc667825 */ /* 0x040fe400078e02f6 */
[----:B------:R1:W-:Y:S02]  /*16aa0*/  LDGSTS.E [R228+0x19180], [R118.64], !P5 ;  /* 0x1918000076e47fae */ /* 0x0003e4000e921844 */
[----:B------:R-:W-:-:S02]  /*16ab0*/  IMAD.WIDE R100, R252, 0x4, R244 ;  /* 0x00000004fc647825 */ /* 0x000fc400078e02f4 */
[----:B------:R1:W-:Y:S02]  /*16ac0*/  LDGSTS.E [R228+0x19200], [R116.64], !P5 ;  /* 0x1920000074e47fae */ /* 0x0003e4000e921844 */
[C---:B------:R-:W-:Y:S02]  /*16ad0*/  IMAD.WIDE R98, R252.reuse, 0x4, R242 ;  /* 0x00000004fc627825 */ /* 0x040fe400078e02f2 */
        /* <DEDUP_REMOVED lines=8> */
[----:B------:R2:W-:Y:S01]  /*16b60*/  LDGSTS.E [R228+0x19400], [R108.64], !P5 ;  /* 0x194000006ce47fae */ /* 0x0005e2000e921844 */
[----:B-1----:R-:W-:-:S03]  /*16b70*/  IMAD.WIDE R94, R252, 0x4, R238 ;  /* 0x00000004fc5e7825 */ /* 0x002fc600078e02ee */
        /* <DEDUP_REMOVED lines=15> */
[----:B------:R1:W-:Y:S01]  /*16c70*/  STL.64 [R1+0x1bb8], R94 ;  /* 0x001bb85e01007387 */ /* 0x0003e20000100a00 */
        /* <DEDUP_REMOVED lines=30> */
[C---:B---3--:R-:W-:Y:S01]  /*16e60*/  IMAD.WIDE R98, R252.reuse, 0x4, R232 ;  /* 0x00000004fc627825 */ /* 0x048fe200078e02e8 */
[----:B------:R-:W-:Y:S03]  /*16e70*/  STL.64 [R1+0x1cc0], R100 ;  /* 0x001cc06401007387 */ /* 0x000fe60000100a00 */
[C---:B----4-:R-:W-:Y:S01]  /*16e80*/  IMAD.WIDE R96, R252.reuse, 0x4, R230 ;  /* 0x00000004fc607825 */ /* 0x050fe200078e02e6 */
        /* <DEDUP_REMOVED lines=24> */
[----:B------:R-:W-:Y:S01]  /*17010*/  STL.64 [R1+0x2c28], R46 ;  /* 0x002c282e01007387 */ /* 0x000fe20000100a00 */
[----:B------:R-:W-:-:S03]  /*17020*/  IMAD.WIDE R28, R252, 0x4, R28 ;  /* 0x00000004fc1c7825 */ /* 0x000fc600078e021c */
        /* <DEDUP_REMOVED lines=9> */
[----:B------:R-:W-:-:S03]  /*170c0*/  IADD3 R92, R237, -0x3f, RZ ;  /* 0xffffffc1ed5c7810 */ /* 0x000fc60007ffe0ff */
        /* <DEDUP_REMOVED lines=9> */
[----:B------:R-:W-:Y:S01]  /*17160*/  ISETP.GE.U32.AND P1, PT, R92, 0x7fffffa2, PT ;  /* 0x7fffffa25c00780c */ /* 0x000fe20003f26070 */
[C---:B------:R-:W-:Y:S02]  /*17170*/  IMAD.WIDE R10, R252.reuse, 0x4, R10 ;  /* 0x00000004fc0a7825 */ /* 0x040fe400078e020a */
[----:B------:R-:W-:Y:S01]  /*17180*/  STL.64 [R1+0x2f60], R24 ;  /* 0x002f601801007387 */ /* 0x000fe20000100a00 */
[----:B------:R-:W-:Y:S01]  /*17190*/  IADD3 R92, R237, -0x24, RZ ;  /* 0xffffffdced5c7810 */ /* 0x000fe20007ffe0ff */
[C---:B------:R-:W-:Y:S02]  /*171a0*/  IMAD.WIDE R8, R252.reuse, 0x4, R8 ;  /* 0x00000004fc087825 */ /* 0x040fe400078e0208 */
[----:B------:R-:W-:Y:S02]  /*171b0*/  STL.64 [R1+0x2f58], R22 ;  /* 0x002f581601007387 */ /* 0x000fe40000100a00 */
[----:B------:R-:W-:-:S02]  /*171c0*/  IMAD.WIDE R6, R252, 0x4, R6 ;  /* 0x00000004fc067825 */ /* 0x000fc400078e0206 */
[----:B------:R-:W-:Y:S02]  /*171d0*/  STL.64 [R1+0x2f50], R20 ;  /* 0x002f501401007387 */ /* 0x000fe40000100a00 */
[----:B------:R-:W-:Y:S02]  /*171e0*/  IMAD.WIDE R4, R252, 0x4, R4 ;  /* 0x00000004fc047825 */ /* 0x000fe400078e0204 */
[----:B------:R-:W-:Y:S01]  /*171f0*/  STL.64 [R1+0x2f48], R18 ;  /* 0x002f481201007387 */ /* 0x000fe20000100a00 */
[----:B------:R-:W-:-:S03]  /*17200*/  ISETP.GE.U32.AND P2, PT, R92, 0x7fffffbd, PT ;  /* 0x7fffffbd5c00780c */ /* 0x000fc60003f46070 */
[----:B------:R-:W-:Y:S01]  /*17210*/  STL.64 [R1+0x2f40], R16 ;  /* 0x002f401001007387 */ /* 0x000fe20000100a00 */
[----:B------:R-:W-:-:S03]  /*17220*/  IMAD.WIDE R2, R252, 0x4, R2 ;  /* 0x00000004fc027825 */ /* 0x000fc600078e0202 */
[----:B------:R-:W-:Y:S01]  /*17230*/  STL.64 [R1+0x2f38], R14 ;  /* 0x002f380e01007387 */ /* 0x000fe20000100a00 */
[----:B------:R-:W-:-:S03]  /*17240*/  IADD3 R92, R237, -0x28, RZ ;  /* 0xffffffd8ed5c7810 */ /* 0x000fc60007ffe0ff */
[----:B------:R-:W-:Y:S04]  /*17250*/  STL.64 [R1+0x2f30], R12 ;  /* 0x002f300c01007387 */ /* 0x000fe80000100a00 */
[----:B------:R-:W-:Y:S04]  /*17260*/  STL.64 [R1+0x2f28], R10 ;  /* 0x002f280a01007387 */ /* 0x000fe80000100a00 */
[----:B------:R-:W-:Y:S01]  /*17270*/  STL.64 [R1+0x2f20], R8 ;  /* 0x002f200801007387 */ /* 0x000fe20000100a00 */
[----:B------:R-:W-:-:S03]  /*17280*/  ISETP.GE.U32.AND P0, PT, R92, 0x7fffffb9, PT ;  /* 0x7fffffb95c00780c */ /* 0x000fc60003f06070 */
[----:B------:R-:W-:Y:S01]  /*17290*/  STL.64 [R1+0x2f18], R6 ;  /* 0x002f180601007387 */ /* 0x000fe20000100a00 */
[----:B------:R-:W-:-:S03]  /*172a0*/  IADD3 R92, R237, -0x2c, RZ ;  /* 0xffffffd4ed5c7810 */ /* 0x000fc60007ffe0ff */
[----:B------:R-:W-:Y:S04]  /*172b0*/  STL.64 [R1+0x2f10], R4 ;  /* 0x002f100401007387 */ /* 0x000fe80000100a00 */
[----:B------:R-:W2:Y:S04]  /*172c0*/  LDL.LU.64 R210, [R1+0x790] ;  /* 0x0007900001d27983 */ /* 0x000ea80000300a00 */
[----:B------:R2:W-:Y:S04]  /*172d0*/  STL.64 [R1+0x2f08], R2 ;  /* 0x002f080201007387 */ /* 0x0005e80000100a00 */
[----:B------:R-:W3:Y:S01]  /*172e0*/  LDL.LU.64 R212, [R1+0x788] ;  /* 0x0007880001d47983 */ /* 0x000ee20000300a00 */
[----:B------:R-:W-:-:S03]  /*172f0*/  ISETP.GE.U32.AND P6, PT, R92, 0x7fffffb5, PT ;  /* 0x7fffffb55c00780c */ /* 0x000fc60003fc6070 */
[----:B------:R-:W4:Y:S01]  /*17300*/  LDL.LU.64 R214, [R1+0x780] ;  /* 0x0007800001d67983 */ /* 0x000f220000300a00 */
[----:B------:R-:W-:-:S03]  /*17310*/  IADD3 R92, R237, -0x30, RZ ;  /* 0xffffffd0ed5c7810 */ /* 0x000fc60007ffe0ff */
[----:B------:R-:W4:Y:S04]  /*17320*/  LDL.LU.64 R216, [R1+0x778] ;  /* 0x0007780001d87983 */ /* 0x000f280000300a00 */
[----:B------:R-:W4:Y:S04]  /*17330*/  LDL.LU.64 R218, [R1+0x770] ;  /* 0x0007700001da7983 */ /* 0x000f280000300a00 */
[----:B------:R-:W4:Y:S04]  /*17340*/  LDL.LU.64 R250, [R1+0x768] ;  /* 0x0007680001fa7983 */ /* 0x000f280000300a00 */
[----:B------:R-:W4:Y:S01]  /*17350*/  LDL.LU.64 R248, [R1+0x760] ;  /* 0x0007600001f87983 */ /* 0x000f220000300a00 */
[----:B------:R-:W-:-:S03]  /*17360*/  ISETP.GE.U32.AND P5, PT, R92, 0x7fffffb1, PT ;  /* 0x7fffffb15c00780c */ /* 0x000fc60003fa6070 */
[----:B------:R-:W4:Y:S01]  /*17370*/  LDL.LU.64 R246, [R1+0x758] ;  /* 0x0007580001f67983 */ /* 0x000f220000300a00 */
[----:B------:R-:W-:-:S03]  /*17380*/  IADD3 R156, R237, -0x37, RZ ;  /* 0xffffffc9ed9c7810 */ /* 0x000fc60007ffe0ff */
[----:B------:R-:W4:Y:S01]  /*17390*/  LDL.LU.64 R244, [R1+0x750] ;  /* 0x0007500001f47983 */ /* 0x000f220000300a00 */
[----:B------:R-:W-:-:S03]  /*173a0*/  IADD3 R92, R237, -0x34, RZ ;  /* 0xffffffcced5c7810 */ /* 0x000fc60007ffe0ff */
[----:B------:R-:W4:Y:S04]  /*173b0*/  LDL.LU.64 R242, [R1+0x748] ;  /* 0x0007480001f27983 */ /* 0x000f280000300a00 */
[----:B------:R-:W4:Y:S04]  /*173c0*/  LDL.LU.64 R240, [R1+0x740] ;  /* 0x0007400001f07983 */ /* 0x000f280000300a00 */
[----:B------:R-:W4:Y:S04]  /*173d0*/  LDL.LU.64 R238, [R1+0x738] ;  /* 0x0007380001ee7983 */ /* 0x000f280000300a00 */
[----:B------:R-:W4:Y:S04]  /*173e0*/  LDL.LU.64 R236, [R1+0x730] ;  /* 0x0007300001ec7983 */ /* 0x000f280000300a00 */
[----:B------:R-:W4:Y:S04]  /*173f0*/  LDL.LU.64 R234, [R1+0x728] ;  /* 0x0007280001ea7983 */ /* 0x000f280000300a00 */
[----:B------:R-:W4:Y:S04]  /*17400*/  LDL.LU.64 R232, [R1+0x720] ;  /* 0x0007200001e87983 */ /* 0x000f280000300a00 */
[----:B------:R-:W4:Y:S01]  /*17410*/  LDL.LU.64 R230, [R1+0x718] ;  /* 0x0007180001e67983 */ /* 0x000f220000300a00 */
        /* <DEDUP_REMOVED lines=49> */
[----:B--2---:R-:W-:-:S04]  /*17730*/  IMAD.WIDE R2, R252, 0x4, R210 ;  /* 0x00000004fc027825 */ /* 0x004fc800078e02d2 */
[C---:B---3--:R-:W-:Y:S01]  /*17740*/  IMAD.WIDE R4, R252.reuse, 0x4, R212 ;  /* 0x00000004fc047825 */ /* 0x048fe200078e02d4 */
[----:B------:R-:W-:Y:S03]  /*17750*/  STL.64 [R1+0x42d0], R2 ;  /* 0x0042d00201007387 */ /* 0x000fe60000100a00 */
[C---:B----4-:R-:W-:Y:S01]  /*17760*/  IMAD.WIDE R6, R252.reuse, 0x4, R214 ;  /* 0x00000004fc067825 */ /* 0x050fe200078e02d6 */
[----:B------:R-:W-:Y:S03]  /*17770*/  STL.64 [R1+0x42d8], R4 ;  /* 0x0042d80401007387 */ /* 0x000fe60000100a00 */
[C---:B-1----:R-:W-:Y:S01]  /*17780*/  IMAD.WIDE R8, R252.reuse, 0x4, R216 ;  /* 0x00000004fc087825 */ /* 0x042fe200078e02d8 */
[----:B------:R-:W-:Y:S03]  /*17790*/  STL.64 [R1+0x42e0], R6 ;  /* 0x0042e00601007387 */ /* 0x000fe60000100a00 */
[C---:B------:R-:W-:Y:S01]  /*177a0*/  IMAD.WIDE R10, R252.reuse, 0x4, R218 ;  /* 0x00000004fc0a7825 */ /* 0x040fe200078e02da */
[----:B------:R-:W-:Y:S03]  /*177b0*/  STL.64 [R1+0x42e8], R8 ;  /* 0x0042e80801007387 */ /* 0x000fe60000100a00 */
[C---:B------:R-:W-:Y:S01]  /*177c0*/  IMAD.WIDE R12, R252.reuse, 0x4, R250 ;  /* 0x00000004fc0c7825 */ /* 0x040fe200078e02fa */
[----:B------:R-:W-:Y:S03]  /*177d0*/  STL.64 [R1+0x42f0], R10 ;  /* 0x0042f00a01007387 */ /* 0x000fe60000100a00 */
[C---:B------:R-:W-:Y:S01]  /*177e0*/  IMAD.WIDE R14, R252.reuse, 0x4, R248 ;  /* 0x00000004fc0e7825 */ /* 0x040fe200078e02f8 */
[----:B------:R1:W-:Y:S03]  /*177f0*/  STL.64 [R1+0x42f8], R12 ;  /* 0x0042f80c01007387 */ /* 0x0003e60000100a00 */
        /* <DEDUP_REMOVED lines=16> */
[----:B------:R-:W-:Y:S01]  /*17900*/  IMAD.WIDE R32, R252, 0x4, R230 ;  /* 0x00000004fc207825 */ /* 0x000fe200078e02e6 */
[----:B------:R-:W-:Y:S04]  /*17910*/  STL.64 [R1+0x4340], R30 ;  /* 0x0043401e01007387 */ /* 0x000fe80000100a00 */
[----:B------:R-:W-:Y:S04]  /*17920*/  STL.64 [R1+0x4348], R32 ;  /* 0x0043482001007387 */ /* 0x000fe80000100a00 */
[----:B------:R-:W-:Y:S04]  /*17930*/  STL [R1+0x18f0], RZ ;  /* 0x0018f0ff01007387 */ /* 0x000fe80000100800 */
        /* <DEDUP_REMOVED lines=1198> */
[----:B------:R-:W-:Y:S01]  /*1c420*/  STL [R1+0x2c], RZ ;  /* 0x00002cff01007387 */ /* 0x000fe20000100800 */
[----:B------:R-:W-:-:S03]  /*1c430*/  CS2R R248, SRZ ;  /* 0x0000000000f87805 */ /* 0x000fc6000001ff00 */
[----:B------:R-:W-:Y:S01]  /*1c440*/  STL [R1+0x10], RZ ;  /* 0x000010ff01007387 */ /* 0x000fe20000100800 */
[----:B------:R-:W-:-:S03]  /*1c450*/  CS2R R250, SRZ ;  /* 0x0000000000fa7805 */ /* 0x000fc6000001ff00 */
[----:B------:R-:W-:Y:S01]  /*1c460*/  STL [R1+0x14], RZ ;  /* 0x000014ff01007387 */ /* 0x000fe20000100800 */
[----:B------:R-:W-:-:S03]  /*1c470*/  CS2R R244, SRZ ;  /* 0x0000000000f47805 */ /* 0x000fc6000001ff00 */
[----:B------:R-:W-:Y:S01]  /*1c480*/  STL [R1+0x18], RZ ;  /* 0x000018ff01007387 */ /* 0x000fe20000100800 */
[----:B------:R-:W-:-:S03]  /*1c490*/  CS2R R246, SRZ ;  /* 0x0000000000f67805 */ /* 0x000fc6000001ff00 */
[----:B------:R-:W-:Y:S04]  /*1c4a0*/  STL [R1+0x1c], RZ ;  /* 0x00001cff01007387 */ /* 0x000fe80000100800 */
[----:B------:R-:W-:Y:S04]  /*1c4b0*/  STL [R1], RZ ;  /* 0x000000ff01007387 */ /* 0x000fe80000100800 */
[----:B------:R-:W-:Y:S04]  /*1c4c0*/  STL [R1+0x4], RZ ;  /* 0x000004ff01007387 */ /* 0x000fe80000100800 */
[----:B------:R-:W-:Y:S04]  /*1c4d0*/  STL [R1+0x8], RZ ;  /* 0x000008ff01007387 */ /* 0x000fe80000100800 */
[----:B------:R-:W-:Y:S04]  /*1c4e0*/  STL [R1+0xc], RZ ;  /* 0x00000cff01007387 */ /* 0x000fe80000100800 */
[----:B------:R-:W-:Y:S04]  /*1c4f0*/  STL.64 [R1+0x4350], R248 ;  /* 0x004350f801007387 */ /* 0x000fe80000100a00 */
[----:B------:R-:W-:Y:S04]  /*1c500*/  STL.64 [R1+0x4358], R250 ;  /* 0x004358fa01007387 */ /* 0x000fe80000100a00 */
        /* <DEDUP_REMOVED lines=227> */
[----:B------:R-:W-:Y:S01]  /*1d340*/  STL.64 [R1+0x4370], R240 ;  /* 0x004370f001007387 */ /* 0x000fe20000100a00 */
        /* <DEDUP_REMOVED lines=89> */
[----:B------:R-:W-:Y:S04]  /*1d8e0*/  STL [R1+0x11a4], RZ ;  /* 0x0011a4ff01007387 */ /* 0x000fe80000100800 */
[----:B------:R-:W-:Y:S04]  /*1d8f0*/  STL [R1+0x11a8], RZ ;  /* 0x0011a8ff01007387 */ /* 0x000fe80000100800 */
[----:B------:R-:W-:Y:S04]  /*1d900*/  STL [R1+0x11ac], RZ ;  /* 0x0011acff01007387 */ /* 0x000fe80000100800 */
[----:B------:R-:W-:Y:S04]  /*1d910*/  STL [R1+0x1180], RZ ;  /* 0x001180ff01007387 */ /* 0x000fe80000100800 */
[----:B------:R-:W-:Y:S04]  /*1d920*/  STL [R1+0x1184], RZ ;  /* 0x001184ff01007387 */ /* 0x000fe80000100800 */
[----:B------:R-:W-:Y:S04]  /*1d930*/  STL [R1+0x1188], RZ ;  /* 0x001188ff01007387 */ /* 0x000fe80000100800 */
[----:B------:R-:W-:Y:S04]  /*1d940*/  STL [R1+0x118c], RZ ;  /* 0x00118cff01007387 */ /* 0x000fe80000100800 */
        /* <DEDUP_REMOVED lines=40> */
[----:B------:R-:W-:-:S03]  /*1dbd0*/  ISETP.GE.U32.AND P3, PT, R92, 0x7fffffad, PT ;  /* 0x7fffffad5c00780c */ /* 0x000fc60003f66070 */
        /* <DEDUP_REMOVED lines=100> */
[----:B------:R-:W-:Y:S01]  /*1e220*/  STL [R1+0x44a8], R162 ;  /* 0x0044a8a201007387 */ /* 0x000fe20000100800 */
[----:B------:R-:W-:-:S03]  /*1e230*/  CS2R R114, SRZ ;  /* 0x0000000000727805 */ /* 0x000fc6000001ff00 */
[----:B------:R-:W-:Y:S01]  /*1e240*/  STL [R1+0x4610], R163 ;  /* 0x004610a301007387 */ /* 0x000fe20000100800 */
        /* <DEDUP_REMOVED lines=140> */
[----:B------:R-:W3:Y:S04]  /*1eb10*/  LDL.LU.64 R48, [R1+0x1490] ;  /* 0x0014900001307983 */ /* 0x000ee80000300a00 */
[----:B------:R-:W4:Y:S04]  /*1eb20*/  LDL.LU.64 R50, [R1+0x14a0] ;  /* 0x0014a00001327983 */ /* 0x000f280000300a00 */
        /* <DEDUP_REMOVED lines=14> */
[----:B------:R-:W-:Y:S01]  /*1ec10*/  STL [R1+0x2b0], RZ ;  /* 0x0002b0ff01007387 */ /* 0x000fe20000100800 */
[----:B------:R-:W-:-:S03]  /*1ec20*/  LOP3.LUT R228, R229, 0x60, RZ, 0x3c, !PT ;  /* 0x00000060e5e47812 */ /* 0x000fc600078e3cff */
[----:B------:R-:W-:Y:S04]  /*1ec30*/  STL [R1+0x2b4], RZ ;  /* 0x0002b4ff01007387 */ /* 0x000fe80000100800 */
[----:B------:R-:W-:Y:S01]  /*1ec40*/  STL [R1+0x2b8], RZ ;  /* 0x0002b8ff01007387 */ /* 0x000fe20000100800 */
[----:B------:R-:W-:-:S03]  /*1ec50*/  MOV R67, c[0x0][0x180] ;  /* 0x0000600000437a02 */ /* 0x000fc60000000f00 */
[----:B------:R-:W-:Y:S04]  /*1ec60*/  STL [R1+0x2bc], RZ ;  /* 0x0002bcff01007387 */ /* 0x000fe80000100800 */
[----:B------:R-:W-:Y:S04]  /*1ec70*/  STL [R1+0x2e0], RZ ;  /* 0x0002e0ff01007387 */ /* 0x000fe80000100800 */
[----:B------:R-:W-:Y:S04]  /*1ec80*/  STL [R1+0x2e4], RZ ;  /* 0x0002e4ff01007387 */ /* 0x000fe80000100800 */
[----:B------:R-:W-:Y:S01]  /*1ec90*/  STL [R1+0x2e8], RZ ;  /* 0x0002e8ff01007387 */ /* 0x000fe20000100800 */
[----:B------:R-:W-:-:S03]  /*1eca0*/  IADD3 R66, R67, -0x38, RZ ;  /* 0xffffffc843427810 */ /* 0x000fc60007ffe0ff */
[----:B------:R-:W-:Y:S04]  /*1ecb0*/  STL [R1+0x2ec], RZ ;  /* 0x0002ecff01007387 */ /* 0x000fe80000100800 */
[----:B------:R-:W-:Y:S04]  /*1ecc0*/  STL [R1+0x2f0], RZ ;  /* 0x0002f0ff01007387 */ /* 0x000fe80000100800 */
[----:B------:R1:W-:Y:S04]  /*1ecd0*/  LDGSTS.E [R228+0x11800], [R2.64], !P2 ;  /* 0x1180000002e47fae */ /* 0x0003e8000d121844 */
[----:B------:R-:W-:Y:S04]  /*1ece0*/  STL [R1+0x2f4], RZ ;  /* 0x0002f4ff01007387 */ /* 0x000fe80000100800 */
[----:B------:R1:W-:Y:S04]  /*1ecf0*/  LDGSTS.E [R228+0x11880], [R4.64], !P2 ;  /* 0x1188000004e47fae */ /* 0x0003e8000d121844 */
[----:B------:R-:W-:Y:S04]  /*1ed00*/  STL [R1+0x2f8], RZ ;  /* 0x0002f8ff01007387 */ /* 0x000fe80000100800 */
[----:B------:R1:W-:Y:S04]  /*1ed10*/  LDGSTS.E [R228+0x11900], [R6.64], !P2 ;  /* 0x1190000006e47fae */ /* 0x0003e8000d121844 */
[----:B------:R-:W-:Y:S01]  /*1ed20*/  STL [R1+0x2fc], RZ ;  /* 0x0002fcff01007387 */ /* 0x000fe20000100800 */
[----:B------:R-:W-:-:S03]  /*1ed30*/  ISETP.GE.U32.AND P4, PT, R66, 0x7fffffa9, PT ;  /* 0x7fffffa94200780c */ /* 0x000fc60003f86070 */
[----:B------:R1:W-:Y:S01]  /*1ed40*/  LDGSTS.E [R228+0x11980], [R8.64], !P2 ;  /* 0x1198000008e47fae */ /* 0x0003e2000d121844 */
[----:B------:R-:W-:-:S03]  /*1ed50*/  IADD3 R34, R67, -0x3c, RZ ;  /* 0xffffffc443227810 */ /* 0x000fc60007ffe0ff */
[----:B------:R-:W-:Y:S04]  /*1ed60*/  STL [R1+0x300], RZ ;  /* 0x000300ff01007387 */ /* 0x000fe80000100800 */
[----:B------:R1:W-:Y:S04]  /*1ed70*/  LDGSTS.E [R228+0x11a00], [R10.64], !P2 ;  /* 0x11a000000ae47fae */ /* 0x0003e8000d121844 */
[----:B------:R-:W-:Y:S04]  /*1ed80*/  STL [R1+0x304], RZ ;  /* 0x000304ff01007387 */ /* 0x000fe80000100800 */
[----:B------:R1:W-:Y:S04]  /*1ed90*/  LDGSTS.E [R228+0x11a80], [R12.64], !P2 ;  /* 0x11a800000ce47fae */ /* 0x0003e8000d121844 */
[----:B------:R-:W-:Y:S04]  /*1eda0*/  STL [R1+0x308], RZ ;  /* 0x000308ff01007387 */ /* 0x000fe80000100800 */
[----:B------:R-:W-:Y:S01]  /*1edb0*/  STL [R1+0x30c], RZ ;  /* 0x00030cff01007387 */ /* 0x000fe20000100800 */
[----:B-1----:R-:W-:-:S03]  /*1edc0*/  IADD3 R12, R67, -0x40, RZ ;  /* 0xffffffc0430c7810 */ /* 0x002fc60007ffe0ff */
[----:B------:R1:W-:Y:S04]  /*1edd0*/  LDGSTS.E [R228+0x11b00], [R14.64], !P2 ;  /* 0x11b000000ee47fae */ /* 0x0003e8000d121844 */
[----:B------:R-:W4:Y:S04]  /*1ede0*/  LDL.LU.64 R66, [R1+0x16a0] ;  /* 0x0016a00001427983 */ /* 0x000f280000300a00 */
[----:B------:R1:W-:Y:S04]  /*1edf0*/  LDGSTS.E [R228+0x11b80], [R16.64], !P2 ;  /* 0x11b8000010e47fae */ /* 0x0003e8000d121844 */
[----:B------:R1:W-:Y:S01]  /*1ee00*/  LDGSTS.E [R228+0x11c00], [R18.64], !P2 ;  /* 0x11c0000012e47fae */ /* 0x0003e2000d121844 */
[----:B--2---:R-:W-:-:S04]  /*1ee10*/  IMAD.WIDE R38, R252, 0x4, R52 ;  /* 0x00000004fc267825 */ /* 0x004fc800078e0234 */
[----:B---3--:R-:W-:-:S04]  /*1ee20*/  IMAD.WIDE R40, R252, 0x4, R54 ;  /* 0x00000004fc287825 */ /* 0x008fc800078e0236 */
[----:B----4-:R-:W-:-:S04]  /*1ee30*/  IMAD.WIDE R42, R252, 0x4, R56 ;  /* 0x00000004fc2a7825 */ /* 0x010fc800078e0238 */
[----:B------:R-:W-:-:S04]  /*1ee40*/  IMAD.WIDE R44, R252, 0x4, R58 ;  /* 0x00000004fc2c7825 */ /* 0x000fc800078e023a */
[----:B------:R-:W-:-:S04]  /*1ee50*/  IMAD.WIDE R36, R252, 0x4, R50 ;  /* 0x00000004fc247825 */ /* 0x000fc800078e0232 */
[----:B------:R-:W-:Y:S01]  /*1ee60*/  IMAD.WIDE R46, R252, 0x4, R60 ;  /* 0x00000004fc2e7825 */ /* 0x000fe200078e023c */
[----:B------:R-:W-:Y:S01]  /*1ee70*/  ISETP.GE.U32.AND P1, PT, R34, 0x7fffffa5, PT ;  /* 0x7fffffa52200780c */ /* 0x000fe20003f26070 */
[----:B------:R2:W-:Y:S02]  /*1ee80*/  LDGSTS.E [R228+0x11c80], [R20.64], !P2 ;  /* 0x11c8000014e47fae */ /* 0x0005e4000d121844 */
[C---:B------:R-:W-:Y:S02]  /*1ee90*/  IMAD.WIDE R52, R252.reuse, 0x4, R68 ;  /* 0x00000004fc347825 */ /* 0x040fe400078e0244 */
[----:B------:R3:W-:Y:S02]  /*1eea0*/  LDGSTS.E [R228+0x11d00], [R22.64], !P2 ;  /* 0x11d0000016e47fae */ /* 0x0007e4000d121844 */
[C---:B------:R-:W-:Y:S02]  /*1eeb0*/  IMAD.WIDE R54, R252.reuse, 0x4, R70 ;  /* 0x00000004fc367825 */ /* 0x040fe400078e0246 */
[----:B------:R-:W4:Y:S04]  /*1eec0*/  LDL.LU.64 R68, [R1+0x16a8] ;  /* 0x0016a80001447983 */ /* 0x000f280000300a00 */
[----:B------:R-:W2:Y:S04]  /*1eed0*/  LDL.LU.64 R70, [R1+0x16b0] ;  /* 0x0016b00001467983 */ /* 0x000ea80000300a00 */
[----:B------:R-:W2:Y:S04]  /*1eee0*/  LDL.LU.64 R2, [R1+0x16b8] ;  /* 0x0016b80001027983 */ /* 0x000ea80000300a00 */
[----:B-1----:R-:W3:Y:S04]  /*1eef0*/  LDL.LU.64 R18, [R1+0x16c0] ;  /* 0x0016c00001127983 */ /* 0x002ee80000300a00 */
[----:B------:R-:W4:Y:S04]  /*1ef00*/  LDL.LU.64 R16, [R1+0x16c8] ;  /* 0x0016c80001107983 */ /* 0x000f280000300a00 */
[----:B------:R-:W4:Y:S01]  /*1ef10*/  LDL.LU.64 R14, [R1+0x16d0] ;  /* 0x0016d000010e7983 */ /* 0x000f220000300a00 */
[----:B------:R-:W-:-:S03]  /*1ef20*/  IMAD.WIDE R56, R252, 0x4, R226 ;  /* 0x00000004fc387825 */ /* 0x000fc600078e02e2 */
[----:B------:R-:W4:Y:S04]  /*1ef30*/  LDL.LU.64 R10, [R1+0x16d8] ;  /* 0x0016d800010a7983 */ /* 0x000f280000300a00 */
[----:B------:R-:W4:Y:S04]  /*1ef40*/  LDL.LU.64 R8, [R1+0x16e0] ;  /* 0x0016e00001087983 */ /* 0x000f280000300a00 */
[----:B------:R-:W4:Y:S01]  /*1ef50*/  LDL.LU.64 R6, [R1+0x16e8] ;  /* 0x0016e80001067983 */ /* 0x000f220000300a00 */
[----:B------:R-:W-:-:S03]  /*1ef60*/  IMAD.WIDE R58, R252, 0x4, R224 ;  /* 0x00000004fc3a7825 */ /* 0x000fc600078e02e0 */
[----:B------:R-:W4:Y:S01]  /*1ef70*/  LDL.LU.64 R4, [R1+0x16f0] ;  /* 0x0016f00001047983 */ /* 0x000f220000300a00 */
[----:B------:R-:W-:-:S03]  /*1ef80*/  IMAD.WIDE R50, R252, 0x4, R64 ;  /* 0x00000004fc327825 */ /* 0x000fc600078e0240 */
[----:B------:R-:W4:Y:S01]  /*1ef90*/  LDL.LU.64 R226, [R1+0x16f8] ;  /* 0x0016f80001e27983 */ /* 0x000f220000300a00 */
[----:B------:R-:W-:-:S03]  /*1efa0*/  IMAD.WIDE R60, R252, 0x4, R222 ;  /* 0x00000004fc3c7825 */ /* 0x000fc600078e02de */
[----:B------:R-:W4:Y:S01]  /*1efb0*/  LDL.LU.64 R224, [R1+0x1700] ;  /* 0x0017000001e07983 */ /* 0x000f220000300a00 */
[----:B------:R-:W-:-:S03]  /*1efc0*/  IMAD.WIDE R64, R252, 0x4, R230 ;  /* 0x00000004fc407825 */ /* 0x000fc600078e02e6 */
[----:B------:R-:W4:Y:S04]  /*1efd0*/  LDL.LU.64 R222, [R1+0x1708] ;  /* 0x0017080001de7983 */ /* 0x000f280000300a00 */
[----:B------:R-:W4:Y:S01]  /*1efe0*/  LDL.LU.64 R230, [R1+0x1710] ;  /* 0x0017100001e67983 */ /* 0x000f220000300a00 */
[----:B------:R-:W-:-:S03]  /*1eff0*/  IMAD.WIDE R34, R252, 0x4, R48 ;  /* 0x00000004fc227825 */ /* 0x000fc600078e0230 */
[----:B------:R1:W-:Y:S01]  /*1f000*/  LDGSTS.E [R228+0x11d80], [R24.64], !P2 ;  /* 0x11d8000018e47fae */ /* 0x0003e2000d121844 */
[----:B------:R-:W-:-:S03]  /*1f010*/  IMAD.WIDE R48, R252, 0x4, R62 ;  /* 0x00000004fc307825 */ /* 0x000fc600078e023e */
[----:B------:R1:W-:Y:S01]  /*1f020*/  LDGSTS.E [R228+0x11e00], [R26.64], !P2 ;  /* 0x11e000001ae47fae */ /* 0x0003e2000d121844 */
[----:B------:R-:W-:-:S03]  /*1f030*/  IMAD.WIDE R62, R252, 0x4, R220 ;  /* 0x00000004fc3e7825 */ /* 0x000fc600078e02dc */
[----:B------:R-:W4:Y:S04]  /*1f040*/  LDL.LU.64 R220, [R1+0x1718] ;  /* 0x0017180001dc7983 */ /* 0x000f280000300a00 */
        /* <DEDUP_REMOVED lines=16> */
[----:B------:R-:W-:Y:S04]  /*1f150*/  STL.64 [R1+0x4658], R58 ;  /* 0x0046583a01007387 */ /* 0x000fe80000100a00 */
[----:B------:R-:W-:Y:S04]  /*1f160*/  STL.64 [R1+0x4660], R60 ;  /* 0x0046603c01007387 */ /* 0x000fe80000100a00 */
[----:B------:R-:W-:Y:S04]  /*1f170*/  STL.64 [R1+0x4668], R62 ;  /* 0x0046683e01007387 */ /* 0x000fe80000100a00 */
[----:B------:R-:W-:Y:S04]  /*1f180*/  STL.64 [R1+0x4670], R64 ;  /* 0x0046704001007387 */ /* 0x000fe80000100a00 */
        /* <DEDUP_REMOVED lines=33> */
[----:B------:R-:W-:Y:S04]  /*1f3a0*/  STL.64 [R1+0x14d0], R24 ;  /* 0x0014d01801007387 */ /* 0x000fe80000100a00 */
[----:B------:R3:W-:Y:S01]  /*1f3b0*/  STL.64 [R1+0x15d8], R22 ;  /* 0x0015d81601007387 */ /* 0x0007e20000100a00 */
[----:B------:R-:W-:-:S03]  /*1f3c0*/  IMAD.WIDE R16, R252, 0x4, R230 ;  /* 0x00000004fc107825 */ /* 0x000fc600078e02e6 */
[----:B------:R-:W4:Y:S01]  /*1f3d0*/  LDL.LU.64 R230, [R1+0x15d0] ;  /* 0x0015d00001e67983 */ /* 0x000f220000300a00 */
[----:B------:R-:W-:-:S04]  /*1f3e0*/  IMAD.WIDE R20, R252, 0x4, R224 ;  /* 0x00000004fc147825 */ /* 0x000fc800078e02e0 */
[C---:B------:R-:W-:Y:S01]  /*1f3f0*/  IMAD.WIDE R18, R252.reuse, 0x4, R222 ;  /* 0x00000004fc127825 */ /* 0x040fe200078e02de */
[----:B------:R-:W-:Y:S03]  /*1f400*/  STL.64 [R1+0x15f0], R20 ;  /* 0x0015f01401007387 */ /* 0x000fe60000100a00 */
[C---:B------:R-:W-:Y:S01]  /*1f410*/  IMAD.WIDE R14, R252.reuse, 0x4, R220 ;  /* 0x00000004fc0e7825 */ /* 0x040fe200078e02dc */
[----:B------:R-:W-:Y:S04]  /*1f420*/  STL.64 [R1+0x15f8], R18 ;  /* 0x0015f81201007387 */ /* 0x000fe80000100a00 */
[----:B------:R-:W3:Y:S01]  /*1f430*/  LDL.LU.64 R10, [R1+0x14d8] ;  /* 0x0014d800010a7983 */ /* 0x000ee20000300a00 */
[----:B------:R-:W-:-:S03]  /*1f440*/  IMAD.WIDE R68, R252, 0x4, R68 ;  /* 0x00000004fc447825 */ /* 0x000fc600078e0244 */
[----:B------:R-:W-:Y:S01]  /*1f450*/  STL.64 [R1+0x1610], R16 ;  /* 0x0016101001007387 */ /* 0x000fe20000100a00 */
[----:B------:R-:W-:-:S03]  /*1f460*/  IMAD.WIDE R70, R252, 0x4, R70 ;  /* 0x00000004fc467825 */ /* 0x000fc600078e0246 */
[----:B------:R-:W3:Y:S04]  /*1f470*/  LDL.LU.64 R8, [R1+0x14c8] ;  /* 0x0014c80001087983 */ /* 0x000ee80000300a00 */
[----:B------:R-:W3:Y:S04]  /*1f480*/  LDL.LU.64 R4, [R1+0x14b8] ;  /* 0x0014b80001047983 */ /* 0x000ee80000300a00 */
[----:B------:R-:W-:Y:S04]  /*1f490*/  STL.64 [R1+0x1618], R14 ;  /* 0x0016180e01007387 */ /* 0x000fe80000100a00 */
[----:B------:R-:W3:Y:S04]  /*1f4a0*/  LDL.LU.64 R226, [R1+0x14a8] ;  /* 0x0014a80001e27983 */ /* 0x000ee80000300a00 */
[----:B------:R-:W3:Y:S04]  /*1f4b0*/  LDL.LU.64 R220, [R1+0x1498] ;  /* 0x0014980001dc7983 */ /* 0x000ee80000300a00 */
[----:B------:R-:W-:Y:S04]  /*1f4c0*/  STL.64 [R1+0x4678], R66 ;  /* 0x0046784201007387 */ /* 0x000fe80000100a00 */
[----:B------:R1:W-:Y:S04]  /*1f4d0*/  LDGSTS.E [R228+0x15880], [R68.64], !P6 ;  /* 0x1588000044e47fae */ /* 0x0003e8000f121844 */
[----:B------:R-:W-:Y:S04]  /*1f4e0*/  STL.64 [R1+0x4680], R68 ;  /* 0x0046804401007387 */ /* 0x000fe80000100a00 */
[----:B------:R1:W-:Y:S04]  /*1f4f0*/  LDGSTS.E [R228+0x15900], [R70.64], !P6 ;  /* 0x1590000046e47fae */ /* 0x0003e8000f121844 */
[----:B------:R-:W-:Y:S04]  /*1f500*/  STL.64 [R1+0x4688], R70 ;  /* 0x0046884601007387 */ /* 0x000fe80000100a00 */
[----:B------:R2:W-:Y:S04]  /*1f510*/  LDGSTS.E [R228+0x15980], [R2.64], !P6 ;  /* 0x1598000002e47fae */ /* 0x0005e8000f121844 */
[----:B------:R1:W-:Y:S04]  /*1f520*/  LDGSTS.E [R228+0x15a00], [R34.64], !P6 ;  /* 0x15a0000022e47fae */ /* 0x0003e8000f121844 */
[----:B------:R1:W-:Y:S04]  /*1f530*/  LDGSTS.E [R228+0x15a80], [R32.64], !P6 ;  /* 0x15a8000020e47fae */ /* 0x0003e8000f121844 */
[----:B--2---:R-:W2:Y:S04]  /*1f540*/  LDL.LU.64 R2, [R1+0x1488] ;  /* 0x0014880001027983 */ /* 0x004ea80000300a00 */
[----:B------:R1:W-:Y:S04]  /*1f550*/  LDGSTS.E [R228+0x15b00], [R30.64], !P6 ;  /* 0x15b000001ee47fae */ /* 0x0003e8000f121844 */
[----:B------:R-:W2:Y:S04]  /*1f560*/  LDL.LU.64 R224, [R1+0x1480] ;  /* 0x0014800001e07983 */ /* 0x000ea80000300a00 */
[----:B------:R1:W-:Y:S01]  /*1f570*/  LDGSTS.E [R228+0x15b80], [R28.64], !P6 ;  /* 0x15b800001ce47fae */ /* 0x0003e2000f121844 */
[----:B------:R-:W-:-:S03]  /*1f580*/  ISETP.NE.U32.AND P2, PT, R0, RZ, PT ;  /* 0x000000ff0000720c */ /* 0x000fc60003f45070 */
[----:B------:R1:W-:Y:S01]  /*1f590*/  LDGSTS.E [R228+0x15c00], [R26.64], !P6 ;  /* 0x15c000001ae47fae */ /* 0x0003e2000f121844 */
[----:B------:R-:W-:-:S03]  /*1f5a0*/  MOV R13, 0x1f ;  /* 0x0000001f000d7802 */ /* 0x000fc60000000f00 */
[----:B------:R1:W-:Y:S01]  /*1f5b0*/  LDGSTS.E [R228+0x15c80], [R6.64], !P6 ;  /* 0x15c8000006e47fae */ /* 0x0003e2000f121844 */
[----:B------:R-:W-:Y:S01]  /*1f5c0*/  IMAD.MOV.U32 R0, RZ, RZ, c[0x0][0x18c] ;  /* 0x00006300ff007624 */ /* 0x000fe200078e00ff */
[----:B------:R-:W-:Y:S02]  /*1f5d0*/  IADD3 R13, R13, c[0x0][0x180], RZ ;  /* 0x000060000d0d7a10 */ /* 0x000fe40007ffe0ff */
[----:B------:R2:W-:Y:S01]  /*1f5e0*/  LDGSTS.E [R228+0x15d00], [R24.64], !P6 ;  /* 0x15d0000018e47fae */ /* 0x0005e2000f121844 */
[----:B------:R-:W-:-:S03]  /*1f5f0*/  IMAD.SHL.U32 R0, R0, 0x20, RZ ;  /* 0x0000002000007824 */ /* 0x000fc600078e00ff */
[----:B------:R2:W-:Y:S04]  /*1f600*/  LDGSTS.E [R228+0x15d80], [R22.64], !P6 ;  /* 0x15d8000016e47fae */ /* 0x0005e8000f121844 */
[----:B-1----:R-:W2:Y:S04]  /*1f610*/  LDL.LU.64 R6, [R1+0x1478] ;  /* 0x0014780001067983 */ /* 0x002ea80000300a00 */
[----:B------:R-:W2:Y:S04]  /*1f620*/  LDL.LU.64 R222, [R1+0x1470] ;  /* 0x0014700001de7983 */ /* 0x000ea80000300a00 */
[----:B------:R1:W-:Y:S01]  /*1f630*/  LDGSTS.E [R228+0x15e00], [R20.64], !P6 ;  /* 0x15e0000014e47fae */ /* 0x0003e2000f121844 */
[----:B------:R-:W-:-:S03]  /*1f640*/  ISETP.GE.AND P0, PT, R13, 0x20, PT ;  /* 0x000000200d00780c */ /* 0x000fc60003f06270 */
[----:B------:R1:W-:Y:S04]  /*1f650*/  LDGSTS.E [R228+0x15e80], [R18.64], !P6 ;  /* 0x15e8000012e47fae */ /* 0x0003e8000f121844 */
[----:B------:R1:W-:Y:S04]  /*1f660*/  LDGSTS.E [R228+0x15f00], [R16.64], !P6 ;  /* 0x15f0000010e47fae */ /* 0x0003e8000f121844 */
[----:B------:R1:W-:Y:S01]  /*1f670*/  LDGSTS.E [R228+0x15f80], [R14.64], !P6 ;  /* 0x15f800000ee47fae */ /* 0x0003e2000f121844 */
[----:B------:R-:W-:Y:S01]  /*1f680*/  ISETP.GE.U32.AND P6, PT, R12, 0x7fffffa1, PT ;  /* 0x7fffffa10c00780c */ /* 0x000fe20003fc6070 */
[----:B----4-:R-:W-:-:S02]  /*1f690*/  IMAD.WIDE R12, R0, 0x4, R230 ;  /* 0x00000004000c7825 */ /* 0x010fc400078e02e6 */
[----:B------:R-:W4:Y:S04]  /*1f6a0*/  LDL.LU.64 R230, [R1+0x1468] ;  /* 0x0014680001e67983 */ /* 0x000f280000300a00 */
[----:B------:R-:W-:Y:S01]  /*1f6b0*/  STL.64 [R1+0x2f00], R12 ;  /* 0x002f000c01007387 */ /* 0x000fe20000100a00 */
[----:B---3--:R-:W-:-:S04]  /*1f6c0*/  IMAD.WIDE R46, R0, 0x4, R10 ;  /* 0x00000004002e7825 */ /* 0x008fc800078e020a */
[----:B------:R-:W-:-:S04]  /*1f6d0*/  IMAD.WIDE R186, R0, 0x4, R8 ;  /* 0x0000000400ba7825 */ /* 0x000fc800078e0208 */
[----:B------:R-:W-:-:S04]  /*1f6e0*/  IMAD.WIDE R130, R0, 0x4, R4 ;  /* 0x0000000400827825 */ /* 0x000fc800078e0204 */
[C---:B------:R-:W-:Y:S02]  /*1f6f0*/  IMAD.WIDE R160, R0.reuse, 0x4, R226 ;  /* 0x0000000400a07825 */ /* 0x040fe400078e02e2 */
[----:B------:R-:W3:Y:S02]  /*1f700*/  LDL.LU.64 R226, [R1+0x1460] ;  /* 0x0014600001e27983 */ /* 0x000ee40000300a00 */
[C---:B------:R-:W-:Y:S02]  /*1f710*/  IMAD.WIDE R76, R0.reuse, 0x4, R220 ;  /* 0x00000004004c7825 */ /* 0x040fe400078e02dc */
[----:B------:R-:W3:Y:S04]  /*1f720*/  LDL.LU.64 R4, [R1+0x1458] ;  /* 0x0014580001047983 */ /* 0x000ee80000300a00 */
[----:B------:R-:W-:Y:S04]  /*1f730*/  STL.64 [R1+0x2ef8], R46 ;  /* 0x002ef82e01007387 */ /* 0x000fe80000100a00 */
[----:B------:R-:W-:Y:S04]  /*1f740*/  STL.64 [R1+0x4690], R46 ;  /* 0x0046902e01007387 */ /* 0x000fe80000100a00 */
[----:B------:R-:W3:Y:S04]  /*1f750*/  LDL.LU.64 R220, [R1+0x1450] ;  /* 0x0014500001dc7983 */ /* 0x000ee80000300a00 */
[----:B------:R-:W-:Y:S04]  /*1f760*/  STL.64 [R1+0x2ef0], R186 ;  /* 0x002ef0ba01007387 */ /* 0x000fe80000100a00 */
[----:B------:R-:W-:Y:S01]  /*1f770*/  STL.64 [R1+0x4698], R186 ;  /* 0x004698ba01007387 */ /* 0x000fe20000100a00 */
[----:B--2---:R-:W-:-:S03]  /*1f780*/  IMAD.WIDE R216, R0, 0x4, R2 ;  /* 0x0000000400d87825 */ /* 0x004fc600078e0202 */
[----:B------:R-:W2:Y:S04]  /*1f790*/  LDL.LU.64 R2, [R1+0x1448] ;  /* 0x0014480001027983 */ /* 0x000ea80000300a00 */
[----:B------:R-:W-:Y:S01]  /*1f7a0*/  STL.64 [R1+0x2ee8], R130 ;  /* 0x002ee88201007387 */ /* 0x000fe20000100a00 */
[----:B------:R-:W-:-:S03]  /*1f7b0*/  IMAD.WIDE R22, R0, 0x4, R224 ;  /* 0x0000000400167825 */ /* 0x000fc600078e02e0 */
[----:B------:R1:W-:Y:S04]  /*1f7c0*/  STL.64 [R1+0x46a0], R130 ;  /* 0x0046a08201007387 */ /* 0x0003e80000100a00 */
[----:B------:R-:W2:Y:S04]  /*1f7d0*/  LDL.LU.64 R224, [R1+0x1440] ;  /* 0x0014400001e07983 */ /* 0x000ea80000300a00 */
[----:B------:R-:W-:Y:S04]  /*1f7e0*/  STL.64 [R1+0x2ee0], R160 ;  /* 0x002ee0a001007387 */ /* 0x000fe80000100a00 */
[----:B------:R-:W-:Y:S01]  /*1f7f0*/  STL.64 [R1+0x46a8], R160 ;  /* 0x0046a8a001007387 */ /* 0x000fe20000100a00 */
[----:B-1----:R-:W-:-:S03]  /*1f800*/  IMAD.WIDE R130, R0, 0x4, R6 ;  /* 0x0000000400827825 */ /* 0x002fc600078e0206 */
[----:B------:R-:W2:Y:S01]  /*1f810*/  LDL.LU.64 R6, [R1+0x1438] ;  /* 0x0014380001067983 */ /* 0x000ea20000300a00 */
[----:B------:R-:W-:-:S03]  /*1f820*/  IMAD.WIDE R44, R0, 0x4, R222 ;  /* 0x00000004002c7825 */ /* 0x000fc600078e02de */
[----:B------:R-:W-:Y:S04]  /*1f830*/  STL.64 [R1+0x2ed8], R76 ;  /* 0x002ed84c01007387 */ /* 0x000fe80000100a00 */
[----:B------:R1:W-:Y:S04]  /*1f840*/  STL.64 [R1+0x46b0], R76 ;  /* 0x0046b04c01007387 */ /* 0x0003e80000100a00 */
[----:B------:R-:W2:Y:S04]  /*1f850*/  LDL.LU.64 R222, [R1+0x1428] ;  /* 0x0014280001de7983 */ /* 0x000ea80000300a00 */
[----:B------:R-:W-:Y:S04]  /*1f860*/  STL.64 [R1+0x2ed0], R216 ;  /* 0x002ed0d801007387 */ /* 0x000fe80000100a00 */
[----:B------:R-:W-:Y:S04]  /*1f870*/  STL.64 [R1+0x46b8], R216 ;  /* 0x0046b8d801007387 */ /* 0x000fe80000100a00 */
[----:B------:R-:W-:Y:S04]  /*1f880*/  STL.64 [R1+0x2ec0], R130 ;  /* 0x002ec08201007387 */ /* 0x000fe80000100a00 */
[----:B------:R-:W-:Y:S01]  /*1f890*/  STL.64 [R1+0x46c0], R130 ;  /* 0x0046c08201007387 */ /* 0x000fe20000100a00 */
[----:B----4-:R-:W-:-:S03]  /*1f8a0*/  IMAD.WIDE R184, R0, 0x4, R230 ;  /* 0x0000000400b87825 */ /* 0x010fc600078e02e6 */
[----:B------:R-:W4:Y:S04]  /*1f8b0*/  LDL.LU.64 R230, [R1+0x1408] ;  /* 0x0014080001e67983 */ /* 0x000f280000300a00 */
[----:B------:R-:W-:Y:S04]  /*1f8c0*/  STL.64 [R1+0x2ec8], R22 ;  /* 0x002ec81601007387 */ /* 0x000fe80000100a00 */
[----:B------:R-:W-:Y:S04]  /*1f8d0*/  STL.64 [R1+0x46c8], R22 ;  /* 0x0046c81601007387 */ /* 0x000fe80000100a00 */
[----:B------:R-:W-:Y:S04]  /*1f8e0*/  STL.64 [R1+0x2eb8], R44 ;  /* 0x002eb82c01007387 */ /* 0x000fe80000100a00 */
[----:B------:R-:W-:Y:S01]  /*1f8f0*/  STL.64 [R1+0x46d0], R44 ;  /* 0x0046d02c01007387 */ /* 0x000fe20000100a00 */
[----:B---3--:R-:W-:-:S03]  /*1f900*/  IMAD.WIDE R128, R0, 0x4, R226 ;  /* 0x0000000400807825 */ /* 0x008fc600078e02e2 */
[----:B------:R-:W3:Y:S01]  /*1f910*/  LDL.LU.64 R226, [R1+0x13e8] ;  /* 0x0013e80001e27983 */ /* 0x000ee20000300a00 */
[----:B------:R-:W-:-:S03]  /*1f920*/  IMAD.WIDE R106, R0, 0x4, R4 ;  /* 0x00000004006a7825 */ /* 0x000fc600078e0204 */
[----:B------:R-:W3:Y:S04]  /*1f930*/  LDL.LU.64 R4, [R1+0x1358] ;  /* 0x0013580001047983 */ /* 0x000ee80000300a00 */
[----:B------:R-:W-:Y:S04]  /*1f940*/  STL.64 [R1+0x2eb0], R184 ;  /* 0x002eb0b801007387 */ /* 0x000fe80000100a00 */
[----:B------:R-:W-:Y:S01]  /*1f950*/  STL.64 [R1+0x46d8], R184 ;  /* 0x0046d8b801007387 */ /* 0x000fe20000100a00 */
[----:B------:R-:W-:-:S03]  /*1f960*/  IMAD.WIDE R74, R0, 0x4, R220 ;  /* 0x00000004004a7825 */ /* 0x000fc600078e02dc */
[----:B------:R-:W3:Y:S01]  /*1f970*/  LDL.LU.64 R220, [R1+0x1350] ;  /* 0x0013500001dc7983 */ /* 0x000ee20000300a00 */
[----:B--2---:R-:W-:-:S03]  /*1f980*/  IMAD.WIDE R234, R0, 0x4, R2 ;  /* 0x0000000400ea7825 */ /* 0x004fc600078e0202 */
[----:B------:R-:W2:Y:S04]  /*1f990*/  LDL.LU.64 R2, [R1+0x1348] ;  /* 0x0013480001027983 */ /* 0x000ea80000300a00 */
[----:B------:R-:W-:Y:S04]  /*1f9a0*/  STL.64 [R1+0x2ea8], R128 ;  /* 0x002ea88001007387 */ /* 0x000fe80000100a00 */
[----:B------:R1:W-:Y:S01]  /*1f9b0*/  STL.64 [R1+0x46e0], R128 ;  /* 0x0046e08001007387 */ /* 0x0003e20000100a00 */
[----:B------:R-:W-:-:S03]  /*1f9c0*/  IMAD.WIDE R20, R0, 0x4, R224 ;  /* 0x0000000400147825 */ /* 0x000fc600078e02e0 */
[----:B------:R-:W2:Y:S04]  /*1f9d0*/  LDL.LU.64 R224, [R1+0x1340] ;  /* 0x0013400001e07983 */ /* 0x000ea80000300a00 */
[----:B------:R-:W-:Y:S04]  /*1f9e0*/  STL.64 [R1+0x2ea0], R106 ;  /* 0x002ea06a01007387 */ /* 0x000fe80000100a00 */
[----:B------:R-:W-:Y:S01]  /*1f9f0*/  STL.64 [R1+0x46e8], R106 ;  /* 0x0046e86a01007387 */ /* 0x000fe20000100a00 */
[----:B------:R-:W-:-:S03]  /*1fa00*/  IMAD.WIDE R186, R0, 0x4, R6 ;  /* 0x0000000400ba7825 */ /* 0x000fc600078e0206 */
[----:B------:R-:W2:Y:S04]  /*1fa10*/  LDL.LU.64 R6, [R1+0x1338] ;  /* 0x0013380001067983 */ /* 0x000ea80000300a00 */
[----:B------:R-:W-:Y:S04]  /*1fa20*/  STL.64 [R1+0x2e98], R74 ;  /* 0x002e984a01007387 */ /* 0x000fe80000100a00 */
[----:B------:R-:W-:Y:S01]  /*1fa30*/  STL.64 [R1+0x46f0], R74 ;  /* 0x0046f04a01007387 */ /* 0x000fe20000100a00 */
[----:B------:R-:W-:-:S03]  /*1fa40*/  IMAD.WIDE R42, R0, 0x4, R222 ;  /* 0x00000004002a7825 */ /* 0x000fc600078e02de */
[----:B------:R-:W2:Y:S04]  /*1fa50*/  LDL.LU.64 R222, [R1+0x1330] ;  /* 0x0013300001de7983 */ /* 0x000ea80000300a00 */
[----:B------:R-:W-:Y:S04]  /*1fa60*/  STL.64 [R1+0x2e90], R234 ;  /* 0x002e90ea01007387 */ /* 0x000fe80000100a00 */
[----:B------:R-:W-:Y:S04]  /*1fa70*/  STL.64 [R1+0x46f8], R234 ;  /* 0x0046f8ea01007387 */ /* 0x000fe80000100a00 */
[----:B------:R-:W-:Y:S04]  /*1fa80*/  STL.64 [R1+0x2e80], R186 ;  /* 0x002e80ba01007387 */ /* 0x000fe80000100a00 */
[----:B------:R1:W-:Y:S01]  /*1fa90*/  STL.64 [R1+0x4700], R186 ;  /* 0x004700ba01007387 */ /* 0x0003e20000100a00 */
        /* <DEDUP_REMOVED lines=181> */
[----:B------:R-:W-:Y:S04]  /*205f0*/  STL.64 [R1+0x4868], R94 ;  /* 0x0048685e01007387 */ /* 0x000fe80000100a00 */
[----:B------:R-:W2:Y:S04]  /*20600*/  LDL.LU.64 R26, [R1+0xc10] ;  /* 0x000c1000011a7983 */ /* 0x000ea80000300a00 */
[----:B------:R-:W-:Y:S01]  /*20610*/  STL.64 [R1+0x2d18], R202 ;  /* 0x002d18ca01007387 */ /* 0x000fe20000100a00 */
[----:B------:R-:W-:-:S03]  /*20620*/  IMAD.WIDE R62, R0, 0x4, R6 ;  /* 0x00000004003e7825 */ /* 0x000fc600078e0206 */
        /* <DEDUP_REMOVED lines=12> */
[----:B------:R-:W-:Y:S04]  /*206f0*/  STL.64 [R1+0x4890], R182 ;  /* 0x004890b601007387 */ /* 0x000fe80000100a00 */
[----:B------:R-:W4:Y:S01]  /*20700*/  LDL.LU.64 R24, [R1+0xbd8] ;  /* 0x000bd80001187983 */ /* 0x000f220000300a00 */
[----:B---3--:R-:W-:-:S03]  /*20710*/  IMAD.WIDE R114, R0, 0x4, R226 ;  /* 0x0000000400727825 */ /* 0x008fc600078e02e2 */
[----:B------:R-:W3:Y:S01]  /*20720*/  LDL.LU.64 R226, [R1+0xbd0] ;  /* 0x000bd00001e27983 */ /* 0x000ee20000300a00 */
[----:B------:R-:W-:-:S03]  /*20730*/  IMAD.WIDE R92, R0, 0x4, R4 ;  /* 0x00000004005c7825 */ /* 0x000fc600078e0204 */
[----:B------:R-:W-:Y:S04]  /*20740*/  STL.64 [R1+0x2cf0], R146 ;  /* 0x002cf09201007387 */ /* 0x000fe80000100a00 */
[----:B------:R-:W-:Y:S04]  /*20750*/  STL.64 [R1+0x4898], R146 ;  /* 0x0048989201007387 */ /* 0x000fe80000100a00 */
[----:B------:R-:W3:Y:S01]  /*20760*/  LDL.LU.64 R4, [R1+0xbb8] ;  /* 0x000bb80001047983 */ /* 0x000ee20000300a00 */
[----:B------:R-:W-:-:S03]  /*20770*/  IMAD.WIDE R200, R0, 0x4, R220 ;  /* 0x0000000400c87825 */ /* 0x000fc600078e02dc */
[----:B------:R-:W3:Y:S04]  /*20780*/  LDL.LU.64 R220, [R1+0xbb0] ;  /* 0x000bb00001dc7983 */ /* 0x000ee80000300a00 */
[----:B------:R-:W-:Y:S04]  /*20790*/  STL.64 [R1+0x2ce8], R114 ;  /* 0x002ce87201007387 */ /* 0x000fe80000100a00 */
[----:B------:R-:W-:Y:S01]  /*207a0*/  STL.64 [R1+0x48a0], R114 ;  /* 0x0048a07201007387 */ /* 0x000fe20000100a00 */
[----:B--2---:R-:W-:-:S03]  /*207b0*/  IMAD.WIDE R244, R0, 0x4, R2 ;  /* 0x0000000400f47825 */ /* 0x004fc600078e0202 */
[----:B------:R-:W2:Y:S01]  /*207c0*/  LDL.LU.64 R2, [R1+0xba8] ;  /* 0x000ba80001027983 */ /* 0x000ea20000300a00 */
[----:B------:R-:W-:-:S03]  /*207d0*/  IMAD.WIDE R6, R0, 0x4, R224 ;  /* 0x0000000400067825 */ /* 0x000fc600078e02e0 */
[----:B------:R-:W2:Y:S04]  /*207e0*/  LDL.LU.64 R224, [R1+0xba0] ;  /* 0x000ba00001e07983 */ /* 0x000ea80000300a00 */
[----:B------:R-:W-:Y:S04]  /*207f0*/  STL.64 [R1+0x2ce0], R92 ;  /* 0x002ce05c01007387 */ /* 0x000fe80000100a00 */
[----:B------:R-:W-:Y:S04]  /*20800*/  STL.64 [R1+0x48a8], R92 ;  /* 0x0048a85c01007387 */ /* 0x000fe80000100a00 */
        /* <DEDUP_REMOVED lines=15> */
[----:B------:R-:W-:-:S03]  /*20900*/  IMAD.WIDE R112, R0, 0x4, R24 ;  /* 0x0000000400707825 */ /* 0x000fc600078e0218 */
[----:B------:R-:W4:Y:S01]  /*20910*/  LDL.LU.64 R26, [R1+0xb88] ;  /* 0x000b8800011a7983 */ /* 0x000f220000300a00 */
[----:B---3--:R-:W-:-:S03]  /*20920*/  IMAD.WIDE R90, R0, 0x4, R226 ;  /* 0x00000004005a7825 */ /* 0x008fc600078e02e2 */
[----:B------:R-:W3:Y:S04]  /*20930*/  LDL.LU.64 R226, [R1+0xb80] ;  /* 0x000b800001e27983 */ /* 0x000ee80000300a00 */
[----:B------:R-:W-:Y:S04]  /*20940*/  STL.64 [R1+0x2cb0], R144 ;  /* 0x002cb09001007387 */ /* 0x000fe80000100a00 */
[----:B------:R-:W-:Y:S04]  /*20950*/  STL.64 [R1+0x48d8], R144 ;  /* 0x0048d89001007387 */ /* 0x000fe80000100a00 */
[----:B------:R-:W3:Y:S01]  /*20960*/  LDL.LU.64 R30, [R1+0xb78] ;  /* 0x000b7800011e7983 */ /* 0x000ee20000300a00 */
[----:B------:R-:W-:-:S03]  /*20970*/  IMAD.WIDE R250, R0, 0x4, R220 ;  /* 0x0000000400fa7825 */ /* 0x000fc600078e02dc */
[----:B------:R-:W3:Y:S01]  /*20980*/  LDL.LU.64 R220, [R1+0xb70] ;  /* 0x000b700001dc7983 */ /* 0x000ee20000300a00 */
[----:B------:R-:W-:-:S03]  /*20990*/  IMAD.WIDE R206, R0, 0x4, R4 ;  /* 0x0000000400ce7825 */ /* 0x000fc600078e0204 */
[----:B------:R-:W-:Y:S04]  /*209a0*/  STL.64 [R1+0x2ca8], R112 ;  /* 0x002ca87001007387 */ /* 0x000fe80000100a00 */
[----:B------:R-:W-:Y:S04]  /*209b0*/  STL.64 [R1+0x48e0], R112 ;  /* 0x0048e07001007387 */ /* 0x000fe80000100a00 */
[----:B------:R-:W-:Y:S04]  /*209c0*/  STL.64 [R1+0x2ca0], R90 ;  /* 0x002ca05a01007387 */ /* 0x000fe80000100a00 */
[----:B------:R-:W-:Y:S01]  /*209d0*/  STL.64 [R1+0x48e8], R90 ;  /* 0x0048e85a01007387 */ /* 0x000fe20000100a00 */
[----:B--2---:R-:W-:-:S03]  /*209e0*/  IMAD.WIDE R4, R0, 0x4, R2 ;  /* 0x0000000400047825 */ /* 0x004fc600078e0202 */
[----:B------:R-:W2:Y:S04]  /*209f0*/  LDL.LU.64 R2, [R1+0xb68] ;  /* 0x000b680001027983 */ /* 0x000ea80000300a00 */
[----:B------:R-:W2:Y:S04]  /*20a00*/  LDL.LU.64 R28, [R1+0xb60] ;  /* 0x000b6000011c7983 */ /* 0x000ea80000300a00 */
[----:B------:R-:W-:Y:S01]  /*20a10*/  STL.64 [R1+0x2c98], R206 ;  /* 0x002c98ce01007387 */ /* 0x000fe20000100a00 */
[----:B------:R-:W-:-:S03]  /*20a20*/  IMAD.WIDE R58, R0, 0x4, R224 ;  /* 0x00000004003a7825 */ /* 0x000fc600078e02e0 */
[----:B------:R-:W-:Y:S01]  /*20a30*/  STL.64 [R1+0x48f0], R206 ;  /* 0x0048f0ce01007387 */ /* 0x000fe20000100a00 */
[----:B------:R-:W-:-:S03]  /*20a40*/  IMAD.WIDE R174, R0, 0x4, R222 ;  /* 0x0000000400ae7825 */ /* 0x000fc600078e02de */
[----:B------:R-:W2:Y:S04]  /*20a50*/  LDL.LU.64 R222, [R1+0xb58] ;  /* 0x000b580001de7983 */ /* 0x000ea80000300a00 */
[----:B------:R-:W2:Y:S04]  /*20a60*/  LDL.LU.64 R24, [R1+0xb50] ;  /* 0x000b500001187983 */ /* 0x000ea80000300a00 */
[----:B------:R-:W-:Y:S04]  /*20a70*/  STL.64 [R1+0x2c90], R250 ;  /* 0x002c90fa01007387 */ /* 0x000fe80000100a00 */
[----:B------:R-:W-:Y:S04]  /*20a80*/  STL.64 [R1+0x48f8], R250 ;  /* 0x0048f8fa01007387 */ /* 0x000fe80000100a00 */
[----:B------:R-:W-:Y:S04]  /*20a90*/  STL.64 [R1+0x2c80], R58 ;  /* 0x002c803a01007387 */ /* 0x000fe80000100a00 */
[----:B------:R-:W-:Y:S04]  /*20aa0*/  STL.64 [R1+0x4900], R58 ;  /* 0x0049003a01007387 */ /* 0x000fe80000100a00 */
[----:B------:R-:W2:Y:S01]  /*20ab0*/  LDL.LU.64 R224, [R1+0xb48] ;  /* 0x000b480001e07983 */ /* 0x000ea20000300a00 */
[----:B----4-:R-:W-:-:S03]  /*20ac0*/  IMAD.WIDE R142, R0, 0x4, R230 ;  /* 0x00000004008e7825 */ /* 0x010fc600078e02e6 */
[----:B------:R-:W4:Y:S04]  /*20ad0*/  LDL.LU.64 R230, [R1+0xb40] ;  /* 0x000b400001e67983 */ /* 0x000f280000300a00 */
[----:B------:R-:W-:Y:S04]  /*20ae0*/  STL.64 [R1+0x2c88], R4 ;  /* 0x002c880401007387 */ /* 0x000fe80000100a00 */
[----:B------:R-:W-:Y:S04]  /*20af0*/  STL.64 [R1+0x4908], R4 ;  /* 0x0049080401007387 */ /* 0x000fe80000100a00 */
[----:B------:R-:W-:Y:S04]  /*20b00*/  STL.64 [R1+0x2c78], R174 ;  /* 0x002c78ae01007387 */ /* 0x000fe80000100a00 */
[----:B------:R-:W-:Y:S01]  /*20b10*/  STL.64 [R1+0x4910], R174 ;  /* 0x004910ae01007387 */ /* 0x000fe20000100a00 */
[----:B------:R-:W-:-:S03]  /*20b20*/  IMAD.WIDE R178, R0, 0x4, R26 ;  /* 0x0000000400b27825 */ /* 0x000fc600078e021a */
[----:B------:R-:W4:Y:S04]  /*20b30*/  LDL.LU.64 R32, [R1+0xb38] ;  /* 0x000b380001207983 */ /* 0x000f280000300a00 */
[----:B------:R-:W4:Y:S01]  /*20b40*/  LDL.LU.64 R26, [R1+0xb30] ;  /* 0x000b3000011a7983 */ /* 0x000f220000300a00 */
[----:B---3--:R-:W-:-:S03]  /*20b50*/  IMAD.WIDE R88, R0, 0x4, R226 ;  /* 0x0000000400587825 */ /* 0x008fc600078e02e2 */
[----:B------:R-:W3:Y:S04]  /*20b60*/  LDL.LU.64 R226, [R1+0xb28] ;  /* 0x000b280001e27983 */ /* 0x000ee80000300a00 */
[----:B------:R-:W-:Y:S04]  /*20b70*/  STL.64 [R1+0x4028], R142 ;  /* 0x0040288e01007387 */ /* 0x000fe80000100a00 */
[----:B------:R-:W-:Y:S01]  /*20b80*/  STL.64 [R1+0x4918], R142 ;  /* 0x0049188e01007387 */ /* 0x000fe20000100a00 */
[----:B------:R-:W-:-:S03]  /*20b90*/  IMAD.WIDE R204, R0, 0x4, R30 ;  /* 0x0000000400cc7825 */ /* 0x000fc600078e021e */
[----:B------:R-:W3:Y:S01]  /*20ba0*/  LDL.LU.64 R214, [R1+0xb20] ;  /* 0x000b200001d67983 */ /* 0x000ee20000300a00 */
[----:B------:R-:W-:-:S03]  /*20bb0*/  IMAD.WIDE R248, R0, 0x4, R220 ;  /* 0x0000000400f87825 */ /* 0x000fc600078e02dc */
[----:B------:R-:W3:Y:S04]  /*20bc0*/  LDL.LU.64 R220, [R1+0xb18] ;  /* 0x000b180001dc7983 */ /* 0x000ee80000300a00 */
[----:B------:R-:W-:Y:S04]  /*20bd0*/  STL.64 [R1+0x4020], R178 ;  /* 0x004020b201007387 */ /* 0x000fe80000100a00 */
[----:B------:R1:W-:Y:S04]  /*20be0*/  STL.64 [R1+0x4920], R178 ;  /* 0x004920b201007387 */ /* 0x0003e80000100a00 */
[----:B------:R-:W-:Y:S01]  /*20bf0*/  STL.64 [R1+0x4018], R88 ;  /* 0x0040185801007387 */ /* 0x000fe20000100a00 */
[----:B--2---:R-:W-:-:S04]  /*20c00*/  IMAD.WIDE R2, R0, 0x4, R2 ;  /* 0x0000000400027825 */ /* 0x004fc800078e0202 */
[C---:B------:R-:W-:Y:S02]  /*20c10*/  IMAD.WIDE R56, R0.reuse, 0x4, R28 ;  /* 0x0000000400387825 */ /* 0x040fe400078e021c */
[----:B------:R-:W2:Y:S04]  /*20c20*/  LDL.LU.64 R28, [R1+0xb10] ;  /* 0x000b1000011c7983 */ /* 0x000ea80000300a00 */
[----:B------:R-:W-:Y:S04]  /*20c30*/  STL.64 [R1+0x4010], R204 ;  /* 0x004010cc01007387 */ /* 0x000fe80000100a00 */
[----:B------:R-:W2:Y:S01]  /*20c40*/  LDL.LU.64 R218, [R1+0xb08] ;  /* 0x000b080001da7983 */ /* 0x000ea20000300a00 */
[----:B------:R-:W-:-:S03]  /*20c50*/  IMAD.WIDE R172, R0, 0x4, R222 ;  /* 0x0000000400ac7825 */ /* 0x000fc600078e02de */
[----:B------:R-:W2:Y:S01]  /*20c60*/  LDL.LU.64 R222, [R1+0xb00] ;  /* 0x000b000001de7983 */ /* 0x000ea20000300a00 */
[----:B------:R-:W-:-:S03]  /*20c70*/  IMAD.WIDE R140, R0, 0x4, R24 ;  /* 0x00000004008c7825 */ /* 0x000fc600078e0218 */
[----:B------:R-:W-:Y:S04]  /*20c80*/  STL.64 [R1+0x4008], R248 ;  /* 0x004008f801007387 */ /* 0x000fe80000100a00 */
[----:B------:R-:W-:Y:S04]  /*20c90*/  STL.64 [R1+0x3ff8], R56 ;  /* 0x003ff83801007387 */ /* 0x000fe80000100a00 */
[----:B------:R-:W2:Y:S04]  /*20ca0*/  LDL.LU.64 R30, [R1+0xaf8] ;  /* 0x000af800011e7983 */ /* 0x000ea80000300a00 */
[----:B------:R-:W2:Y:S04]  /*20cb0*/  LDL.LU.64 R24, [R1+0xaf0] ;  /* 0x000af00001187983 */ /* 0x000ea80000300a00 */
[----:B------:R-:W-:Y:S01]  /*20cc0*/  STL.64 [R1+0x4000], R2 ;  /* 0x0040000201007387 */ /* 0x000fe20000100a00 */
[----:B------:R-:W-:-:S03]  /*20cd0*/  IMAD.WIDE R176, R0, 0x4, R224 ;  /* 0x0000000400b07825 */ /* 0x000fc600078e02e0 */
[----:B------:R-:W-:Y:S04]  /*20ce0*/  STL.64 [R1+0x3ff0], R172 ;  /* 0x003ff0ac01007387 */ /* 0x000fe80000100a00 */
[----:B------:R-:W2:Y:S01]  /*20cf0*/  LDL.LU.64 R224, [R1+0xae8] ;  /* 0x000ae80001e07983 */ /* 0x000ea20000300a00 */
[----:B----4-:R-:W-:-:S03]  /*20d00*/  IMAD.WIDE R86, R0, 0x4, R230 ;  /* 0x0000000400567825 */ /* 0x010fc600078e02e6 */
[----:B------:R-:W4:Y:S04]  /*20d10*/  LDL.LU.64 R230, [R1+0xae0] ;  /* 0x000ae00001e67983 */ /* 0x000f280000300a00 */
[----:B------:R-:W-:Y:S04]  /*20d20*/  STL.64 [R1+0x3fe8], R140 ;  /* 0x003fe88c01007387 */ /* 0x000fe80000100a00 */
[----:B------:R-:W4:Y:S04]  /*20d30*/  LDL.LU.64 R212, [R1+0xad8] ;  /* 0x000ad80001d47983 */ /* 0x000f280000300a00 */
[----:B------:R-:W-:Y:S01]  /*20d40*/  STL.64 [R1+0x3fe0], R176 ;  /* 0x003fe0b001007387 */ /* 0x000fe20000100a00 */
[----:B------:R-:W-:-:S04]  /*20d50*/  IMAD.WIDE R210, R0, 0x4, R32 ;  /* 0x0000000400d27825 */ /* 0x000fc800078e0220 */
[C---:B------:R-:W-:Y:S02]  /*20d60*/  IMAD.WIDE R32, R0.reuse, 0x4, R26 ;  /* 0x0000000400207825 */ /* 0x040fe400078e021a */
[----:B------:R-:W4:Y:S04]  /*20d70*/  LDL.LU.64 R26, [R1+0xad0] ;  /* 0x000ad000011a7983 */ /* 0x000f280000300a00 */
[----:B------:R-:W-:Y:S04]  /*20d80*/  STL.64 [R1+0x3fd8], R86 ;  /* 0x003fd85601007387 */ /* 0x000fe80000100a00 */
[----:B------:R-:W-:Y:S01]  /*20d90*/  STL.64 [R1+0x3fd0], R210 ;  /* 0x003fd0d201007387 */ /* 0x000fe20000100a00 */
[----:B---3--:R-:W-:-:S03]  /*20da0*/  IMAD.WIDE R226, R0, 0x4, R226 ;  /* 0x0000000400e27825 */ /* 0x008fc600078e02e2 */
[----:B------:R-:W3:Y:S01]  /*20db0*/  LDL.LU.64 R78, [R1+0xac8] ;  /* 0x000ac800014e7983 */ /* 0x000ee20000300a00 */
[----:B------:R-:W-:-:S04]  /*20dc0*/  IMAD.WIDE R54, R0, 0x4, R214 ;  /* 0x0000000400367825 */ /* 0x000fc800078e02d6 */
[C---:B------:R-:W-:Y:S02]  /*20dd0*/  IMAD.WIDE R170, R0.reuse, 0x4, R220 ;  /* 0x0000000400aa7825 */ /* 0x040fe400078e02dc */
[----:B------:R-:W3:Y:S04]  /*20de0*/  LDL.LU.64 R220, [R1+0xac0] ;  /* 0x000ac00001dc7983 */ /* 0x000ee80000300a00 */
[----:B------:R-:W-:Y:S04]  /*20df0*/  STL.64 [R1+0x3fc8], R32 ;  /* 0x003fc82001007387 */ /* 0x000fe80000100a00 */
[----:B------:R-:W-:Y:S04]  /*20e00*/  STL.64 [R1+0x3fb8], R54 ;  /* 0x003fb83601007387 */ /* 0x000fe80000100a00 */
[----:B------:R-:W3:Y:S01]  /*20e10*/  LDL.LU.64 R214, [R1+0xab8] ;  /* 0x000ab80001d67983 */ /* 0x000ee20000300a00 */
[----:B--2---:R-:W-:-:S03]  /*20e20*/  IMAD.WIDE R138, R0, 0x4, R28 ;  /* 0x00000004008a7825 */ /* 0x004fc600078e021c */
[----:B------:R-:W2:Y:S04]  /*20e30*/  LDL.LU.64 R28, [R1+0xab0] ;  /* 0x000ab000011c7983 */ /* 0x000ea80000300a00 */
[----:B------:R-:W-:Y:S01]  /*20e40*/  STL.64 [R1+0x3fc0], R226 ;  /* 0x003fc0e201007387 */ /* 0x000fe20000100a00 */
[----:B------:R-:W-:-:S03]  /*20e50*/  IMAD.WIDE R110, R0, 0x4, R218 ;  /* 0x00000004006e7825 */ /* 0x000fc600078e02da */
[----:B------:R-:W-:Y:S01]  /*20e60*/  STL.64 [R1+0x3fb0], R170 ;  /* 0x003fb0aa01007387 */ /* 0x000fe20000100a00 */
[----:B------:R-:W-:-:S03]  /*20e70*/  IMAD.WIDE R84, R0, 0x4, R222 ;  /* 0x0000000400547825 */ /* 0x000fc600078e02de */
[----:B------:R-:W2:Y:S04]  /*20e80*/  LDL.LU.64 R222, [R1+0xaa8] ;  /* 0x000aa80001de7983 */ /* 0x000ea80000300a00 */
[----:B------:R-:W2:Y:S04]  /*20e90*/  LDL.LU.64 R218, [R1+0xaa0] ;  /* 0x000aa00001da7983 */ /* 0x000ea80000300a00 */
[----:B------:R-:W-:Y:S01]  /*20ea0*/  STL.64 [R1+0x3fa8], R138 ;  /* 0x003fa88a01007387 */ /* 0x000fe20000100a00 */
[----:B------:R-:W-:-:S04]  /*20eb0*/  IMAD.WIDE R208, R0, 0x4, R30 ;  /* 0x0000000400d07825 */ /* 0x000fc800078e021e */
[C---:B------:R-:W-:Y:S02]  /*20ec0*/  IMAD.WIDE R30, R0.reuse, 0x4, R24 ;  /* 0x00000004001e7825 */ /* 0x040fe400078e0218 */
[----:B------:R-:W2:Y:S04]  /*20ed0*/  LDL.LU.64 R24, [R1+0xa98] ;  /* 0x000a980001187983 */ /* 0x000ea80000300a00 */
[----:B------:R-:W-:Y:S04]  /*20ee0*/  STL.64 [R1+0x3fa0], R110 ;  /* 0x003fa06e01007387 */ /* 0x000fe80000100a00 */
[----:B------:R-:W-:Y:S01]  /*20ef0*/  STL.64 [R1+0x3f98], R84 ;  /* 0x003f985401007387 */ /* 0x000fe20000100a00 */
[----:B----4-:R-:W-:-:S03]  /*20f00*/  IMAD.WIDE R52, R0, 0x4, R230 ;  /* 0x0000000400347825 */ /* 0x010fc600078e02e6 */
[----:B------:R-:W4:Y:S01]  /*20f10*/  LDL.LU.64 R230, [R1+0xa90] ;  /* 0x000a900001e67983 */ /* 0x000f220000300a00 */
[----:B------:R-:W-:-:S03]  /*20f20*/  IMAD.WIDE R224, R0, 0x4, R224 ;  /* 0x0000000400e07825 */ /* 0x000fc600078e02e0 */
[----:B------:R-:W-:Y:S01]  /*20f30*/  STL.64 [R1+0x3f90], R208 ;  /* 0x003f90d001007387 */ /* 0x000fe20000100a00 */
[----:B------:R-:W-:-:S03]  /*20f40*/  IMAD.WIDE R168, R0, 0x4, R212 ;  /* 0x0000000400a87825 */ /* 0x000fc600078e02d4 */
[----:B------:R-:W-:Y:S04]  /*20f50*/  STL.64 [R1+0x3f88], R30 ;  /* 0x003f881e01007387 */ /* 0x000fe80000100a00 */
[----:B------:R-:W-:Y:S04]  /*20f60*/  STL.64 [R1+0x3f78], R52 ;  /* 0x003f783401007387 */ /* 0x000fe80000100a00 */
[----:B------:R-:W4:Y:S04]  /*20f70*/  LDL.LU.64 R166, [R1+0xa88] ;  /* 0x000a880001a67983 */ /* 0x000f280000300a00 */
[----:B------:R-:W4:Y:S01]  /*20f80*/  LDL.LU.64 R80, [R1+0xa80] ;  /* 0x000a800001507983 */ /* 0x000f220000300a00 */
[----:B------:R-:W-:-:S03]  /*20f90*/  IMAD.WIDE R136, R0, 0x4, R26 ;  /* 0x0000000400887825 */ /* 0x000fc600078e021a */
[----:B------:R-:W4:Y:S04]  /*20fa0*/  LDL.LU.64 R212, [R1+0xa78] ;  /* 0x000a780001d47983 */ /* 0x000f280000300a00 */
[----:B------:R-:W4:Y:S04]  /*20fb0*/  LDL.LU.64 R26, [R1+0xa70] ;  /* 0x000a7000011a7983 */ /* 0x000f280000300a00 */
[----:B------:R-:W-:Y:S01]  /*20fc0*/  STL.64 [R1+0x3f80], R224 ;  /* 0x003f80e001007387 */ /* 0x000fe20000100a00 */
[----:B---3--:R-:W-:-:S03]  /*20fd0*/  IMAD.WIDE R108, R0, 0x4, R78 ;  /* 0x00000004006c7825 */ /* 0x008fc600078e024e */
[----:B------:R-:W-:Y:S01]  /*20fe0*/  STL.64 [R1+0x3f70], R168 ;  /* 0x003f70a801007387 */ /* 0x000fe20000100a00 */
[----:B------:R-:W-:-:S03]  /*20ff0*/  IMAD.WIDE R82, R0, 0x4, R220 ;  /* 0x0000000400527825 */ /* 0x000fc600078e02dc */
[----:B------:R-:W3:Y:S04]  /*21000*/  LDL.LU.64 R220, [R1+0x8e8] ;  /* 0x0008e80001dc7983 */ /* 0x000ee80000300a00 */
[----:B------:R-:W3:Y:S04]  /*21010*/  LDL.LU.64 R48, [R1+0x8e0] ;  /* 0x0008e00001307983 */ /* 0x000ee80000300a00 */
[----:B------:R-:W-:Y:S01]  /*21020*/  STL.64 [R1+0x15d0], R136 ;  /* 0x0015d08801007387 */ /* 0x000fe20000100a00 */
[----:B------:R-:W-:-:S03]  /*21030*/  IMAD.WIDE R214, R0, 0x4, R214 ;  /* 0x0000000400d67825 */ /* 0x000fc600078e02d6 */
[----:B------:R-:W3:Y:S04]  /*21040*/  LDL.LU.64 R188, [R1+0x8d8] ;  /* 0x0008d80001bc7983 */ /* 0x000ee80000300a00 */
[----:B------:R-:W-:Y:S04]  /*21050*/  STL.64 [R1+0x14d8], R108 ;  /* 0x0014d86c01007387 */ /* 0x000fe80000100a00 */
[----:B------:R-:W-:Y:S04]  /*21060*/  STL.64 [R1+0x14c8], R82 ;  /* 0x0014c85201007387 */ /* 0x000fe80000100a00 */
[----:B------:R-:W3:Y:S01]  /*21070*/  LDL.LU.64 R132, [R1+0x8d0] ;  /* 0x0008d00001847983 */ /* 0x000ee20000300a00 */
[----:B--2---:R-:W-:-:S03]  /*21080*/  IMAD.WIDE R28, R0, 0x4, R28 ;  /* 0x00000004001c7825 */ /* 0x004fc600078e021c */
[----:B------:R-:W-:Y:S04]  /*21090*/  STL.64 [R1+0x14b8], R214 ;  /* 0x0014b8d601007387 */ /* 0x000fe80000100a00 */
[----:B------:R-:W2:Y:S04]  /*210a0*/  LDL.LU.64 R164, [R1+0x8c8] ;  /* 0x0008c80001a47983 */ /* 0x000ea80000300a00 */
[----:B------:R-:W2:Y:S04]  /*210b0*/  LDL.LU.64 R78, [R1+0x8c0] ;  /* 0x0008c000014e7983 */ /* 0x000ea80000300a00 */
[----:B------:R-:W-:Y:S01]  /*210c0*/  STL.64 [R1+0x14a8], R28 ;  /* 0x0014a81c01007387 */ /* 0x000fe20000100a00 */
[----:B------:R-:W-:-:S04]  /*210d0*/  IMAD.WIDE R222, R0, 0x4, R222 ;  /* 0x0000000400de7825 */ /* 0x000fc800078e02de */
[----:B------:R-:W-:-:S05]  /*210e0*/  IMAD.WIDE R50, R0, 0x4, R218 ;  /* 0x0000000400327825 */ /* 0x000fca00078e02da */
[----:B------:R-:W-:Y:S04]  /*210f0*/  STL.64 [R1+0x1488], R50 ;  /* 0x0014883201007387 */ /* 0x000fe80000100a00 */
[----:B------:R-:W2:Y:S01]  /*21100*/  LDL.LU.64 R218, [R1+0x8b8] ;  /* 0x0008b80001da7983 */ /* 0x000ea20000300a00 */
[----:B------:R-:W-:-:S03]  /*21110*/  IMAD.WIDE R190, R0, 0x4, R24 ;  /* 0x0000000400be7825 */ /* 0x000fc600078e0218 */
[----:B------:R-:W2:Y:S01]  /*21120*/  LDL.LU.64 R24, [R1+0x8b0] ;  /* 0x0008b00001187983 */ /* 0x000ea20000300a00 */
[----:B----4-:R-:W-:-:S03]  /*21130*/  IMAD.WIDE R134, R0, 0x4, R230 ;  /* 0x0000000400867825 */ /* 0x010fc600078e02e6 */
[----:B------:R-:W4:Y:S04]  /*21140*/  LDL.LU.64 R230, [R1+0x898] ;  /* 0x0008980001e67983 */ /* 0x000f280000300a00 */
[----:B------:R-:W-:Y:S04]  /*21150*/  STL.64 [R1+0x1498], R222 ;  /* 0x001498de01007387 */ /* 0x000fe80000100a00 */
[----:B------:R-:W-:Y:S04]  /*21160*/  STL.64 [R1+0x1480], R190 ;  /* 0x001480be01007387 */ /* 0x000fe80000100a00 */
[----:B-1----:R-:W4:Y:S01]  /*21170*/  LDL.LU.64 R76, [R1+0x1720] ;  /* 0x00172000014c7983 */ /* 0x002f220000300a00 */
[----:B------:R-:W-:-:S03]  /*21180*/  IMAD.WIDE R166, R0, 0x4, R166 ;  /* 0x0000000400a67825 */ /* 0x000fc600078e02a6 */
[----:B------:R-:W-:Y:S01]  /*21190*/  STL.64 [R1+0x1478], R134 ;  /* 0x0014788601007387 */ /* 0x000fe20000100a00 */
[----:B------:R-:W-:-:S03]  /*211a0*/  IMAD.WIDE R80, R0, 0x4, R80 ;  /* 0x0000000400507825 */ /* 0x000fc600078e0250 */
[----:B------:R-:W4:Y:S01]  /*211b0*/  LDL.LU.64 R128, [R1+0x1728] ;  /* 0x0017280001807983 */ /* 0x000f220000300a00 */
[----:B------:R-:W-:-:S03]  /*211c0*/  IMAD.WIDE R212, R0, 0x4, R212 ;  /* 0x0000000400d47825 */ /* 0x000fc600078e02d4 */
[----:B------:R-:W-:Y:S01]  /*211d0*/  STL.64 [R1+0x1470], R166 ;  /* 0x001470a601007387 */ /* 0x000fe20000100a00 */
[----:B------:R-:W-:-:S03]  /*211e0*/  IMAD.WIDE R26, R0, 0x4, R26 ;  /* 0x00000004001a7825 */ /* 0x000fc600078e021a */
[----:B------:R-:W-:Y:S04]  /*211f0*/  STL.64 [R1+0x1468], R80 ;  /* 0x0014685001007387 */ /* 0x000fe80000100a00 */
[----:B------:R-:W4:Y:S04]  /*21200*/  LDL.LU.64 R184, [R1+0x1740] ;  /* 0x0017400001b87983 */ /* 0x000f280000300a00 */
[----:B------:R-:W-:Y:S04]  /*21210*/  STL.64 [R1+0x1460], R212 ;  /* 0x001460d401007387 */ /* 0x000fe80000100a00 */
[----:B------:R-:W4:Y:S04]  /*21220*/  LDL.LU.64 R44, [R1+0x1738] ;  /* 0x00173800012c7983 */ /* 0x000f280000300a00 */
[----:B------:R-:W4:Y:S04]  /*21230*/  LDL.LU.64 R22, [R1+0x1730] ;  /* 0x0017300001167983 */ /* 0x000f280000300a00 */
[----:B------:R-:W-:Y:S01]  /*21240*/  STL.64 [R1+0x1458], R26 ;  /* 0x0014581a01007387 */ /* 0x000fe20000100a00 */
[----:B---3--:R-:W-:-:S04]  /*21250*/  IMAD.WIDE R220, R0, 0x4, R220 ;  /* 0x0000000400dc7825 */ /* 0x008fc800078e02dc */
[----:B------:R-:W-:-:S05]  /*21260*/  IMAD.WIDE R48, R0, 0x4, R48 ;  /* 0x0000000400307825 */ /* 0x000fca00078e0230 */
[----:B------:R-:W-:Y:S01]  /*21270*/  STL.64 [R1+0x1448], R48 ;  /* 0x0014483001007387 */ /* 0x000fe20000100a00 */
[----:B------:R-:W-:-:S03]  /*21280*/  IMAD.WIDE R188, R0, 0x4, R188 ;  /* 0x0000000400bc7825 */ /* 0x000fc600078e02bc */
[----:B------:R-:W3:Y:S04]  /*21290*/  LDL.LU.64 R130, [R1+0x1748] ;  /* 0x0017480001827983 */ /* 0x000ee80000300a00 */
[----:B------:R-:W3:Y:S04]  /*212a0*/  LDL.LU.64 R216, [R1+0x1750] ;  /* 0x0017500001d87983 */ /* 0x000ee80000300a00 */
[----:B------:R-:W-:Y:S01]  /*212b0*/  STL.64 [R1+0x1450], R220 ;  /* 0x001450dc01007387 */ /* 0x000fe20000100a00 */
[----:B------:R-:W-:-:S03]  /*212c0*/  IMAD.WIDE R132, R0, 0x4, R132 ;  /* 0x0000000400847825 */ /* 0x000fc600078e0284 */
[----:B------:R-:W-:Y:S04]  /*212d0*/  STL.64 [R1+0x1440], R188 ;  /* 0x001440bc01007387 */ /* 0x000fe80000100a00 */
[----:B------:R-:W3:Y:S01]  /*212e0*/  LDL.LU.64 R160, [R1+0x1758] ;  /* 0x0017580001a07983 */ /* 0x000ee20000300a00 */
[----:B--2---:R-:W-:-:S03]  /*212f0*/  IMAD.WIDE R164, R0, 0x4, R164 ;  /* 0x0000000400a47825 */ /* 0x004fc600078e02a4 */
[----:B------:R-:W-:Y:S01]  /*21300*/  STL.64 [R1+0x1438], R132 ;  /* 0x0014388401007387 */ /* 0x000fe20000100a00 */
[----:B------:R-:W-:-:S03]  /*21310*/  IMAD.WIDE R78, R0, 0x4, R78 ;  /* 0x00000004004e7825 */ /* 0x000fc600078e024e */
[----:B------:R-:W-:Y:S04]  /*21320*/  STL.64 [R1+0x1428], R164 ;  /* 0x001428a401007387 */ /* 0x000fe80000100a00 */
[----:B------:R-:W2:Y:S04]  /*21330*/  LDL.LU.64 R186, [R1+0x1760] ;  /* 0x0017600001ba7983 */ /* 0x000ea80000300a00 */
[----:B------:R-:W2:Y:S04]  /*21340*/  LDL.LU.64 R234, [R1+0x1768] ;  /* 0x0017680001ea7983 */ /* 0x000ea80000300a00 */
[----:B------:R-:W-:Y:S01]  /*21350*/  STL.64 [R1+0x1408], R78 ;  /* 0x0014084e01007387 */ /* 0x000fe20000100a00 */
[----:B----4-:R-:W-:-:S03]  /*21360*/  IMAD.WIDE R178, R252, 0x4, R76 ;  /* 0x00000004fcb27825 */ /* 0x010fc600078e024c */
[----:B------:R-:W4:Y:S01]  /*21370*/  LDL.LU.64 R76, [R1+0x1780] ;  /* 0x00178000014c7983 */ /* 0x000f220000300a00 */
[----:B------:R-:W-:-:S03]  /*21380*/  IMAD.WIDE R218, R0, 0x4, R218 ;  /* 0x0000000400da7825 */ /* 0x000fc600078e02da */
[----:B------:R-:W4:Y:S01]  /*21390*/  LDL.LU.64 R74, [R1+0x1788] ;  /* 0x00178800014a7983 */ /* 0x000f220000300a00 */
[----:B------:R-:W-:-:S03]  /*213a0*/  IMAD.WIDE R24, R0, 0x4, R24 ;  /* 0x0000000400187825 */ /* 0x000fc600078e0218 */
[----:B------:R-:W-:Y:S01]  /*213b0*/  STL.64 [R1+0x13e8], R218 ;  /* 0x0013e8da01007387 */ /* 0x000fe20000100a00 */
[----:B------:R-:W-:-:S03]  /*213c0*/  IMAD.WIDE R230, R0, 0x4, R230 ;  /* 0x0000000400e67825 */ /* 0x000fc600078e02e6 */
[----:B------:R-:W4:Y:S01]  /*213d0*/  LDL.LU.64 R106, [R1+0x1da0] ;  /* 0x001da000016a7983 */ /* 0x000f220000300a00 */
[----:B------:R-:W-:-:S03]  /*213e0*/  IMAD.WIDE R114, R252, 0x4, R128 ;  /* 0x00000004fc727825 */ /* 0x000fc600078e0280 */
[----:B------:R-:W-:Y:S01]  /*213f0*/  STL.64 [R1+0x1270], R24 ;  /* 0x0012701801007387 */ /* 0x000fe20000100a00 */
[----:B------:R-:W-:-:S03]  /*21400*/  IMAD.WIDE R118, R252, 0x4, R184 ;  /* 0x00000004fc767825 */ /* 0x000fc600078e02b8 */
[----:B------:R1:W-:Y:S04]  /*21410*/  STL.64 [R1+0x480], R178 ;  /* 0x000480b201007387 */ /* 0x0003e80000100a00 */
[----:B------:R-:W4:Y:S01]  /*21420*/  LDL.LU.64 R128, [R1+0x1dc8] ;  /* 0x001dc80001807983 */ /* 0x000f220000300a00 */
[----:B------:R-:W-:-:S03]  /*21430*/  IMAD.WIDE R122, R252, 0x4, R44 ;  /* 0x00000004fc7a7825 */ /* 0x000fc600078e022c */
[----:B------:R-:W4:Y:S04]  /*21440*/  LDL.LU.64 R184, [R1+0x1de0] ;  /* 0x001de00001b87983 */ /* 0x000f280000300a00 */
[----:B------:R-:W-:Y:S01]  /*21450*/  STL.64 [R1+0xe58], R230 ;  /* 0x000e58e601007387 */ /* 0x000fe20000100a00 */
[----:B------:R-:W-:-:S03]  /*21460*/  IMAD.WIDE R104, R252, 0x4, R22 ;  /* 0x00000004fc687825 */ /* 0x000fc600078e0216 */
[----:B------:R-:W-:Y:S04]  /*21470*/  STL.64 [R1+0xa88], R114 ;  /* 0x000a887201007387 */ /* 0x000fe80000100a00 */
[----:B------:R-:W4:Y:S04]  /*21480*/  LDL.LU.64 R44, [R1+0x1de8] ;  /* 0x001de800012c7983 */ /* 0x000f280000300a00 */
[----:B------:R-:W-:Y:S01]  /*21490*/  STL.64 [R1+0xb80], R118 ;  /* 0x000b807601007387 */ /* 0x000fe20000100a00 */
[----:B---3--:R-:W-:-:S03]  /*214a0*/  IMAD.WIDE R142, R252, 0x4, R130 ;  /* 0x00000004fc8e7825 */ /* 0x008fc600078e0282 */
[----:B------:R-:W3:Y:S01]  /*214b0*/  LDL.LU.64 R22, [R1+0x1df0] ;  /* 0x001df00001167983 */ /* 0x000ee20000300a00 */
[----:B------:R-:W-:-:S03]  /*214c0*/  IMAD.WIDE R174, R252, 0x4, R216 ;  /* 0x00000004fcae7825 */ /* 0x000fc600078e02d8 */
[----:B------:R-:W3:Y:S04]  /*214d0*/  LDL.LU.64 R130, [R1+0x1df8] ;  /* 0x001df80001827983 */ /* 0x000ee80000300a00 */
[----:B------:R-:W-:Y:S04]  /*214e0*/  STL.64 [R1+0xc50], R122 ;  /* 0x000c507a01007387 */ /* 0x000fe80000100a00 */
[----:B------:R1:W-:Y:S01]  /*214f0*/  LDGSTS.E [R228+0x17800], [R178.64], !P5 ;  /* 0x17800000b2e47fae */ /* 0x0003e2000e921844 */
[----:B------:R-:W-:-:S03]  /*21500*/  IMAD.WIDE R4, R252, 0x4, R160 ;  /* 0x00000004fc047825 */ /* 0x000fc600078e02a0 */
[----:B------:R1:W-:Y:S04]  /*21510*/  LDGSTS.E [R228+0x17880], [R142.64], !P5 ;  /* 0x178800008ee47fae */ /* 0x0003e8000e921844 */
[----:B------:R-:W3:Y:S04]  /*21520*/  LDL.LU.64 R160, [R1+0x1e00] ;  /* 0x001e000001a07983 */ /* 0x000ee80000300a00 */
[----:B------:R-:W3:Y:S04]  /*21530*/  LDL.LU.64 R216, [R1+0x1e08] ;  /* 0x001e080001d87983 */ /* 0x000ee80000300a00 */
[----:B------:R1:W-:Y:S01]  /*21540*/  STL.64 [R1+0x488], R142 ;  /* 0x0004888e01007387 */ /* 0x0003e20000100a00 */
[----:B--2---:R-:W-:-:S03]  /*21550*/  IMAD.WIDE R250, R252, 0x4, R234 ;  /* 0x00000004fcfa7825 */ /* 0x004fc600078e02ea */
[----:B------:R-:W-:Y:S04]  /*21560*/  STL.64 [R1+0xe50], R104 ;  /* 0x000e506801007387 */ /* 0x000fe80000100a00 */
[----:B------:R2:W-:Y:S04]  /*21570*/  STL.64 [R1+0x780], R174 ;  /* 0x000780ae01007387 */ /* 0x0005e80000100a00 */
[----:B------:R-:W2:Y:S04]  /*21580*/  LDL.LU.64 R234, [R1+0x1e10] ;  /* 0x001e100001ea7983 */ /* 0x000ea80000300a00 */
[----:B------:R1:W-:Y:S01]  /*21590*/  STL.64 [R1+0x788], R4 ;  /* 0x0007880401007387 */ /* 0x0003e20000100a00 */
[----:B------:R-:W-:-:S03]  /*215a0*/  IMAD.WIDE R58, R252, 0x4, R186 ;  /* 0x00000004fc3a7825 */ /* 0x000fc600078e02ba */
[----:B------:R1:W-:Y:S04]  /*215b0*/  LDGSTS.E [R228+0x17900], [R174.64], !P5 ;  /* 0x17900000aee47fae */ /* 0x0003e8000e921844 */
[----:B------:R1:W-:Y:S04]  /*215c0*/  LDGSTS.E [R228+0x17980], [R4.64], !P5 ;  /* 0x1798000004e47fae */ /* 0x0003e8000e921844 */
[----:B------:R1:W-:Y:S04]  /*215d0*/  LDGSTS.E [R228+0x17a00], [R58.64], !P5 ;  /* 0x17a000003ae47fae */ /* 0x0003e8000e921844 */
[----:B------:R1:W-:Y:S01]  /*215e0*/  LDGSTS.E [R228+0x17a80], [R250.64], !P5 ;  /* 0x17a80000fae47fae */ /* 0x0003e2000e921844 */
[----:B----4-:R-:W-:-:S03]  /*215f0*/  IMAD.WIDE R206, R252, 0x4, R76 ;  /* 0x00000004fcce7825 */ /* 0x010fc600078e024c */
[----:B------:R-:W4:Y:S01]  /*21600*/  LDL.LU.64 R76, [R1+0x1e18] ;  /* 0x001e1800014c7983 */ /* 0x000f220000300a00 */
[----:B------:R-:W-:-:S03]  /*21610*/  IMAD.WIDE R90, R252, 0x4, R74 ;  /* 0x00000004fc5a7825 */ /* 0x000fc600078e024a */
[----:B------:R-:W4:Y:S04]  /*21620*/  LDL.LU.64 R74, [R1+0x1e20] ;  /* 0x001e2000014a7983 */ /* 0x000f280000300a00 */
[----:B------:R1:W-:Y:S01]  /*21630*/  STL.64 [R1+0x898], R58 ;  /* 0x0008983a01007387 */ /* 0x0003e20000100a00 */
[----:B------:R-:W-:-:S03]  /*21640*/  IMAD.WIDE R112, R252, 0x4, R106 ;  /* 0x00000004fc707825 */ /* 0x000fc600078e026a */
[----:B------:R-:W4:Y:S04]  /*21650*/  LDL.LU.64 R106, [R1+0x1e28] ;  /* 0x001e2800016a7983 */ /* 0x000f280000300a00 */
[----:B------:R1:W-:Y:S04]  /*21660*/  STL.64 [R1+0x8b0], R250 ;  /* 0x0008b0fa01007387 */ /* 0x0003e80000100a00 */
[----:B------:R1:W-:Y:S01]  /*21670*/  LDGSTS.E [R228+0x17b00], [R206.64], !P5 ;  /* 0x17b00000cee47fae */ /* 0x0003e2000e921844 */
[----:B------:R-:W-:-:S03]  /*21680*/  IMAD.WIDE R144, R252, 0x4, R128 ;  /* 0x00000004fc907825 */ /* 0x000fc600078e0280 */
[----:B------:R-:W4:Y:S01]  /*21690*/  LDL.LU.64 R128, [R1+0x1e30] ;  /* 0x001e300001807983 */ /* 0x000f220000300a00 */
[----:B------:R-:W-:-:S03]  /*216a0*/  IMAD.WIDE R180, R252, 0x4, R184 ;  /* 0x00000004fcb47825 */ /* 0x000fc600078e02b8 */
[----:B------:R1:W-:Y:S04]  /*216b0*/  STL.64 [R1+0x8b8], R206 ;  /* 0x0008b8ce01007387 */ /* 0x0003e80000100a00 */
[----:B------:R-:W4:Y:S04]  /*216c0*/  LDL.LU.64 R184, [R1+0x1e38] ;  /* 0x001e380001b87983 */ /* 0x000f280000300a00 */
[----:B------:R1:W-:Y:S01]  /*216d0*/  STL.64 [R1+0x8c0], R90 ;  /* 0x0008c05a01007387 */ /* 0x0003e20000100a00 */
[----:B------:R-:W-:-:S03]  /*216e0*/  IMAD.WIDE R6, R252, 0x4, R44 ;  /* 0x00000004fc067825 */ /* 0x000fc600078e022c */
[----:B------:R-:W4:Y:S04]  /*216f0*/  LDL.LU.64 R44, [R1+0x1e40] ;  /* 0x001e4000012c7983 */ /* 0x000f280000300a00 */
[----:B------:R1:W-:Y:S01]  /*21700*/  STL.64 [R1+0x8c8], R112 ;  /* 0x0008c87001007387 */ /* 0x0003e20000100a00 */
[----:B---3--:R-:W-:-:S03]  /*21710*/  IMAD.WIDE R60, R252, 0x4, R22 ;  /* 0x00000004fc3c7825 */ /* 0x008fc600078e0216 */
[----:B------:R3:W-:Y:S01]  /*21720*/  LDGSTS.E [R228+0x17b80], [R90.64], !P5 ;  /* 0x17b800005ae47fae */ /* 0x0007e2000e921844 */
[----:B------:R-:W-:-:S03]  /*21730*/  IMAD.WIDE R244, R252, 0x4, R130 ;  /* 0x00000004fcf47825 */ /* 0x000fc600078e0282 */
[----:B------:R-:W3:Y:S04]  /*21740*/  LDL.LU.64 R22, [R1+0x1e48] ;  /* 0x001e480001167983 */ /* 0x000ee80000300a00 */
[----:B------:R1:W-:Y:S04]  /*21750*/  STL.64 [R1+0x8d0], R144 ;  /* 0x0008d09001007387 */ /* 0x0003e80000100a00 */
[----:B------:R-:W3:Y:S04]  /*21760*/  LDL.LU.64 R130, [R1+0x1e50] ;  /* 0x001e500001827983 */ /* 0x000ee80000300a00 */
[----:B------:R1:W-:Y:S01]  /*21770*/  STL.64 [R1+0x8d8], R180 ;  /* 0x0008d8b401007387 */ /* 0x0003e20000100a00 */
[----:B------:R-:W-:-:S03]  /*21780*/  IMAD.WIDE R200, R252, 0x4, R160 ;  /* 0x00000004fcc87825 */ /* 0x000fc600078e02a0 */
[----:B------:R1:W-:Y:S01]  /*21790*/  LDGSTS.E [R228+0x17c00], [R112.64], !P5 ;  /* 0x17c0000070e47fae */ /* 0x0003e2000e921844 */
[----:B------:R-:W-:-:S03]  /*217a0*/  IMAD.WIDE R92, R252, 0x4, R216 ;  /* 0x00000004fc5c7825 */ /* 0x000fc600078e02d8 */
[----:B------:R-:W3:Y:S04]  /*217b0*/  LDL.LU.64 R160, [R1+0x1e58] ;  /* 0x001e580001a07983 */ /* 0x000ee80000300a00 */
[----:B------:R1:W-:Y:S04]  /*217c0*/  STL.64 [R1+0x8e0], R6 ;  /* 0x0008e00601007387 */ /* 0x0003e80000100a00 */
[----:B------:R-:W3:Y:S04]  /*217d0*/  LDL.LU.64 R216, [R1+0x1e60] ;  /* 0x001e600001d87983 */ /* 0x000ee80000300a00 */
[----:B------:R1:W-:Y:S01]  /*217e0*/  STL.64 [R1+0x8e8], R60 ;  /* 0x0008e83c01007387 */ /* 0x0003e20000100a00 */
[----:B--2---:R-:W-:-:S03]  /*217f0*/  IMAD.WIDE R146, R252, 0x4, R234 ;  /* 0x00000004fc927825 */ /* 0x004fc600078e02ea */
[----:B------:R2:W-:Y:S04]  /*21800*/  LDGSTS.E [R228+0x17c80], [R144.64], !P5 ;  /* 0x17c8000090e47fae */ /* 0x0005e8000e921844 */
[----:B------:R-:W2:Y:S04]  /*21810*/  LDL.LU.64 R234, [R1+0x1e68] ;  /* 0x001e680001ea7983 */ /* 0x000ea80000300a00 */
[----:B------:R1:W-:Y:S04]  /*21820*/  STL.64 [R1+0xa70], R244 ;  /* 0x000a70f401007387 */ /* 0x0003e80000100a00 */
        /* <DEDUP_REMOVED lines=8> */
[----:B----4-:R-:W-:-:S03]  /*218b0*/  IMAD.WIDE R182, R252, 0x4, R76 ;  /* 0x00000004fcb67825 */ /* 0x010fc600078e024c */
[----:B------:R-:W4:Y:S01]  /*218c0*/  LDL.LU.64 R76, [R1+0x1e70] ;  /* 0x001e7000014c7983 */ /* 0x000f220000300a00 */
[----:B------:R-:W-:-:S03]  /*218d0*/  IMAD.WIDE R8, R252, 0x4, R74 ;  /* 0x00000004fc087825 */ /* 0x000fc600078e024a */
[----:B------:R1:W-:Y:S04]  /*218e0*/  STL.64 [R1+0xa78], R200 ;  /* 0x000a78c801007387 */ /* 0x0003e80000100a00 */
        /* <DEDUP_REMOVED lines=8> */
[----:B------:R-:W-:-:S03]  /*21970*/  IMAD.WIDE R202, R252, 0x4, R184 ;  /* 0x00000004fcca7825 */ /* 0x000fc600078e02b8 */
[----:B------:R-:W4:Y:S04]  /*21980*/  LDL.LU.64 R184, [R1+0x1fe0] ;  /* 0x001fe00001b87983 */ /* 0x000f280000300a00 */
[----:B------:R1:W-:Y:S01]  /*21990*/  STL.64 [R1+0xaa0], R8 ;  /* 0x000aa00801007387 */ /* 0x0003e20000100a00 */
[----:B------:R-:W-:-:S03]  /*219a0*/  IMAD.WIDE R94, R252, 0x4, R44 ;  /* 0x00000004fc5e7825 */ /* 0x000fc600078e022c */
[----:B------:R-:W4:Y:S04]  /*219b0*/  LDL.LU.64 R44, [R1+0x1fd8] ;  /* 0x001fd800012c7983 */ /* 0x000f280000300a00 */
[----:B------:R1:W-:Y:S04]  /*219c0*/  STL.64 [R1+0xaa8], R62 ;  /* 0x000aa83e01007387 */ /* 0x0003e80000100a00 */
[----:B------:R1:W-:Y:S01]  /*219d0*/  LDGSTS.E [R228+0x19900], [R182.64], !P3 ;  /* 0x19900000b6e47fae */ /* 0x0003e2000d921844 */
[----:B---3--:R-:W-:-:S03]  /*219e0*/  IMAD.WIDE R116, R252, 0x4, R22 ;  /* 0x00000004fc747825 */ /* 0x008fc600078e0216 */
[----:B------:R-:W3:Y:S04]  /*219f0*/  LDL.LU.64 R22, [R1+0x1fd0] ;  /* 0x001fd00001167983 */ /* 0x000ee80000300a00 */
[----:B------:R1:W-:Y:S01]  /*21a00*/  STL.64 [R1+0xab0], R246 ;  /* 0x000ab0f601007387 */ /* 0x0003e20000100a00 */
[----:B------:R-:W-:-:S03]  /*21a10*/  IMAD.WIDE R148, R252, 0x4, R130 ;  /* 0x00000004fc947825 */ /* 0x000fc600078e0282 */
[----:B------:R-:W3:Y:S04]  /*21a20*/  LDL.LU.64 R130, [R1+0x1fc8] ;  /* 0x001fc80001827983 */ /* 0x000ee80000300a00 */
[----:B------:R1:W-:Y:S04]  /*21a30*/  STL.64 [R1+0xab8], R202 ;  /* 0x000ab8ca01007387 */ /* 0x0003e80000100a00 */
[----:B------:R1:W-:Y:S01]  /*21a40*/  LDGSTS.E [R228+0x19980], [R8.64], !P3 ;  /* 0x1998000008e47fae */ /* 0x0003e2000d921844 */
[----:B------:R-:W-:-:S03]  /*21a50*/  IMAD.WIDE R34, R252, 0x4, R160 ;  /* 0x00000004fc227825 */ /* 0x000fc600078e02a0 */
[----:B------:R-:W3:Y:S04]  /*21a60*/  LDL.LU.64 R160, [R1+0x1fc0] ;  /* 0x001fc00001a07983 */ /* 0x000ee80000300a00 */
[----:B------:R1:W-:Y:S01]  /*21a70*/  STL.64 [R1+0xac0], R94 ;  /* 0x000ac05e01007387 */ /* 0x0003e20000100a00 */
[----:B------:R-:W-:-:S03]  /*21a80*/  IMAD.WIDE R10, R252, 0x4, R216 ;  /* 0x00000004fc0a7825 */ /* 0x000fc600078e02d8 */
[----:B------:R-:W3:Y:S04]  /*21a90*/  LDL.LU.64 R216, [R1+0x1fb8] ;  /* 0x001fb80001d87983 */ /* 0x000ee80000300a00 */
[----:B------:R1:W-:Y:S04]  /*21aa0*/  STL.64 [R1+0xac8], R116 ;  /* 0x000ac87401007387 */ /* 0x0003e80000100a00 */
[----:B------:R1:W-:Y:S01]  /*21ab0*/  STL.64 [R1+0xad0], R148 ;  /* 0x000ad09401007387 */ /* 0x0003e20000100a00 */
[----:B--2---:R-:W-:-:S03]  /*21ac0*/  IMAD.WIDE R64, R252, 0x4, R234 ;  /* 0x00000004fc407825 */ /* 0x004fc600078e02ea */
        /* <DEDUP_REMOVED lines=10> */
[----:B------:R-:W4:Y:S04]  /*21b70*/  LDL.LU.64 R76, [R1+0x1fb0] ;  /* 0x001fb000014c7983 */ /* 0x000f280000300a00 */
[----:B------:R1:W-:Y:S01]  /*21b80*/  STL.64 [R1+0xad8], R34 ;  /* 0x000ad82201007387 */ /* 0x0003e20000100a00 */
[----:B------:R-:W-:-:S03]  /*21b90*/  IMAD.WIDE R196, R252, 0x4, R74 ;  /* 0x00000004fcc47825 */ /* 0x000fc600078e024a */
[----:B------:R-:W2:Y:S04]  /*21ba0*/  LDL.LU.64 R74, [R1+0x1fa8] ;  /* 0x001fa800014a7983 */ /* 0x000ea80000300a00 */
        /* <DEDUP_REMOVED lines=9> */
[----:B------:R-:W2:Y:S01]  /*21c40*/  LDL.LU.64 R184, [R1+0x1f88] ;  /* 0x001f880001b87983 */ /* 0x000ea20000300a00 */
[----:B------:R-:W-:-:S03]  /*21c50*/  IMAD.WIDE R12, R252, 0x4, R44 ;  /* 0x00000004fc0c7825 */ /* 0x000fc600078e022c */
[----:B------:R1:W-:Y:S04]  /*21c60*/  STL.64 [R1+0xaf8], R196 ;  /* 0x000af8c401007387 */ /* 0x0003e80000100a00 */
[----:B------:R-:W2:Y:S04]  /*21c70*/  LDL.LU.64 R44, [R1+0x1f80] ;  /* 0x001f8000012c7983 */ /* 0x000ea80000300a00 */
[----:B------:R1:W-:Y:S01]  /*21c80*/  STL.64 [R1+0xb00], R96 ;  /* 0x000b006001007387 */ /* 0x0003e20000100a00 */
        /* <DEDUP_REMOVED lines=12> */
[----:B------:R-:W3:Y:S04]  /*21d50*/  LDL.LU.64 R216, [R1+0x1f58] ;  /* 0x001f580001d87983 */ /* 0x000ee80000300a00 */
        /* <DEDUP_REMOVED lines=14> */
[----:B--2---:R-:W-:-:S03]  /*21e40*/  IMAD.WIDE R152, R252, 0x4, R74 ;  /* 0x00000004fc987825 */ /* 0x004fc600078e024a */
        /* <DEDUP_REMOVED lines=9> */
[----:B------:R1:W-:Y:S01]  /*21ee0*/  STL.64 [R1+0xb38], R152 ;  /* 0x000b389801007387 */ /* 0x0003e20000100a00 */
[----:B------:R-:W-:-:S03]  /*21ef0*/  IMAD.WIDE R236, R252, 0x4, R184 ;  /* 0x00000004fcec7825 */ /* 0x000fc600078e02b8 */
[----:B------:R-:W2:Y:S04]  /*21f00*/  LDL.LU.64 R184, [R1+0x1f30] ;  /* 0x001f300001b87983 */ /* 0x000ea80000300a00 */
[----:B------:R1:W-:Y:S01]  /*21f10*/  STL.64 [R1+0xb30], R38 ;  /* 0x000b302601007387 */ /* 0x0003e20000100a00 */
[----:B------:R-:W-:-:S03]  /*21f20*/  IMAD.WIDE R192, R252, 0x4, R44 ;  /* 0x00000004fcc07825 */ /* 0x000fc600078e022c */
[----:B------:R-:W2:Y:S04]  /*21f30*/  LDL.LU.64 R44, [R1+0x1f28] ;  /* 0x001f2800012c7983 */ /* 0x000ea80000300a00 */
[----:B------:R1:W-:Y:S01]  /*21f40*/  STL.64 [R1+0xb28], R14 ;  /* 0x000b280e01007387 */ /* 0x0003e20000100a00 */
[----:B---3--:R-:W-:-:S03]  /*21f50*/  IMAD.WIDE R100, R252, 0x4, R22 ;  /* 0x00000004fc647825 */ /* 0x008fc600078e0216 */
[----:B------:R3:W-:Y:S04]  /*21f60*/  STL.64 [R1+0xb20], R68 ;  /* 0x000b204401007387 */ /* 0x0007e80000100a00 */
[----:B------:R-:W3:Y:S01]  /*21f70*/  LDL.LU.64 R22, [R1+0x1f20] ;  /* 0x001f200001167983 */ /* 0x000ee20000300a00 */
[----:B------:R-:W-:-:S03]  /*21f80*/  IMAD.WIDE R154, R252, 0x4, R130 ;  /* 0x00000004fc9a7825 */ /* 0x000fc600078e0282 */
[----:B------:R1:W-:Y:S04]  /*21f90*/  STL.64 [R1+0xb18], R236 ;  /* 0x000b18ec01007387 */ /* 0x0003e80000100a00 */
[----:B------:R-:W3:Y:S04]  /*21fa0*/  LDL.LU.64 R130, [R1+0x1f18] ;  /* 0x001f180001827983 */ /* 0x000ee80000300a00 */
[----:B------:R1:W-:Y:S04]  /*21fb0*/  STL.64 [R1+0xb10], R192 ;  /* 0x000b10c001007387 */ /* 0x0003e80000100a00 */
[----:B------:R1:W-:Y:S01]  /*21fc0*/  STL.64 [R1+0xb08], R100 ;  /* 0x000b086401007387 */ /* 0x0003e20000100a00 */
[----:B------:R-:W-:-:S03]  /*21fd0*/  IMAD.WIDE R160, R252, 0x4, R160 ;  /* 0x00000004fca07825 */ /* 0x000fc600078e02a0 */
[----:B------:R1:W-:Y:S01]  /*21fe0*/  LDGSTS.E [R228+0x1bc00], [R120.64], !P4 ;  /* 0x1bc0000078e47fae */ /* 0x0003e2000e121844 */
[----:B------:R-:W-:-:S03]  /*21ff0*/  IMAD.WIDE R40, R252, 0x4, R234 ;  /* 0x00000004fc287825 */ /* 0x000fc600078e02ea */
[----:B------:R1:W-:Y:S01]  /*22000*/  LDGSTS.E [R228+0x1bc80], [R152.64], !P4 ;  /* 0x1bc8000098e47fae */ /* 0x0003e2000e121844 */
[----:B------:R-:W-:-:S03]  /*22010*/  IMAD.WIDE R16, R252, 0x4, R216 ;  /* 0x00000004fc107825 */ /* 0x000fc600078e02d8 */
        /* <DEDUP_REMOVED lines=15> */
[----:B------:R1:W-:Y:S04]  /*22110*/  STL.64 [R1+0xc40], R160 ;  /* 0x000c40a001007387 */ /* 0x0003e80000100a00 */
[----:B------:R1:W-:Y:S01]  /*22120*/  STL.64 [R1+0xc18], R40 ;  /* 0x000c182801007387 */ /* 0x0003e20000100a00 */
[----:B--2---:R-:W-:-:S03]  /*22130*/  IMAD.WIDE R238, R252, 0x4, R74 ;  /* 0x00000004fcee7825 */ /* 0x004fc600078e024a */
[----:B------:R-:W2:Y:S04]  /*22140*/  LDL.LU.64 R72, [R1+0x1f00] ;  /* 0x001f000001487983 */ /* 0x000ea80000300a00 */
[----:B------:R-:W2:Y:S04]  /*22150*/  LDL.LU.64 R126, [R1+0x1ef8] ;  /* 0x001ef800017e7983 */ /* 0x000ea80000300a00 */
[----:B------:R1:W-:Y:S01]  /*22160*/  STL.64 [R1+0xc10], R16 ;  /* 0x000c101001007387 */ /* 0x0003e20000100a00 */
[----:B------:R-:W-:-:S03]  /*22170*/  IMAD.WIDE R194, R252, 0x4, R106 ;  /* 0x00000004fcc27825 */ /* 0x000fc600078e026a */
        /* <DEDUP_REMOVED lines=13> */
[----:B------:R-:W2:Y:S01]  /*22250*/  LDL.LU.64 R128, [R1+0x1eb8] ;  /* 0x001eb80001807983 */ /* 0x000ea20000300a00 */
[----:B---3--:R-:W-:-:S03]  /*22260*/  IMAD.WIDE R162, R252, 0x4, R22 ;  /* 0x00000004fca27825 */ /* 0x008fc600078e0216 */
[----:B------:R3:W-:Y:S04]  /*22270*/  STL.64 [R1+0xbd0], R102 ;  /* 0x000bd06601007387 */ /* 0x0007e80000100a00 */
[----:B------:R-:W3:Y:S01]  /*22280*/  LDL.LU.64 R184, [R1+0x1eb0] ;  /* 0x001eb00001b87983 */ /* 0x000ee20000300a00 */
[----:B------:R-:W-:-:S03]  /*22290*/  IMAD.WIDE R18, R252, 0x4, R130 ;  /* 0x00000004fc127825 */ /* 0x000fc600078e0282 */
[----:B------:R-:W3:Y:S04]  /*222a0*/  LDL.LU.64 R44, [R1+0x1ea8] ;  /* 0x001ea800012c7983 */ /* 0x000ee80000300a00 */
[----:B------:R1:W-:Y:S04]  /*222b0*/  STL.64 [R1+0xbb8], R124 ;  /* 0x000bb87c01007387 */ /* 0x0003e80000100a00 */
[----:B------:R-:W3:Y:S01]  /*222c0*/  LDL.LU.64 R22, [R1+0x1ea0] ;  /* 0x001ea00001167983 */ /* 0x000ee20000300a00 */
[----:B------:R-:W-:-:S03]  /*222d0*/  IMAD.WIDE R46, R252, 0x4, R216 ;  /* 0x00000004fc2e7825 */ /* 0x000fc600078e02d8 */
[----:B------:R-:W3:Y:S04]  /*222e0*/  LDL.LU.64 R130, [R1+0x1e98] ;  /* 0x001e980001827983 */ /* 0x000ee80000300a00 */
[----:B------:R1:W-:Y:S04]  /*222f0*/  STL.64 [R1+0xbb0], R156 ;  /* 0x000bb09c01007387 */ /* 0x0003e80000100a00 */
[----:B------:R-:W3:Y:S04]  /*22300*/  LDL.LU.64 R216, [R1+0x1e90] ;  /* 0x001e900001d87983 */ /* 0x000ee80000300a00 */
        /* <DEDUP_REMOVED lines=14> */
[----:B------:R2:W-:Y:S01]  /*223f0*/  STL.64 [R1+0xb98], R46 ;  /* 0x000b982e01007387 */ /* 0x0005e20000100a00 */
[----:B------:R-:W-:-:S03]  /*22400*/  IMAD.WIDE R126, R252, 0x4, R126 ;  /* 0x00000004fc7e7825 */ /* 0x000fc600078e027e */
[----:B------:R1:W-:Y:S01]  /*22410*/  STL.64 [R1+0xb90], R232 ;  /* 0x000b90e801007387 */ /* 0x0003e20000100a00 */
[----:B------:R-:W-:-:S03]  /*22420*/  IMAD.WIDE R158, R252, 0x4, R158 ;  /* 0x00000004fc9e7825 */ /* 0x000fc600078e029e */
[----:B------:R1:W-:Y:S01]  /*22430*/  STL.64 [R1+0xb88], R72 ;  /* 0x000b884801007387 */ /* 0x0003e20000100a00 */
[----:B------:R-:W-:-:S03]  /*22440*/  IMAD.WIDE R42, R252, 0x4, R42 ;  /* 0x00000004fc2a7825 */ /* 0x000fc600078e022a */
[----:B------:R1:W-:Y:S04]  /*22450*/  STL.64 [R1+0xe48], R126 ;  /* 0x000e487e01007387 */ /* 0x0003e80000100a00 */
[----:B------:R1:W-:Y:S01]  /*22460*/  STL.64 [R1+0xe40], R158 ;  /* 0x000e409e01007387 */ /* 0x0003e20000100a00 */
[----:B------:R-:W-:-:S03]  /*22470*/  IMAD.WIDE R20, R252, 0x4, R20 ;  /* 0x00000004fc147825 */ /* 0x000fc600078e0214 */
        /* <DEDUP_REMOVED lines=11> */
[----:B---3--:R-:W-:-:S03]  /*22530*/  IMAD.WIDE R184, R252, 0x4, R184 ;  /* 0x00000004fcb87825 */ /* 0x008fc600078e02b8 */
[----:B------:R3:W-:Y:S01]  /*22540*/  STL.64 [R1+0xdb8], R128 ;  /* 0x000db88001007387 */ /* 0x0007e20000100a00 */
[----:B------:R-:W-:-:S03]  /*22550*/  IMAD.WIDE R44, R252, 0x4, R44 ;  /* 0x00000004fc2c7825 */ /* 0x000fc600078e022c */
[----:B------:R1:W-:Y:S01]  /*22560*/  STL.64 [R1+0xdb0], R184 ;  /* 0x000db0b801007387 */ /* 0x0003e20000100a00 */
[----:B------:R-:W-:-:S03]  /*22570*/  IMAD.WIDE R22, R252, 0x4, R22 ;  /* 0x00000004fc167825 */ /* 0x000fc600078e0216 */
[----:B------:R2:W-:Y:S01]  /*22580*/  STL.64 [R1+0xd98], R44 ;  /* 0x000d982c01007387 */ /* 0x0005e20000100a00 */
[----:B------:R-:W-:-:S03]  /*22590*/  IMAD.WIDE R130, R252, 0x4, R130 ;  /* 0x00000004fc827825 */ /* 0x000fc600078e0282 */
[----:B------:R2:W-:Y:S04]  /*225a0*/  STL.64 [R1+0xd90], R22 ;  /* 0x000d901601007387 */ /* 0x0005e80000100a00 */
[----:B-1----:R-:W2:Y:S01]  /*225b0*/  LDL.LU.64 R178, [R1+0x4920] ;  /* 0x0049200001b27983 */ /* 0x002ea20000300a00 */
[----:B------:R-:W-:-:S03]  /*225c0*/  IMAD.WIDE R216, R252, 0x4, R216 ;  /* 0x00000004fcd87825 */ /* 0x000fc600078e02d8 */
[----:B------:R1:W-:Y:S04]  /*225d0*/  STL.64 [R1+0xc98], R130 ;  /* 0x000c988201007387 */ /* 0x0003e80000100a00 */
[----:B------:R-:W2:Y:S04]  /*225e0*/  LDL.LU.64 R142, [R1+0x4918] ;  /* 0x00491800018e7983 */ /* 0x000ea80000300a00 */
[----:B------:R1:W-:Y:S04]  /*225f0*/  STL.64 [R1+0xc90], R216 ;  /* 0x000c90d801007387 */ /* 0x0003e80000100a00 */
[----:B------:R-:W2:Y:S04]  /*22600*/  LDL.LU.64 R174, [R1+0x4910] ;  /* 0x0049100001ae7983 */ /* 0x000ea80000300a00 */
        /* <DEDUP_REMOVED lines=17> */
[----:B----4-:R-:W-:-:S05]  /*22720*/  IMAD.WIDE R76, R252, 0x4, R76 ;  /* 0x00000004fc4c7825 */ /* 0x010fca00078e024c */
[----:B------:R4:W-:Y:S04]  /*22730*/  STL.64 [R1+0xc58], R76 ;  /* 0x000c584c01007387 */ /* 0x0009e80000100a00 */
        /* <DEDUP_REMOVED lines=47> */
[----:B------:R-:W4:Y:S04]  /*22a30*/  LDL.64 R160, [R1+0x2f00] ;  /* 0x002f000001a07983 */ /* 0x000f280000100a00 */
        /* <DEDUP_REMOVED lines=10> */
[----:B--2---:R-:W2:Y:S04]  /*22ae0*/  LDL.LU.64 R46, [R1+0x4740] ;  /* 0x00474000012e7983 */ /* 0x004ea80000300a00 */
[----:B-1----:R-:W2:Y:S04]  /*22af0*/  LDL.LU.64 R232, [R1+0x4738] ;  /* 0x0047380001e87983 */ /* 0x002ea80000300a00 */
        /* <DEDUP_REMOVED lines=10> */
[----:B---3--:R-:W3:Y:S04]  /*22ba0*/  LDL.LU.64 R128, [R1+0x46e0] ;  /* 0x0046e00001807983 */ /* 0x008ee80000300a00 */
[----:B------:R-:W2:Y:S04]  /*22bb0*/  LDL.LU.64 R184, [R1+0x46d8] ;  /* 0x0046d80001b87983 */ /* 0x000ea80000300a00 */
[----:B------:R-:W2:Y:S04]  /*22bc0*/  LDL.LU.64 R44, [R1+0x46d0] ;  /* 0x0046d000012c7983 */ /* 0x000ea80000300a00 */
[----:B------:R-:W2:Y:S04]  /*22bd0*/  LDL.LU.64 R22, [R1+0x46c8] ;  /* 0x0046c80001167983 */ /* 0x000ea80000300a00 */
[----:B------:R-:W2:Y:S04]  /*22be0*/  LDL.LU.64 R130, [R1+0x46c0] ;  /* 0x0046c00001827983 */ /* 0x000ea80000300a00 */
[----:B------:R4:W-:Y:S04]  /*22bf0*/  LDGSTS.E [R228+0x1ff80], [R76.64], !P6 ;  /* 0x1ff800004ce47fae */ /* 0x0009e8000f121844 */
[----:B------:R-:W3:Y:S04]  /*22c00*/  LDL.LU.64 R216, [R1+0x46b8] ;  /* 0x0046b80001d87983 */ /* 0x000ee80000300a00 */
[----:B------:R-:W0:Y:S04]  /*22c10*/  LDGDEPBAR ;  /* 0x00000000000079af */ /* 0x000e280000000000 */
[----:B----4-:R-:W4:Y:S04]  /*22c20*/  LDL.LU.64 R76, [R1+0x46b0] ;  /* 0x0046b000014c7983 */ /* 0x010f280000300a00 */
[----:B------:R1:W-:Y:S04]  /*22c30*/  LDGSTS.E [R229+0x24000], [R160.64], P2 ;  /* 0x24000000a0e57fae */ /* 0x0003e80009121844 */
[----:B-1----:R-:W3:Y:S04]  /*22c40*/  LDL.LU.64 R160, [R1+0x46a8] ;  /* 0x0046a80001a07983 */ /* 0x002ee80000300a00 */
[----:B--2---:R1:W-:Y:S04]  /*22c50*/  LDGSTS.E [R229+0x24400], [R130.64], P2 ;  /* 0x2440000082e57fae */ /* 0x0043e80009121844 */
[----:B------:R2:W-:Y:S04]  /*22c60*/  LDGSTS.E [R229+0x24800], [R186.64], P2 ;  /* 0x24800000bae57fae */ /* 0x0005e80009121844 */
[----:B------:R4:W-:Y:S04]  /*22c70*/  LDGSTS.E [R229+0x24c00], [R46.64], P2 ;  /* 0x24c000002ee57fae */ /* 0x0009e80009121844 */
[----:B-1----:R-:W3:Y:S04]  /*22c80*/  LDL.LU.64 R130, [R1+0x46a0] ;  /* 0x0046a00001827983 */ /* 0x002ee80000300a00 */
[----:B--2---:R-:W2:Y:S04]  /*22c90*/  LDL.LU.64 R186, [R1+0x4698] ;  /* 0x0046980001ba7983 */ /* 0x004ea80000300a00 */
[----:B----4-:R-:W4:Y:S04]  /*22ca0*/  LDL.LU.64 R46, [R1+0x4690] ;  /* 0x00469000012e7983 */ /* 0x010f280000300a00 */
[----:B------:R-:W1:Y:S04]  /*22cb0*/  S2R R0, SR_TID.X ;  /* 0x0000000000007919 */ /* 0x000e680000002100 */
[----:B------:R1:W-:Y:S04]  /*22cc0*/  LDGSTS.E [R229+0x25000], [R70.64], P2 ;  /* 0x2500000046e57fae */ /* 0x0003e80009121844 */
[----:B------:R1:W-:Y:S04]  /*22cd0*/  LDGSTS.E [R229+0x25400], [R68.64], P2 ;  /* 0x2540000044e57fae */ /* 0x0003e80009121844 */
[----:B------:R1:W-:Y:S04]  /*22ce0*/  LDGSTS.E [R229+0x25800], [R66.64], P2 ;  /* 0x2580000042e57fae */ /* 0x0003e80009121844 */
[----:B------:R1:W-:Y:S04]  /*22cf0*/  LDGSTS.E [R229+0x25c00], [R64.64], P2 ;  /* 0x25c0000040e57fae */ /* 0x0003e80009121844 */
[----:B------:R1:W-:Y:S02]  /*22d00*/  LDGSTS.E [R229+0x26000], [R62.64], P2 ;  /* 0x260000003ee57fae */ /* 0x0003e40009121844 */
[----:B-1----:R-:W-:-:S02]  /*22d10*/  LOP3.LUT R0, R0, 0x1f, RZ, 0xc0, !PT ;  /* 0x0000001f00007812 */ /* 0x002fc400078ec0ff */
[----:B------:R1:W-:Y:S03]  /*22d20*/  LDGSTS.E [R229+0x26400], [R60.64], P2 ;  /* 0x264000003ce57fae */ /* 0x0003e60009121844 */
[----:B------:R-:W-:Y:S01]  /*22d30*/  IMAD.SHL.U32 R0, R0, 0x4, RZ ;  /* 0x0000000400007824 */ /* 0x000fe200078e00ff */
[----:B------:R1:W-:Y:S04]  /*22d40*/  LDGSTS.E [R229+0x26800], [R58.64], P2 ;  /* 0x268000003ae57fae */ /* 0x0003e80009121844 */
[----:B------:R1:W-:Y:S01]  /*22d50*/  LDGSTS.E [R229+0x26c00], [R56.64], P2 ;  /* 0x26c0000038e57fae */ /* 0x0003e20009121844 */
[----:B------:R-:W-:-:S03]  /*22d60*/  LOP3.LUT R252, R0, 0x10, RZ, 0x3c, !PT ;  /* 0x0000001000fc7812 */ /* 0x000fc600078e3cff */
[----:B------:R1:W-:Y:S04]  /*22d70*/  LDGSTS.E [R229+0x27000], [R54.64], P2 ;  /* 0x2700000036e57fae */ /* 0x0003e80009121844 */
[----:B------:R1:W-:Y:S04]  /*22d80*/  LDGSTS.E [R229+0x27400], [R52.64], P2 ;  /* 0x2740000034e57fae */ /* 0x0003e80009121844 */
[----:B------:R1:W-:Y:S04]  /*22d90*/  LDGSTS.E [R229+0x27800], [R50.64], P2 ;  /* 0x2780000032e57fae */ /* 0x0003e80009121844 */
[----:B------:R1:W-:Y:S04]  /*22da0*/  LDGSTS.E [R229+0x27c00], [R48.64], P2 ;  /* 0x27c0000030e57fae */ /* 0x0003e80009121844 */
[----:B------:R1:W5:Y:S04]  /*22db0*/  LDL.LU.64 R70, [R1+0x4688] ;  /* 0x0046880001467983 */ /* 0x0003680000300a00 */
[----:B------:R1:W5:Y:S04]  /*22dc0*/  LDL.LU.64 R68, [R1+0x4680] ;  /* 0x0046800001447983 */ /* 0x0003680000300a00 */
[----:B------:R1:W5:Y:S04]  /*22dd0*/  LDL.LU.64 R66, [R1+0x4678] ;  /* 0x0046780001427983 */ /* 0x0003680000300a00 */
        /* <DEDUP_REMOVED lines=8> */
[----:B------:R1:W5:Y:S01]  /*22e60*/  LDL.LU.64 R48, [R1+0x4630] ;  /* 0x0046300001307983 */ /* 0x0003620000300a00 */
[----:B------:R-:W-:-:S03]  /*22e70*/  LOP3.LUT R229, R229, 0x70, RZ, 0x3c, !PT ;  /* 0x00000070e5e57812 */ /* 0x000fc600078e3cff */
[----:B----4-:R4:W-:Y:S04]  /*22e80*/  LDGSTS.E [R252+0x24080], [R46.64], P2 ;  /* 0x240800002efc7fae */ /* 0x0109e80009121844 */
[----:B------:R1:W-:Y:S04]  /*22e90*/  LDGSTS.E [R252+0x24480], [R44.64], P2 ;  /* 0x244800002cfc7fae */ /* 0x0003e80009121844 */
[----:B------:R1:W-:Y:S04]  /*22ea0*/  LDGSTS.E [R252+0x24880], [R42.64], P2 ;  /* 0x248800002afc7fae */ /* 0x0003e80009121844 */
[----:B------:R1:W-:Y:S04]  /*22eb0*/  LDGSTS.E [R252+0x24c80], [R162.64], P2 ;  /* 0x24c80000a2fc7fae */ /* 0x0003e80009121844 */
[----:B------:R2:W-:Y:S04]  /*22ec0*/  LDGSTS.E [R252+0x25080], [R40.64], P2 ;  /* 0x2508000028fc7fae */ /* 0x0005e80009121844 */
[----:B------:R2:W-:Y:S04]  /*22ed0*/  LDGSTS.E [R252+0x25480], [R38.64], P2 ;  /* 0x2548000026fc7fae */ /* 0x0005e80009121844 */
[----:B-1----:R-:W1:Y:S04]  /*22ee0*/  S2R R162, SR_TID.X ;  /* 0x0000000000a27919 */ /* 0x002e680000002100 */
[----:B------:R1:W-:Y:S04]  /*22ef0*/  LDGSTS.E [R252+0x25880], [R36.64], P2 ;  /* 0x2588000024fc7fae */ /* 0x0003e80009121844 */
[----:B------:R1:W-:Y:S04]  /*22f00*/  LDGSTS.E [R252+0x25c80], [R34.64], P2 ;  /* 0x25c8000022fc7fae */ /* 0x0003e80009121844 */
[----:B------:R1:W-:Y:S04]  /*22f10*/  LDGSTS.E [R252+0x26080], [R182.64], P2 ;  /* 0x26080000b6fc7fae */ /* 0x0003e80009121844 */
[----:B------:R2:W-:Y:S04]  /*22f20*/  LDGSTS.E [R252+0x26480], [R180.64], P2 ;  /* 0x26480000b4fc7fae */ /* 0x0005e80009121844 */
[----:B------:R2:W-:Y:S01]  /*22f30*/  LDGSTS.E [R252+0x26880], [R174.64], P2 ;  /* 0x26880000aefc7fae */ /* 0x0005e20009121844 */
[----:B-1----:R-:W-:-:S03]  /*22f40*/  LOP3.LUT R162, R162, 0x1f, RZ, 0xc0, !PT ;  /* 0x0000001fa2a27812 */ /* 0x002fc600078ec0ff */
[----:B------:R1:W-:Y:S02]  /*22f50*/  LDGSTS.E [R252+0x26c80], [R172.64], P2 ;  /* 0x26c80000acfc7fae */ /* 0x0003e40009121844 */
[----:B------:R-:W-:Y:S02]  /*22f60*/  IMAD.SHL.U32 R162, R162, 0x4, RZ ;  /* 0x00000004a2a27824 */ /* 0x000fe400078e00ff */
[----:B------:R1:W-:Y:S03]  /*22f70*/  LDGSTS.E [R252+0x27080], [R170.64], P2 ;  /* 0x27080000aafc7fae */ /* 0x0003e60009121844 */
[C---:B------:R-:W-:Y:S01]  /*22f80*/  LOP3.LUT R0, R162.reuse, 0x20, RZ, 0x3c, !PT ;  /* 0x00000020a2007812 */ /* 0x040fe200078e3cff */
[----:B------:R1:W-:Y:S04]  /*22f90*/  LDGSTS.E [R252+0x27480], [R168.64], P2 ;  /* 0x27480000a8fc7fae */ /* 0x0003e80009121844 */
[----:B------:R1:W-:Y:S04]  /*22fa0*/  LDGSTS.E [R252+0x27880], [R190.64], P2 ;  /* 0x27880000befc7fae */ /* 0x0003e80009121844 */
[----:B------:R1:W-:Y:S04]  /*22fb0*/  LDGSTS.E [R252+0x27c80], [R188.64], P2 ;  /* 0x27c80000bcfc7fae */ /* 0x0003e80009121844 */
[----:B--2---:R2:W-:Y:S04]  /*22fc0*/  LDGSTS.E [R0+0x24100], [R186.64], P2 ;  /* 0x24100000ba007fae */ /* 0x0045e80009121844 */
[----:B------:R2:W-:Y:S04]  /*22fd0*/  LDGSTS.E [R0+0x24500], [R184.64], P2 ;  /* 0x24500000b8007fae */ /* 0x0005e80009121844 */
[----:B------:R2:W-:Y:S04]  /*22fe0*/  LDGSTS.E [R0+0x24900], [R158.64], P2 ;  /* 0x249000009e007fae */ /* 0x0005e80009121844 */
[----:B------:R2:W-:Y:S04]  /*22ff0*/  LDGSTS.E [R0+0x24d00], [R156.64], P2 ;  /* 0x24d000009c007fae */ /* 0x0005e80009121844 */
[----:B------:R2:W-:Y:S04]  /*23000*/  LDGSTS.E [R0+0x25100], [R154.64], P2 ;  /* 0x251000009a007fae */ /* 0x0005e80009121844 */
[----:B----4-:R4:W5:Y:S04]  /*23010*/  LDL.LU.64 R46, [R1+0x4628] ;  /* 0x00462800012e7983 */ /* 0x0109680000300a00 */
[----:B------:R2:W-:Y:S04]  /*23020*/  LDGSTS.E [R0+0x25500], [R152.64], P2 ;  /* 0x2550000098007fae */ /* 0x0005e80009121844 */
[----:B------:R4:W5:Y:S04]  /*23030*/  LDL.LU.64 R44, [R1+0x4620] ;  /* 0x00462000012c7983 */ /* 0x0009680000300a00 */
[----:B------:R2:W-:Y:S04]  /*23040*/  LDGSTS.E [R0+0x25900], [R150.64], P2 ;  /* 0x2590000096007fae */ /* 0x0005e80009121844 */
[----:B------:R4:W5:Y:S04]  /*23050*/  LDL.LU.64 R42, [R1+0x4618] ;  /* 0x00461800012a7983 */ /* 0x0009680000300a00 */
[----:B------:R2:W-:Y:S04]  /*23060*/  LDGSTS.E [R0+0x25d00], [R148.64], P2 ;  /* 0x25d0000094007fae */ /* 0x0005e80009121844 */
[----:B------:R4:W5:Y:S04]  /*23070*/  LDL.LU R163, [R1+0x4610] ;  /* 0x0046100001a37983 */ /* 0x0009680000300800 */
        /* <DEDUP_REMOVED lines=15> */
[----:B-1----:R4:W5:Y:S04]  /*23170*/  LDL.LU.64 R172, [R1+0x45d0] ;  /* 0x0045d00001ac7983 */ /* 0x0029680000300a00 */
[----:B------:R4:W5:Y:S04]  /*23180*/  LDL.LU.64 R170, [R1+0x45c8] ;  /* 0x0045c80001aa7983 */ /* 0x0009680000300a00 */
[----:B--2---:R-:W1:Y:S04]  /*23190*/  S2R R0, SR_TID.X ;  /* 0x0000000000007919 */ /* 0x004e680000002100 */
        /* <DEDUP_REMOVED lines=9> */
[----:B------:R4:W5:Y:S01]  /*23230*/  LDL.LU.64 R150, [R1+0x4578] ;  /* 0x0045780001967983 */ /* 0x0009620000300a00 */
[----:B------:R-:W-:-:S03]  /*23240*/  LOP3.LUT R162, R162, 0x30, RZ, 0x3c, !PT ;  /* 0x00000030a2a27812 */ /* 0x000fc600078e3cff */
        /* <DEDUP_REMOVED lines=9> */
[----:B---3--:R2:W-:Y:S01]  /*232e0*/  LDGSTS.E [R162+0x24180], [R130.64], P2 ;  /* 0x2418000082a27fae */ /* 0x0085e20009121844 */
[----:B-1----:R-:W-:-:S03]  /*232f0*/  LOP3.LUT R0, R0, 0x1f, RZ, 0xc0, !PT ;  /* 0x0000001f00007812 */ /* 0x002fc600078ec0ff */
[----:B------:R1:W-:Y:S04]  /*23300*/  LDGSTS.E [R162+0x24580], [R128.64], P2 ;  /* 0x2458000080a27fae */ /* 0x0003e80009121844 */
[----:B------:R3:W-:Y:S04]  /*23310*/  LDGSTS.E [R162+0x24980], [R126.64], P2 ;  /* 0x249800007ea27fae */ /* 0x0007e80009121844 */
[----:B--2---:R4:W5:Y:S04]  /*23320*/  LDL.LU.64 R130, [R1+0x4528] ;  /* 0x0045280001827983 */ /* 0x0049680000300a00 */
[----:B-1----:R4:W5:Y:S04]  /*23330*/  LDL.LU.64 R128, [R1+0x4520] ;  /* 0x0045200001807983 */ /* 0x0029680000300a00 */
[----:B---3--:R4:W5:Y:S04]  /*23340*/  LDL.LU.64 R126, [R1+0x4518] ;  /* 0x00451800017e7983 */ /* 0x0089680000300a00 */
[----:B------:R1:W-:Y:S04]  /*23350*/  LDGSTS.E [R162+0x24d80], [R124.64], P2 ;  /* 0x24d800007ca27fae */ /* 0x0003e80009121844 */
[----:B------:R2:W-:Y:S01]  /*23360*/  LDGSTS.E [R162+0x25180], [R122.64], P2 ;  /* 0x251800007aa27fae */ /* 0x0005e20009121844 */
[----:B------:R-:W-:-:S03]  /*23370*/  SHF.L.U32 R0, R0, 0x2, RZ ;  /* 0x0000000200007819 */ /* 0x000fc600000006ff */
[----:B------:R3:W-:Y:S04]  /*23380*/  LDGSTS.E [R162+0x25580], [R120.64], P2 ;  /* 0x2558000078a27fae */ /* 0x0007e80009121844 */
[----:B-1----:R4:W5:Y:S04]  /*23390*/  LDL.LU.64 R124, [R1+0x4510] ;  /* 0x00451000017c7983 */ /* 0x0029680000300a00 */
[----:B--2---:R4:W5:Y:S04]  /*233a0*/  LDL.LU.64 R122, [R1+0x4508] ;  /* 0x00450800017a7983 */ /* 0x0049680000300a00 */
[----:B---3--:R4:W5:Y:S04]  /*233b0*/  LDL.LU.64 R120, [R1+0x4500] ;  /* 0x0045000001787983 */ /* 0x0089680000300a00 */
[----:B------:R1:W-:Y:S04]  /*233c0*/  LDGSTS.E [R162+0x25980], [R118.64], P2 ;  /* 0x2598000076a27fae */ /* 0x0003e80009121844 */
[----:B------:R2:W-:Y:S04]  /*233d0*/  LDGSTS.E [R162+0x25d80], [R116.64], P2 ;  /* 0x25d8000074a27fae */ /* 0x0005e80009121844 */
[----:B------:R3:W-:Y:S04]  /*233e0*/  LDGSTS.E [R162+0x26180], [R114.64], P2 ;  /* 0x2618000072a27fae */ /* 0x0007e80009121844 */
[----:B-1----:R4:W5:Y:S04]  /*233f0*/  LDL.LU.64 R118, [R1+0x44f8] ;  /* 0x0044f80001767983 */ /* 0x0029680000300a00 */
[----:B--2---:R4:W5:Y:S01]  /*23400*/  LDL.LU.64 R116, [R1+0x44f0] ;  /* 0x0044f00001747983 */ /* 0x0049620000300a00 */
[----:B------:R-:W-:-:S03]  /*23410*/  LOP3.LUT R252, R0, 0x40, RZ, 0x3c, !PT ;  /* 0x0000004000fc7812 */ /* 0x000fc600078e3cff */
[----:B---3--:R4:W5:Y:S04]  /*23420*/  LDL.LU.64 R114, [R1+0x44e8] ;  /* 0x0044e80001727983 */ /* 0x0089680000300a00 */
[----:B------:R1:W-:Y:S04]  /*23430*/  LDGSTS.E [R162+0x26580], [R112.64], P2 ;  /* 0x2658000070a27fae */ /* 0x0003e80009121844 */
[----:B------:R2:W-:Y:S04]  /*23440*/  LDGSTS.E [R162+0x26980], [R178.64], P2 ;  /* 0x26980000b2a27fae */ /* 0x0005e80009121844 */
        /* <DEDUP_REMOVED lines=14> */
[----:B------:R4:W5:Y:S04]  /*23530*/  LDL.LU R162, [R1+0x44a8] ;  /* 0x0044a80001a27983 */ /* 0x0009680000300800 */
        /* <DEDUP_REMOVED lines=123> */
[----:B------:R1:W-:Y:S01]  /*23cf0*/  LDGSTS.E [R229+0x27b80], [R220.64], P2 ;  /* 0x27b80000dce57fae */ /* 0x0003e20009121844 */
[----:B------:R-:W-:-:S03]  /*23d00*/  IMAD.MOV.U32 R252, RZ, RZ, c[0x0][0x188] ;  /* 0x00006200fffc7624 */ /* 0x000fc600078e00ff */
[----:B------:R2:W-:Y:S04]  /*23d10*/  LDGSTS.E [R229+0x27f80], [R230.64], P2 ;  /* 0x27f80000e6e57fae */ /* 0x0005e80009121844 */
[----:B-1----:R4:W5:Y:S04]  /*23d20*/  LDL.LU.64 R220, [R1+0x42b0] ;  /* 0x0042b00001dc7983 */ /* 0x0029680000300a00 */
[----:B------:R4:W-:Y:S04]  /*23d30*/  STL [R1+0x310], RZ ;  /* 0x000310ff01007387 */ /* 0x0009e80000100800 */
        /* <DEDUP_REMOVED lines=206> */
[----:B------:R4:W-:Y:S01]  /*24a20*/  STL [R1+0x134c], RZ ;  /* 0x00134cff01007387 */ /* 0x0009e20000100800 */
[----:B------:R-:W-:-:S03]  /*24a30*/  IMAD.SHL.U32 R252, R252, 0x20, RZ ;  /* 0x00000020fcfc7824 */ /* 0x000fc600078e00ff */
[----:B------:R-:W0:Y:S01]  /*24a40*/  LDGDEPBAR ;  /* 0x00000000000079af */ /* 0x000e220000000000 */
[----:B--2---:R-:W-:Y:S01]  /*24a50*/  CS2R R228, SRZ ;  /* 0x0000000000e47805 */ /* 0x004fe2000001ff00 */
[----:B------:R-:W-:Y:S01]  /*24a60*/  CS2R R230, SRZ ;  /* 0x0000000000e67805 */ /* 0x000fe2000001ff00 */
[----:B------:R-:W-:Y:S05]  /*24a70*/  @!P0 BRA `(.L_x_0) ;  /* 0x0005d45000008947 */ /* 0x000fea0003800000 */
[----:B-----5:R-:W2:Y:S04]  /*24a80*/  LDL.LU.64 R170, [R1+0x2b08] ;  /* 0x002b080001aa7983 */ /* 0x020ea80000300a00 */
[----:B------:R-:W3:Y:S04]  /*24a90*/  LDL.LU.64 R172, [R1+0x2b10] ;  /* 0x002b100001ac7983 */ /* 0x000ee80000300a00 */
[----:B----4-:R-:W4:Y:S04]  /*24aa0*/  LDL.LU.64 R186, [R1+0x2b18] ;  /* 0x002b180001ba7983 */ /* 0x010f280000300a00 */
[----:B------:R-:W3:Y:S04]  /*24ab0*/  LDL.LU.64 R188, [R1+0x2b20] ;  /* 0x002b200001bc7983 */ /* 0x000ee80000300a00 */
[----:B------:R-:W3:Y:S04]  /*24ac0*/  LDL.LU.64 R174, [R1+0x2b28] ;  /* 0x002b280001ae7983 */ /* 0x000ee80000300a00 */
[----:B------:R-:W3:Y:S04]  /*24ad0*/  LDL.LU.64 R180, [R1+0x2b30] ;  /* 0x002b300001b47983 */ /* 0x000ee80000300a00 */
[----:B------:R-:W4:Y:S04]  /*24ae0*/  LDL.LU.64 R182, [R1+0x2b38] ;  /* 0x002b380001b67983 */ /* 0x000f280000300a00 */
[----:B------:R-:W4:Y:S04]  /*24af0*/  LDL.LU.64 R228, [R1+0x2b40] ;  /* 0x002b400001e47983 */ /* 0x000f280000300a00 */
[----:B------:R-:W4:Y:S04]  /*24b00*/  LDL.LU.64 R190, [R1+0x2b48] ;  /* 0x002b480001be7983 */ /* 0x000f280000300a00 */
[----:B------:R-:W4:Y:S04]  /*24b10*/  LDL.LU.64 R230, [R1+0x2b50] ;  /* 0x002b500001e67983 */ /* 0x000f280000300a00 */
[----:B------:R-:W4:Y:S04]  /*24b20*/  LDL.LU.64 R168, [R1+0x2b58] ;  /* 0x002b580001a87983 */ /* 0x000f280000300a00 */
[----:B--2---:R1:W-:Y:S01]  /*24b30*/  STL [R1+0x343c], R170 ;  /* 0x00343caa01007387 */ /* 0x0043e20000100800 */
[----:B------:R-:W-:-:S03]  /*24b40*/  MOV R0, R171 ;  /* 0x000000ab00007202 */ /* 0x000fc60000000f00 */
[----:B-1----:R-:W2:Y:S04]  /*24b50*/  LDL.LU.64 R170, [R1+0x2b60] ;  /* 0x002b600001aa7983 */ /* 0x002ea80000300a00 */
[----:B------:R1:W-:Y:S04]  /*24b60*/  STL [R1+0x3438], R0 ;  /* 0x0034380001007387 */ /* 0x0003e80000100800 */
[----:B---3--:R3:W-:Y:S04]  /*24b70*/  STL [R1+0x3444], R172 ;  /* 0x003444ac01007387 */ /* 0x0087e80000100800 */
[----:B----4-:R-:W-:Y:S01]  /*24b80*/  STL [R1+0x344c], R186 ;  /* 0x00344cba01007387 */ /* 0x010fe20000100800 */
[----:B-1----:R-:W-:-:S05]  /*24b90*/  IMAD.MOV.U32 R0, RZ, RZ, R173 ;  /* 0x000000ffff007224 */ /* 0x002fca00078e00ad */
[----:B------:R1:W-:Y:S04]  /*24ba0*/  STL [R1+0x3440], R0 ;  /* 0x0034400001007387 */ /* 0x0003e80000100800 */
[----:B---3--:R-:W3:Y:S04]  /*24bb0*/  LDL.LU.64 R172, [R1+0x2b68] ;  /* 0x002b680001ac7983 */ /* 0x008ee80000300a00 */
[----:B------:R-:W-:Y:S01]  /*24bc0*/  STL [R1+0x3454], R188 ;  /* 0x003454bc01007387 */ /* 0x000fe20000100800 */
[----:B-1----:R-:W-:-:S05]  /*24bd0*/  IMAD.MOV.U32 R0, RZ, RZ, R187 ;  /* 0x000000ffff007224 */ /* 0x002fca00078e00bb */
[----:B------:R1:W-:Y:S04]  /*24be0*/  STL [R1+0x3448], R0 ;  /* 0x0034480001007387 */ /* 0x0003e80000100800 */
[----:B------:R-:W4:Y:S01]  /*24bf0*/  LDL.LU.64 R156, [R1+0x2b70] ;  /* 0x002b7000019c7983 */ /* 0x000f220000300a00 */
[----:B-1----:R-:W-:-:S05]  /*24c00*/  MOV R0, R189 ;  /* 0x000000bd00007202 */ /* 0x002fca0000000f00 */
[----:B------:R1:W-:Y:S04]  /*24c10*/  STL [R1+0x3450], R0 ;  /* 0x0034500001007387 */ /* 0x0003e80000100800 */
[----:B------:R1:W-:Y:S02]  /*24c20*/  STL [R1+0x345c], R174 ;  /* 0x00345cae01007387 */ /* 0x0003e40000100800 */
[----:B-1----:R-:W-:Y:S02]  /*24c30*/  IMAD.MOV.U32 R0, RZ, RZ, R175 ;  /* 0x000000ffff007224 */ /* 0x002fe400078e00af */
[----:B------:R-:W4:Y:S04]  /*24c40*/  LDL.LU.64 R174, [R1+0x2b78] ;  /* 0x002b780001ae7983 */ /* 0x000f280000300a00 */
[----:B------:R1:W-:Y:S04]  /*24c50*/  STL [R1+0x3458], R0 ;  /* 0x0034580001007387 */ /* 0x0003e80000100800 */
[----:B------:R1:W-:Y:S02]  /*24c60*/  STL [R1+0x3464], R180 ;  /* 0x003464b401007387 */ /* 0x0003e40000100800 */
[----:B-1----:R-:W-:-:S02]  /*24c70*/  IMAD.MOV.U32 R0, RZ, RZ, R181 ;  /* 0x000000ffff007224 */ /* 0x002fc400078e00b5 */
[----:B------:R-:W4:Y:S04]  /*24c80*/  LDL.LU.64 R180, [R1+0x2b80] ;  /* 0x002b800001b47983 */ /* 0x000f280000300a00 */
[----:B------:R1:W-:Y:S04]  /*24c90*/  STL [R1+0x3460], R0 ;  /* 0x0034600001007387 */ /* 0x0003e80000100800 */
[----:B------:R1:W-:Y:S04]  /*24ca0*/  STL [R1+0x346c], R182 ;  /* 0x00346cb601007387 */ /* 0x0003e80000100800 */
[----:B------:R-:W4:Y:S01]  /*24cb0*/  LDL.LU.64 R158, [R1+0x890] ;  /* 0x00089000019e7983 */ /* 0x000f220000300a00 */
[----:B-1----:R-:W-:-:S03]  /*24cc0*/  MOV R0, R183 ;  /* 0x000000b700007202 */ /* 0x002fc60000000f00 */
[----:B------:R-:W-:Y:S04]  /*24cd0*/  STL [R1+0x3474], R228 ;  /* 0x003474e401007387 */ /* 0x000fe80000100800 */
[----:B------:R1:W-:Y:S04]  /*24ce0*/  STL [R1+0x3468], R0 ;  /* 0x0034680001007387 */ /* 0x0003e80000100800 */
[----:B------:R-:W4:Y:S01]  /*24cf0*/  LDL.LU.64 R182, [R1+0x888] ;  /* 0x0008880001b67983 */ /* 0x000f220000300a00 */
[----:B-1----:R-:W-:-:S03]  /*24d00*/  IMAD.MOV.U32 R0, RZ, RZ, R229 ;  /* 0x000000ffff007224 */ /* 0x002fc600078e00e5 */
[----:B------:R-:W-:Y:S04]  /*24d10*/  STL [R1+0x347c], R190 ;  /* 0x00347cbe01007387 */ /* 0x000fe80000100800 */
[----:B------:R1:W-:Y:S04]  /*24d20*/  STL [R1+0x3470], R0 ;  /* 0x0034700001007387 */ /* 0x0003e80000100800 */
[----:B------:R-:W4:Y:S04]  /*24d30*/  LDL.LU.64 R228, [R1+0x880] ;  /* 0x0008800001e47983 */ /* 0x000f280000300a00 */
[----:B------:R-:W4:Y:S01]  /*24d40*/  LDL.LU.64 R184, [R1+0x1360] ;  /* 0x0013600001b87983 */ /* 0x000f220000300a00 */
[----:B-1----:R-:W-:-:S05]  /*24d50*/  IMAD.MOV.U32 R0, RZ, RZ, R191 ;  /* 0x000000ffff007224 */ /* 0x002fca00078e00bf */
[----:B------:R1:W-:Y:S04]  /*24d60*/  STL [R1+0x3478], R0 ;  /* 0x0034780001007387 */ /* 0x0003e80000100800 */
[----:B------:R1:W-:Y:S02]  /*24d70*/  STL [R1+0x3484], R230 ;  /* 0x003484e601007387 */ /* 0x0003e40000100800 */
[----:B-1----:R-:W-:Y:S02]  /*24d80*/  MOV R0, R231 ;  /* 0x000000e700007202 */ /* 0x002fe40000000f00 */
[----:B------:R-:W4:Y:S04]  /*24d90*/  LDL.LU.64 R230, [R1+0x1368] ;  /* 0x0013680001e67983 */ /* 0x000f280000300a00 */
[----:B------:R1:W-:Y:S04]  /*24da0*/  STL [R1+0x3480], R0 ;  /* 0x0034800001007387 */ /* 0x0003e80000100800 */
[----:B------:R-:W-:Y:S04]  /*24db0*/  STL [R1+0x348c], R168 ;  /* 0x00348ca801007387 */ /* 0x000fe80000100800 */
[----:B------:R-:W4:Y:S01]  /*24dc0*/  LDL.LU.64 R186, [R1+0x1370] ;  /* 0x0013700001ba7983 */ /* 0x000f220000300a00 */
[----:B-1----:R-:W-:-:S05]  /*24dd0*/  IMAD.MOV.U32 R0, RZ, RZ, R169 ;  /* 0x000000ffff007224 */ /* 0x002fca00078e00a9 */
[----:B------:R1:W-:Y:S04]  /*24de0*/  STL [R1+0x3488], R0 ;  /* 0x0034880001007387 */ /* 0x0003e80000100800 */
[----:B--2---:R-:W-:Y:S04]  /*24df0*/  STL [R1+0x3494], R170 ;  /* 0x003494aa01007387 */ /* 0x004fe80000100800 */
[----:B------:R-:W2:Y:S01]  /*24e00*/  LDL.LU.64 R188, [R1+0x1378] ;  /* 0x0013780001bc7983 */ /* 0x000ea20000300a00 */
[----:B-1----:R-:W-:-:S03]  /*24e10*/  IMAD.MOV.U32 R0, RZ, RZ, R171 ;  /* 0x000000ffff007224 */ /* 0x002fc600078e00ab */
[----:B------:R-:W2:Y:S04]  /*24e20*/  LDL.LU.64 R190, [R1+0x858] ;  /* 0x0008580001be7983 */ /* 0x000ea80000300a00 */
[----:B------:R1:W-:Y:S04]  /*24e30*/  STL [R1+0x3490], R0 ;  /* 0x0034900001007387 */ /* 0x0003e80000100800 */
[----:B---3--:R3:W-:Y:S04]  /*24e40*/  STL [R1+0x349c], R172 ;  /* 0x00349cac01007387 */ /* 0x0087e80000100800 */
[----:B------:R-:W2:Y:S01]  /*24e50*/  LDL.LU.64 R168, [R1+0x850] ;  /* 0x0008500001a87983 */ /* 0x000ea20000300a00 */
[----:B-1----:R-:W-:-:S03]  /*24e60*/  MOV R0, R173 ;  /* 0x000000ad00007202 */ /* 0x002fc60000000f00 */
[----:B------:R-:W2:Y:S04]  /*24e70*/  LDL.LU.64 R170, [R1+0x1380] ;  /* 0x0013800001aa7983 */ /* 0x000ea80000300a00 */
[----:B------:R1:W-:Y:S04]  /*24e80*/  STL [R1+0x3498], R0 ;  /* 0x0034980001007387 */ /* 0x0003e80000100800 */
[----:B----4-:R-:W-:Y:S04]  /*24e90*/  STL [R1+0x34a4], R156 ;  /* 0x0034a49c01007387 */ /* 0x010fe80000100800 */
[----:B---3--:R-:W3:Y:S01]  /*24ea0*/  LDL.LU.64 R172, [R1+0x1388] ;  /* 0x0013880001ac7983 */ /* 0x008ee20000300a00 */
[----:B-1----:R-:W-:-:S03]  /*24eb0*/  IMAD.MOV.U32 R0, RZ, RZ, R157 ;  /* 0x000000ffff007224 */ /* 0x002fc600078e009d */
[----:B------:R-:W-:Y:S04]  /*24ec0*/  STL [R1+0x34ac], R174 ;  /* 0x0034acae01007387 */ /* 0x000fe80000100800 */
[----:B------:R1:W-:Y:S02]  /*24ed0*/  STL [R1+0x34a0], R0 ;  /* 0x0034a00001007387 */ /* 0x0003e40000100800 */
[----:B-1----:R-:W-:Y:S02]  /*24ee0*/  IMAD.MOV.U32 R0, RZ, RZ, R175 ;  /* 0x000000ffff007224 */ /* 0x002fe400078e00af */
[----:B------:R-:W4:Y:S04]  /*24ef0*/  LDL.LU.64 R174, [R1+0x1390] ;  /* 0x0013900001ae7983 */ /* 0x000f280000300a00 */
[----:B------:R1:W-:Y:S04]  /*24f00*/  STL [R1+0x34a8], R0 ;  /* 0x0034a80001007387 */ /* 0x0003e80000100800 */
[----:B------:R1:W-:Y:S02]  /*24f10*/  STL [R1+0x34b4], R180 ;  /* 0x0034b4b401007387 */ /* 0x0003e40000100800 */
[----:B-1----:R-:W-:-:S02]  /*24f20*/  MOV R0, R181 ;  /* 0x000000b500007202 */ /* 0x002fc40000000f00 */
[----:B------:R-:W-:Y:S04]  /*24f30*/  STL [R1+0x34bc], R158 ;  /* 0x0034bc9e01007387 */ /* 0x000fe80000100800 */
[----:B------:R1:W-:Y:S04]  /*24f40*/  STL [R1+0x34b0], R0 ;  /* 0x0034b00001007387 */ /* 0x0003e80000100800 */
[----:B------:R-:W4:Y:S01]  /*24f50*/  LDL.LU.64 R180, [R1+0x1398] ;  /* 0x0013980001b47983 */ /* 0x000f220000300a00 */
        /* <DEDUP_REMOVED lines=17> */
[----:B------:R-:W-:Y:S01]  /*25070*/  STL [R1+0x34e4], R186 ;  /* 0x0034e4ba01007387 */ /* 0x000fe20000100800 */
[----:B-1----:R-:W-:-:S03]  /*25080*/  MOV R0, R187 ;  /* 0x000000bb00007202 */ /* 0x002fc60000000f00 */
[----:B--2---:R-:W-:Y:S04]  /*25090*/  STL [R1+0x34ec], R188 ;  /* 0x0034ecbc01007387 */ /* 0x004fe80000100800 */
[----:B------:R1:W-:Y:S04]  /*250a0*/  STL [R1+0x34e0], R0 ;  /* 0x0034e00001007387 */ /* 0x0003e80000100800 */
[----:B------:R-:W-:Y:S01]  /*250b0*/  STL [R1+0x34f4], R190 ;  /* 0x0034f4be01007387 */ /* 0x000fe20000100800 */
[----:B-1----:R-:W-:-:S05]  /*250c0*/  IMAD.MOV.U32 R0, RZ, RZ, R189 ;  /* 0x000000ffff007224 */ /* 0x002fca00078e00bd */
[----:B------:R1:W-:Y:S04]  /*250d0*/  STL [R1+0x34e8], R0 ;  /* 0x0034e80001007387 */ /* 0x0003e80000100800 */
[----:B------:R-:W-:Y:S01]  /*250e0*/  STL [R1+0x34fc], R168 ;  /* 0x0034fca801007387 */ /* 0x000fe20000100800 */
[----:B-1----:R-:W-:-:S05]  /*250f0*/  IMAD.MOV.U32 R0, RZ, RZ, R191 ;  /* 0x000000ffff007224 */ /* 0x002fca00078e00bf */
[----:B------:R1:W-:Y:S04]  /*25100*/  STL [R1+0x34f0], R0 ;  /* 0x0034f00001007387 */ /* 0x0003e80000100800 */
[----:B------:R-:W-:Y:S01]  /*25110*/  STL [R1+0x3504], R170 ;  /* 0x003504aa01007387 */ /* 0x000fe20000100800 */
[----:B-1----:R-:W-:-:S05]  /*25120*/  MOV R0, R169 ;  /* 0x000000a900007202 */ /* 0x002fca0000000f00 */
[----:B------:R1:W-:Y:S04]  /*25130*/  STL [R1+0x34f8], R0 ;  /* 0x0034f80001007387 */ /* 0x0003e80000100800 */
[----:B---3--:R-:W-:Y:S01]  /*25140*/  STL [R1+0x350c], R172 ;  /* 0x00350cac01007387 */ /* 0x008fe20000100800 */
[----:B-1----:R-:W-:-:S05]  /*25150*/  IMAD.MOV.U32 R0, RZ, RZ, R171 ;  /* 0x000000ffff007224 */ /* 0x002fca00078e00ab */
[----:B------:R1:W-:Y:S04]  /*25160*/  STL [R1+0x3500], R0 ;  /* 0x0035000001007387 */ /* 0x0003e80000100800 */
[----:B------:R-:W2:Y:S04]  /*25170*/  LDL.LU.64 R184, [R1+0x498] ;  /* 0x0004980001b87983 */ /* 0x000ea80000300a00 */
[----:B------:R-:W3:Y:S01]  /*25180*/  LDL.LU.64 R186, [R1+0x4a0] ;  /* 0x0004a00001ba7983 */ /* 0x000ee20000300a00 */
[----:B-1----:R-:W-:-:S05]  /*25190*/  IMAD.MOV.U32 R0, RZ, RZ, R173 ;  /* 0x000000ffff007224 */ /* 0x002fca00078e00ad */
[----:B------:R1:W-:Y:S04]  /*251a0*/  STL [R1+0x3508], R0 ;  /* 0x0035080001007387 */ /* 0x0003e80000100800 */
[----:B----4-:R-:W-:Y:S04]  /*251b0*/  STL [R1+0x3514], R174 ;  /* 0x003514ae01007387 */ /* 0x010fe80000100800 */
[----:B------:R-:W4:Y:S01]  /*251c0*/  LDL.LU.64 R188, [R1+0x4a8] ;  /* 0x0004a80001bc7983 */ /* 0x000f220000300a00 */
[----:B-1----:R-:W-:-:S03]  /*251d0*/  MOV R0, R175 ;  /* 0x000000af00007202 */ /* 0x002fc60000000f00 */
[----:B------:R-:W4:Y:S04]  /*251e0*/  LDL.LU.64 R190, [R1+0x4b0] ;  /* 0x0004b00001be7983 */ /* 0x000f280000300a00 */
[----:B------:R1:W-:Y:S04]  /*251f0*/  STL [R1+0x3510], R0 ;  /* 0x0035100001007387 */ /* 0x0003e80000100800 */
[----:B------:R-:W-:Y:S04]  /*25200*/  STL [R1+0x351c], R180 ;  /* 0x00351cb401007387 */ /* 0x000fe80000100800 */
[----:B------:R-:W4:Y:S01]  /*25210*/  LDL.LU.64 R168, [R1+0x4b8] ;  /* 0x0004b80001a87983 */ /* 0x000f220000300a00 */
[----:B-1----:R-:W-:-:S03]  /*25220*/  IMAD.MOV.U32 R0, RZ, RZ, R181 ;  /* 0x000000ffff007224 */ /* 0x002fc600078e00b5 */
[----:B------:R-:W4:Y:S04]  /*25230*/  LDL.LU.64 R170, [R1+0x4c0] ;  /* 0x0004c00001aa7983 */ /* 0x000f280000300a00 */
[----:B------:R1:W-:Y:S04]  /*25240*/  STL [R1+0x3518], R0 ;  /* 0x0035180001007387 */ /* 0x0003e80000100800 */
[----:B------:R-:W-:Y:S04]  /*25250*/  STL [R1+0x3524], R182 ;  /* 0x003524b601007387 */ /* 0x000fe80000100800 */
[----:B------:R-:W4:Y:S01]  /*25260*/  LDL.LU.64 R172, [R1+0x4c8] ;  /* 0x0004c80001ac7983 */ /* 0x000f220000300a00 */
[----:B-1----:R-:W-:-:S03]  /*25270*/  IMAD.MOV.U32 R0, RZ, RZ, R183 ;  /* 0x000000ffff007224 */ /* 0x002fc600078e00b7 */
[----:B------:R-:W4:Y:S04]  /*25280*/  LDL.LU.64 R174, [R1+0x7c0] ;  /* 0x0007c00001ae7983 */ /* 0x000f280000300a00 */
[----:B------:R1:W-:Y:S04]  /*25290*/  STL [R1+0x3520], R0 ;  /* 0x0035200001007387 */ /* 0x0003e80000100800 */
[----:B------:R1:W-:Y:S04]  /*252a0*/  STL [R1+0x352c], R228 ;  /* 0x00352ce401007387 */ /* 0x0003e80000100800 */
[----:B------:R-:W4:Y:S01]  /*252b0*/  LDL.LU.64 R180, [R1+0x7c8] ;  /* 0x0007c80001b47983 */ /* 0x000f220000300a00 */
[----:B-1----:R-:W-:-:S03]  /*252c0*/  MOV R0, R229 ;  /* 0x000000e500007202 */ /* 0x002fc60000000f00 */
[----:B------:R-:W4:Y:S04]  /*252d0*/  LDL.LU.64 R182, [R1+0x7a8] ;  /* 0x0007a80001b67983 */ /* 0x000f280000300a00 */
[----:B------:R1:W-:Y:S04]  /*252e0*/  STL [R1+0x3528], R0 ;  /* 0x0035280001007387 */ /* 0x0003e80000100800 */
[----:B------:R1:W-:Y:S04]  /*252f0*/  STL [R1+0x3534], R230 ;  /* 0x003534e601007387 */ /* 0x0003e80000100800 */
[----:B------:R-:W4:Y:S01]  /*25300*/  LDL.LU.64 R228, [R1+0x7a0] ;  /* 0x0007a00001e47983 */ /* 0x000f220000300a00 */
[----:B-1----:R-:W-:-:S03]  /*25310*/  IMAD.MOV.U32 R0, RZ, RZ, R231 ;  /* 0x000000ffff007224 */ /* 0x002fc600078e00e7 */
[----:B------:R-:W4:Y:S04]  /*25320*/  LDL.LU.64 R230, [R1+0x7f0] ;  /* 0x0007f00001e67983 */ /* 0x000f280000300a00 */
[----:B------:R2:W-:Y:S04]  /*25330*/  STL [R1+0x3530], R0 ;  /* 0x0035300001007387 */ /* 0x0005e80000100800 */
[----:B------:R-:W-:Y:S04]  /*25340*/  STL [R1+0x353c], R220 ;  /* 0x00353cdc01007387 */ /* 0x000fe80000100800 */
[----:B------:R-:W-:Y:S04]  /*25350*/  STL [R1+0x3538], R221 ;  /* 0x003538dd01007387 */ /* 0x000fe80000100800 */
[----:B------:R-:W-:Y:S04]  /*25360*/  STL [R1+0x3544], R222 ;  /* 0x003544de01007387 */ /* 0x000fe80000100800 */
[----:B------:R-:W-:Y:S04]  /*25370*/  STL [R1+0x3540], R223 ;  /* 0x003540df01007387 */ /* 0x000fe80000100800 */
[----:B------:R-:W-:Y:S04]  /*25380*/  STL [R1+0x354c], R224 ;  /* 0x00354ce001007387 */ /* 0x000fe80000100800 */
[----:B------:R-:W-:Y:S04]  /*25390*/  STL [R1+0x3548], R225 ;  /* 0x003548e101007387 */ /* 0x000fe80000100800 */
[----:B------:R-:W-:Y:S04]  /*253a0*/  STL [R1+0x3554], R226 ;  /* 0x003554e201007387 */ /* 0x000fe80000100800 */
[----:B------:R-:W-:Y:S01]  /*253b0*/  STL [R1+0x3550], R227 ;  /* 0x003550e301007387 */ /* 0x000fe20000100800 */
[----:B--2---:R-:W-:-:S03]  /*253c0*/  IMAD.MOV.U32 R0, RZ, RZ, R185 ;  /* 0x000000ffff007224 */ /* 0x004fc600078e00b9 */
[----:B------:R-:W-:Y:S04]  /*253d0*/  STL [R1+0x355c], R184 ;  /* 0x00355cb801007387 */ /* 0x000fe80000100800 */
[----:B---3--:R-:W-:Y:S04]  /*253e0*/  STL [R1+0x3564], R186 ;  /* 0x003564ba01007387 */ /* 0x008fe80000100800 */
[----:B------:R1:W-:Y:S02]  /*253f0*/  STL [R1+0x3558], R0 ;  /* 0x0035580001007387 */ /* 0x0003e40000100800 */
[----:B-1----:R-:W-:-:S02]  /*25400*/  MOV R0, R187 ;  /* 0x000000bb00007202 */ /* 0x002fc40000000f00 */
[----:B----4-:R-:W-:Y:S04]  /*25410*/  STL [R1+0x356c], R188 ;  /* 0x00356cbc01007387 */ /* 0x010fe80000100800 */
        /* <DEDUP_REMOVED lines=41> */
[----:B------:R-:W2:Y:S04]  /*256b0*/  LDL.LU.64 R168, [R1+0x18a0] ;  /* 0x0018a00001a87983 */ /* 0x000ea80000300a00 */
[----:B------:R-:W-:Y:S04]  /*256c0*/  STL [R1+0x35e0], R13 ;  /* 0x0035e00d01007387 */ /* 0x000fe80000100800 */
[----:B------:R-:W-:Y:S04]  /*256d0*/  STL [R1+0x35ec], R14 ;  /* 0x0035ec0e01007387 */ /* 0x000fe80000100800 */
[----:B------:R-:W3:Y:S04]  /*256e0*/  LDL.LU.64 R186, [R1+0x18a8] ;  /* 0x0018a80001ba7983 */ /* 0x000ee80000300a00 */
[----:B------:R-:W-:Y:S04]  /*256f0*/  STL [R1+0x35e8], R15 ;  /* 0x0035e80f01007387 */ /* 0x000fe80000100800 */
[----:B------:R-:W-:Y:S04]  /*25700*/  STL [R1+0x35f4], R16 ;  /* 0x0035f41001007387 */ /* 0x000fe80000100800 */
[----:B------:R-:W2:Y:S04]  /*25710*/  LDL.LU.64 R170, [R1+0x18b0] ;  /* 0x0018b00001aa7983 */ /* 0x000ea80000300a00 */
        /* <DEDUP_REMOVED lines=24> */
[----:B--2---:R2:W-:Y:S04]  /*258a0*/  STL [R1+0x363c], R168 ;  /* 0x00363ca801007387 */ /* 0x0045e80000100800 */
[----:B------:R-:W4:Y:S01]  /*258b0*/  LDL.LU.64 R230, [R1+0x1910] ;  /* 0x0019100001e67983 */ /* 0x000f220000300a00 */
[----:B-1----:R-:W-:-:S03]  /*258c0*/  IMAD.MOV.U32 R0, RZ, RZ, R169 ;  /* 0x000000ffff007224 */ /* 0x002fc600078e00a9 */
[----:B---3--:R-:W-:Y:S04]  /*258d0*/  STL [R1+0x3644], R186 ;  /* 0x003644ba01007387 */ /* 0x008fe80000100800 */
[----:B------:R1:W-:Y:S04]  /*258e0*/  STL [R1+0x3638], R0 ;  /* 0x0036380001007387 */ /* 0x0003e80000100800 */
[----:B--2---:R-:W2:Y:S01]  /*258f0*/  LDL.LU.64 R168, [R1+0x1918] ;  /* 0x0019180001a87983 */ /* 0x004ea20000300a00 */
[----:B-1----:R-:W-:-:S03]  /*25900*/  MOV R0, R187 ;  /* 0x000000bb00007202 */ /* 0x002fc60000000f00 */
[----:B------:R-:W-:Y:S04]  /*25910*/  STL [R1+0x364c], R170 ;  /* 0x00364caa01007387 */ /* 0x000fe80000100800 */
[----:B------:R1:W-:Y:S04]  /*25920*/  STL [R1+0x3640], R0 ;  /* 0x0036400001007387 */ /* 0x0003e80000100800 */
[----:B------:R-:W3:Y:S01]  /*25930*/  LDL.LU.64 R158, [R1+0x1920] ;  /* 0x00192000019e7983 */ /* 0x000ee20000300a00 */
[----:B-1----:R-:W-:-:S03]  /*25940*/  IMAD.MOV.U32 R0, RZ, RZ, R171 ;  /* 0x000000ffff007224 */ /* 0x002fc600078e00ab */
[----:B------:R-:W-:Y:S04]  /*25950*/  STL [R1+0x3654], R172 ;  /* 0x003654ac01007387 */ /* 0x000fe80000100800 */
[----:B------:R1:W-:Y:S04]  /*25960*/  STL [R1+0x3648], R0 ;  /* 0x0036480001007387 */ /* 0x0003e80000100800 */
[----:B------:R-:W3:Y:S01]  /*25970*/  LDL.LU.64 R170, [R1+0x1928] ;  /* 0x0019280001aa7983 */ /* 0x000ee20000300a00 */
[----:B-1----:R-:W-:-:S03]  /*25980*/  IMAD.MOV.U32 R0, RZ, RZ, R173 ;  /* 0x000000ffff007224 */ /* 0x002fc600078e00ad */
[----:B------:R-:W-:Y:S04]  /*25990*/  STL [R1+0x365c], R188 ;  /* 0x00365cbc01007387 */ /* 0x000fe80000100800 */
[----:B------:R1:W-:Y:S04]  /*259a0*/  STL [R1+0x3650], R0 ;  /* 0x0036500001007387 */ /* 0x0003e80000100800 */
[----:B------:R-:W3:Y:S04]  /*259b0*/  LDL.LU.64 R172, [R1+0x1930] ;  /* 0x0019300001ac7983 */ /* 0x000ee80000300a00 */
[----:B------:R-:W3:Y:S01]  /*259c0*/  LDL.LU.64 R184, [R1+0x1938] ;  /* 0x0019380001b87983 */ /* 0x000ee20000300a00 */
[----:B-1----:R-:W-:-:S05]  /*259d0*/  MOV R0, R189 ;  /* 0x000000bd00007202 */ /* 0x002fca0000000f00 */
[----:B------:R1:W-:Y:S04]  /*259e0*/  STL [R1+0x3658], R0 ;  /* 0x0036580001007387 */ /* 0x0003e80000100800 */
[----:B------:R1:W-:Y:S02]  /*259f0*/  STL [R1+0x3664], R174 ;  /* 0x003664ae01007387 */ /* 0x0003e40000100800 */
[----:B-1----:R-:W-:Y:S02]  /*25a00*/  IMAD.MOV.U32 R0, RZ, RZ, R175 ;  /* 0x000000ffff007224 */ /* 0x002fe400078e00af */
[----:B------:R-:W3:Y:S04]  /*25a10*/  LDL.LU.64 R174, [R1+0x1630] ;  /* 0x0016300001ae7983 */ /* 0x000ee80000300a00 */
[----:B------:R1:W-:Y:S04]  /*25a20*/  STL [R1+0x3660], R0 ;  /* 0x0036600001007387 */ /* 0x0003e80000100800 */
[----:B------:R1:W-:Y:S02]  /*25a30*/  STL [R1+0x366c], R180 ;  /* 0x00366cb401007387 */ /* 0x0003e40000100800 */
[----:B-1----:R-:W-:-:S02]  /*25a40*/  IMAD.MOV.U32 R0, RZ, RZ, R181 ;  /* 0x000000ffff007224 */ /* 0x002fc400078e00b5 */
[----:B------:R-:W3:Y:S04]  /*25a50*/  LDL.LU.64 R180, [R1+0x1638] ;  /* 0x0016380001b47983 */ /* 0x000ee80000300a00 */
[----:B------:R1:W-:Y:S04]  /*25a60*/  STL [R1+0x3668], R0 ;  /* 0x0036680001007387 */ /* 0x0003e80000100800 */
[----:B------:R1:W-:Y:S04]  /*25a70*/  STL [R1+0x3674], R182 ;  /* 0x003674b601007387 */ /* 0x0003e80000100800 */
[----:B------:R-:W3:Y:S01]  /*25a80*/  LDL.LU.64 R186, [R1+0x1640] ;  /* 0x0016400001ba7983 */ /* 0x000ee20000300a00 */
[----:B-1----:R-:W-:-:S03]  /*25a90*/  MOV R0, R183 ;  /* 0x000000b700007202 */ /* 0x002fc60000000f00 */
        /* <DEDUP_REMOVED lines=8> */
[----:B-1----:R-:W-:-:S05]  /*25b20*/  IMAD.MOV.U32 R0, RZ, RZ, R191 ;  /* 0x000000ffff007224 */ /* 0x002fca00078e00bf */
[----:B------:R1:W-:Y:S04]  /*25b30*/  STL [R1+0x3680], R0 ;  /* 0x0036800001007387 */ /* 0x0003e80000100800 */
[----:B----4-:R4:W-:Y:S01]  /*25b40*/  STL [R1+0x368c], R230 ;  /* 0x00368ce601007387 */ /* 0x0109e20000100800 */
[----:B-1----:R-:W-:-:S03]  /*25b50*/  MOV R0, R231 ;  /* 0x000000e700007202 */ /* 0x002fc60000000f00 */
[----:B----4-:R-:W4:Y:S04]  /*25b60*/  LDL.LU.64 R230, [R1+0x1660] ;  /* 0x0016600001e67983 */ /* 0x010f280000300a00 */
[----:B------:R1:W-:Y:S04]  /*25b70*/  STL [R1+0x3688], R0 ;  /* 0x0036880001007387 */ /* 0x0003e80000100800 */
[----:B--2---:R2:W-:Y:S04]  /*25b80*/  STL [R1+0x3694], R168 ;  /* 0x003694a801007387 */ /* 0x0045e80000100800 */
[----:B------:R-:W4:Y:S01]  /*25b90*/  LDL.LU.64 R190, [R1+0x1668] ;  /* 0x0016680001be7983 */ /* 0x000f220000300a00 */
[----:B-1----:R-:W-:-:S05]  /*25ba0*/  IMAD.MOV.U32 R0, RZ, RZ, R169 ;  /* 0x000000ffff007224 */ /* 0x002fca00078e00a9 */
[----:B------:R1:W-:Y:S04]  /*25bb0*/  STL [R1+0x3690], R0 ;  /* 0x0036900001007387 */ /* 0x0003e80000100800 */
[----:B---3--:R-:W-:Y:S04]  /*25bc0*/  STL [R1+0x369c], R158 ;  /* 0x00369c9e01007387 */ /* 0x008fe80000100800 */
[----:B--2---:R-:W2:Y:S01]  /*25bd0*/  LDL.LU.64 R168, [R1+0x17a0] ;  /* 0x0017a00001a87983 */ /* 0x004ea20000300a00 */
[----:B-1----:R-:W-:-:S03]  /*25be0*/  IMAD.MOV.U32 R0, RZ, RZ, R159 ;  /* 0x000000ffff007224 */ /* 0x002fc600078e009f */
[----:B------:R-:W-:Y:S04]  /*25bf0*/  STL [R1+0x36a4], R170 ;  /* 0x0036a4aa01007387 */ /* 0x000fe80000100800 */
[----:B------:R1:W-:Y:S02]  /*25c00*/  STL [R1+0x3698], R0 ;  /* 0x0036980001007387 */ /* 0x0003e40000100800 */
[----:B-1----:R-:W-:Y:S02]  /*25c10*/  MOV R0, R171 ;  /* 0x000000ab00007202 */ /* 0x002fe40000000f00 */
[----:B------:R-:W3:Y:S04]  /*25c20*/  LDL.LU.64 R170, [R1+0x17a8] ;  /* 0x0017a80001aa7983 */ /* 0x000ee80000300a00 */
[----:B------:R1:W-:Y:S04]  /*25c30*/  STL [R1+0x36a0], R0 ;  /* 0x0036a00001007387 */ /* 0x0003e80000100800 */
[----:B------:R1:W-:Y:S02]  /*25c40*/  STL [R1+0x36ac], R172 ;  /* 0x0036acac01007387 */ /* 0x0003e40000100800 */
[----:B-1----:R-:W-:-:S02]  /*25c50*/  IMAD.MOV.U32 R0, RZ, RZ, R173 ;  /* 0x000000ffff007224 */ /* 0x002fc400078e00ad */
[----:B------:R-:W-:Y:S04]  /*25c60*/  STL [R1+0x36b4], R184 ;  /* 0x0036b4b801007387 */ /* 0x000fe80000100800 */
[----:B------:R1:W-:Y:S04]  /*25c70*/  STL [R1+0x36a8], R0 ;  /* 0x0036a80001007387 */ /* 0x0003e80000100800 */
[----:B------:R-:W3:Y:S01]  /*25c80*/  LDL.LU.64 R172, [R1+0x17b0] ;  /* 0x0017b00001ac7983 */ /* 0x000ee20000300a00 */
        /* <DEDUP_REMOVED lines=23> */
[----:B----4-:R-:W-:Y:S04]  /*25e00*/  STL [R1+0x36ec], R230 ;  /* 0x0036ece601007387 */ /* 0x010fe80000100800 */
[----:B------:R1:W-:Y:S02]  /*25e10*/  STL [R1+0x36e0], R0 ;  /* 0x0036e00001007387 */ /* 0x0003e40000100800 */
[----:B-1----:R-:W-:Y:S02]  /*25e20*/  MOV R0, R231 ;  /* 0x000000e700007202 */ /* 0x002fe40000000f00 */
[----:B------:R-:W4:Y:S04]  /*25e30*/  LDL.LU.64 R230, [R1+0x17e8] ;  /* 0x0017e80001e67983 */ /* 0x000f280000300a00 */
[----:B------:R1:W-:Y:S04]  /*25e40*/  STL [R1+0x36e8], R0 ;  /* 0x0036e80001007387 */ /* 0x0003e80000100800 */
[----:B------:R-:W-:Y:S01]  /*25e50*/  STL [R1+0x36f4], R190 ;  /* 0x0036f4be01007387 */ /* 0x000fe20000100800 */
[----:B-1----:R-:W-:-:S03]  /*25e60*/  IMAD.MOV.U32 R0, RZ, RZ, R191 ;  /* 0x000000ffff007224 */ /* 0x002fc600078e00bf */
[----:B--2---:R-:W-:Y:S04]  /*25e70*/  STL [R1+0x36fc], R168 ;  /* 0x0036fca801007387 */ /* 0x004fe80000100800 */
[----:B------:R1:W-:Y:S04]  /*25e80*/  STL [R1+0x36f0], R0 ;  /* 0x0036f00001007387 */ /* 0x0003e80000100800 */
[----:B------:R-:W2:Y:S04]  /*25e90*/  LDL.LU.64 R152, [R1+0x7f8] ;  /* 0x0007f80001987983 */ /* 0x000ea80000300a00 */
[----:B------:R-:W2:Y:S01]  /*25ea0*/  LDL.LU.64 R154, [R1+0x13a8] ;  /* 0x0013a800019a7983 */ /* 0x000ea20000300a00 */
[----:B-1----:R-:W-:-:S05]  /*25eb0*/  IMAD.MOV.U32 R0, RZ, RZ, R169 ;  /* 0x000000ffff007224 */ /* 0x002fca00078e00a9 */
[----:B------:R1:W-:Y:S04]  /*25ec0*/  STL [R1+0x36f8], R0 ;  /* 0x0036f80001007387 */ /* 0x0003e80000100800 */
[----:B---3--:R-:W-:Y:S04]  /*25ed0*/  STL [R1+0x3704], R170 ;  /* 0x003704aa01007387 */ /* 0x008fe80000100800 */
[----:B------:R-:W2:Y:S01]  /*25ee0*/  LDL.LU.64 R156, [R1+0x13b0] ;  /* 0x0013b000019c7983 */ /* 0x000ea20000300a00 */
[----:B-1----:R-:W-:-:S03]  /*25ef0*/  MOV R0, R171 ;  /* 0x000000ab00007202 */ /* 0x002fc60000000f00 */
[----:B------:R-:W2:Y:S04]  /*25f00*/  LDL.LU.64 R158, [R1+0x13b8] ;  /* 0x0013b800019e7983 */ /* 0x000ea80000300a00 */
[----:B------:R1:W-:Y:S04]  /*25f10*/  STL [R1+0x3700], R0 ;  /* 0x0037000001007387 */ /* 0x0003e80000100800 */
[----:B------:R-:W-:Y:S04]  /*25f20*/  STL [R1+0x370c], R172 ;  /* 0x00370cac01007387 */ /* 0x000fe80000100800 */
[----:B------:R-:W2:Y:S01]  /*25f30*/  LDL.LU.64 R184, [R1+0x13c0] ;  /* 0x0013c00001b87983 */ /* 0x000ea20000300a00 */
[----:B-1----:R-:W-:-:S03]  /*25f40*/  IMAD.MOV.U32 R0, RZ, RZ, R173 ;  /* 0x000000ffff007224 */ /* 0x002fc600078e00ad */
        /* <DEDUP_REMOVED lines=17> */
[----:B------:R4:W-:Y:S04]  /*26060*/  STL [R1+0x372c], R228 ;  /* 0x00372ce401007387 */ /* 0x0009e80000100800 */
[----:B------:R-:W2:Y:S01]  /*26070*/  LDL.LU.64 R180, [R1+0x1410] ;  /* 0x0014100001b47983 */ /* 0x000ea20000300a00 */
[----:B-1----:R-:W-:-:S03]  /*26080*/  IMAD.MOV.U32 R0, RZ, RZ, R229 ;  /* 0x000000ffff007224 */ /* 0x002fc600078e00e5 */
[----:B------:R-:W2:Y:S04]  /*26090*/  LDL.LU.64 R182, [R1+0x1418] ;  /* 0x0014180001b67983 */ /* 0x000ea80000300a00 */
[----:B------:R1:W-:Y:S04]  /*260a0*/  STL [R1+0x3728], R0 ;  /* 0x0037280001007387 */ /* 0x0003e80000100800 */
[----:B----4-:R4:W-:Y:S04]  /*260b0*/  STL [R1+0x3734], R230 ;  /* 0x003734e601007387 */ /* 0x0109e80000100800 */
[----:B------:R-:W3:Y:S01]  /*260c0*/  LDL.LU.64 R228, [R1+0x1420] ;  /* 0x0014200001e47983 */ /* 0x000ee20000300a00 */
[----:B-1----:R-:W-:-:S03]  /*260d0*/  MOV R0, R231 ;  /* 0x000000e700007202 */ /* 0x002fc60000000f00 */
[----:B----4-:R-:W4:Y:S04]  /*260e0*/  LDL.LU.64 R230, [R1+0x1430] ;  /* 0x0014300001e67983 */ /* 0x010f280000300a00 */
[----:B------:R1:W-:Y:S04]  /*260f0*/  STL [R1+0x3730], R0 ;  /* 0x0037300001007387 */ /* 0x0003e80000100800 */
[----:B--2---:R-:W-:Y:S01]  /*26100*/  STL [R1+0x373c], R152 ;  /* 0x00373c9801007387 */ /* 0x004fe20000100800 */
[----:B-1----:R-:W-:-:S03]  /*26110*/  IMAD.MOV.U32 R0, RZ, RZ, R153 ;  /* 0x000000ffff007224 */ /* 0x002fc600078e0099 */
[----:B------:R-:W-:Y:S04]  /*26120*/  STL [R1+0x3744], R154 ;  /* 0x0037449a01007387 */ /* 0x000fe80000100800 */
[----:B------:R1:W-:Y:S02]  /*26130*/  STL [R1+0x3738], R0 ;  /* 0x0037380001007387 */ /* 0x0003e40000100800 */
[----:B-1----:R-:W-:Y:S02]  /*26140*/  IMAD.MOV.U32 R0, RZ, RZ, R155 ;  /* 0x000000ffff007224 */ /* 0x002fe400078e009b */
[----:B------:R-:W-:Y:S04]  /*26150*/  STL [R1+0x374c], R156 ;  /* 0x00374c9c01007387 */ /* 0x000fe80000100800 */
        /* <DEDUP_REMOVED lines=33> */
[----:B------:R1:W-:Y:S02]  /*26370*/  STL [R1+0x3798], R0 ;  /* 0x0037980001007387 */ /* 0x0003e40000100800 */
[----:B-1----:R-:W-:Y:S02]  /*26380*/  IMAD.MOV.U32 R0, RZ, RZ, R183 ;  /* 0x000000ffff007224 */ /* 0x002fe400078e00b7 */
[----:B---3--:R-:W-:Y:S04]  /*26390*/  STL [R1+0x37ac], R228 ;  /* 0x0037ace401007387 */ /* 0x008fe80000100800 */
[----:B------:R1:W-:Y:S04]  /*263a0*/  STL [R1+0x37a0], R0 ;  /* 0x0037a00001007387 */ /* 0x0003e80000100800 */
[----:B----4-:R-:W-:Y:S01]  /*263b0*/  STL [R1+0x37b4], R230 ;  /* 0x0037b4e601007387 */ /* 0x010fe20000100800 */
        /* <DEDUP_REMOVED lines=22> */
[----:B------:R-:W4:Y:S04]  /*26520*/  LDL.LU.64 R188, [R1+0x1a50] ;  /* 0x001a500001bc7983 */ /* 0x000f280000300a00 */
        /* <DEDUP_REMOVED lines=24> */
[----:B--2---:R2:W-:Y:S01]  /*266b0*/  STL [R1+0x383c], R170 ;  /* 0x00383caa01007387 */ /* 0x0045e20000100800 */
[----:B-1----:R-:W-:-:S03]  /*266c0*/  IMAD.MOV.U32 R0, RZ, RZ, R171 ;  /* 0x000000ffff007224 */ /* 0x002fc600078e00ab */
[----:B--2---:R-:W2:Y:S04]  /*266d0*/  LDL.LU.64 R170, [R1+0x1aa0] ;  /* 0x001aa00001aa7983 */ /* 0x004ea80000300a00 */
[----:B------:R1:W-:Y:S04]  /*266e0*/  STL [R1+0x3838], R0 ;  /* 0x0038380001007387 */ /* 0x0003e80000100800 */
[----:B---3--:R3:W-:Y:S01]  /*266f0*/  STL [R1+0x3844], R186 ;  /* 0x003844ba01007387 */ /* 0x0087e20000100800 */
[----:B-1----:R-:W-:-:S03]  /*26700*/  MOV R0, R187 ;  /* 0x000000bb00007202 */ /* 0x002fc60000000f00 */
[----:B---3--:R-:W3:Y:S04]  /*26710*/  LDL.LU.64 R186, [R1+0x1a88] ;  /* 0x001a880001ba7983 */ /* 0x008ee80000300a00 */
[----:B------:R1:W-:Y:S04]  /*26720*/  STL [R1+0x3840], R0 ;  /* 0x0038400001007387 */ /* 0x0003e80000100800 */
[----:B----4-:R4:W-:Y:S01]  /*26730*/  STL [R1+0x384c], R188 ;  /* 0x00384cbc01007387 */ /* 0x0109e20000100800 */
[----:B-1----:R-:W-:-:S03]  /*26740*/  IMAD.MOV.U32 R0, RZ, RZ, R189 ;  /* 0x000000ffff007224 */ /* 0x002fc600078e00bd */
[----:B----4-:R-:W4:Y:S04]  /*26750*/  LDL.LU.64 R188, [R1+0x1aa8] ;  /* 0x001aa80001bc7983 */ /* 0x010f280000300a00 */
[----:B------:R1:W-:Y:S04]  /*26760*/  STL [R1+0x3848], R0 ;  /* 0x0038480001007387 */ /* 0x0003e80000100800 */
[----:B------:R1:W-:Y:S02]  /*26770*/  STL [R1+0x3854], R190 ;  /* 0x003854be01007387 */ /* 0x0003e40000100800 */
[----:B-1----:R-:W-:-:S02]  /*26780*/  IMAD.MOV.U32 R0, RZ, RZ, R191 ;  /* 0x000000ffff007224 */ /* 0x002fc400078e00bf */
[----:B------:R-:W4:Y:S04]  /*26790*/  LDL.LU.64 R190, [R1+0x1ab0] ;  /* 0x001ab00001be7983 */ /* 0x000f280000300a00 */
[----:B------:R1:W-:Y:S04]  /*267a0*/  STL [R1+0x3850], R0 ;  /* 0x0038500001007387 */ /* 0x0003e80000100800 */
[----:B------:R1:W-:Y:S04]  /*267b0*/  STL [R1+0x385c], R172 ;  /* 0x00385cac01007387 */ /* 0x0003e80000100800 */
[----:B------:R-:W4:Y:S01]  /*267c0*/  LDL.LU.64 R184, [R1+0x1ac0] ;  /* 0x001ac00001b87983 */ /* 0x000f220000300a00 */
[----:B-1----:R-:W-:-:S05]  /*267d0*/  MOV R0, R173 ;  /* 0x000000ad00007202 */ /* 0x002fca0000000f00 */
[----:B------:R1:W-:Y:S04]  /*267e0*/  STL [R1+0x3858], R0 ;  /* 0x0038580001007387 */ /* 0x0003e80000100800 */
[----:B------:R1:W-:Y:S04]  /*267f0*/  STL [R1+0x3864], R174 ;  /* 0x003864ae01007387 */ /* 0x0003e80000100800 */
[----:B------:R-:W4:Y:S01]  /*26800*/  LDL.LU.64 R172, [R1+0x1940] ;  /* 0x0019400001ac7983 */ /* 0x000f220000300a00 */
[----:B-1----:R-:W-:-:S05]  /*26810*/  IMAD.MOV.U32 R0, RZ, RZ, R175 ;  /* 0x000000ffff007224 */ /* 0x002fca00078e00af */
[----:B------:R1:W-:Y:S04]  /*26820*/  STL [R1+0x3860], R0 ;  /* 0x0038600001007387 */ /* 0x0003e80000100800 */
[----:B------:R1:W-:Y:S04]  /*26830*/  STL [R1+0x386c], R180 ;  /* 0x00386cb401007387 */ /* 0x0003e80000100800 */
[----:B------:R-:W4:Y:S01]  /*26840*/  LDL.LU.64 R174, [R1+0x1948] ;  /* 0x0019480001ae7983 */ /* 0x000f220000300a00 */
[----:B-1----:R-:W-:-:S05]  /*26850*/  IMAD.MOV.U32 R0, RZ, RZ, R181 ;  /* 0x000000ffff007224 */ /* 0x002fca00078e00b5 */
        /* <DEDUP_REMOVED lines=10> */
[----:B------:R-:W4:Y:S01]  /*26900*/  LDL.LU.64 R182, [R1+0x1960] ;  /* 0x0019600001b67983 */ /* 0x000f220000300a00 */
[----:B-1----:R-:W-:-:S03]  /*26910*/  IMAD.MOV.U32 R0, RZ, RZ, R229 ;  /* 0x000000ffff007224 */ /* 0x002fc600078e00e5 */
[----:B------:R-:W-:Y:S04]  /*26920*/  STL [R1+0x388c], R168 ;  /* 0x00388ca801007387 */ /* 0x000fe80000100800 */
[----:B------:R1:W-:Y:S04]  /*26930*/  STL [R1+0x3880], R0 ;  /* 0x0038800001007387 */ /* 0x0003e80000100800 */
[----:B------:R-:W4:Y:S01]  /*26940*/  LDL.LU.64 R228, [R1+0x1968] ;  /* 0x0019680001e47983 */ /* 0x000f220000300a00 */
[----:B-1----:R-:W-:-:S03]  /*26950*/  MOV R0, R169 ;  /* 0x000000a900007202 */ /* 0x002fc60000000f00 */
[----:B--2---:R-:W-:Y:S04]  /*26960*/  STL [R1+0x3894], R170 ;  /* 0x003894aa01007387 */ /* 0x004fe80000100800 */
[----:B------:R1:W-:Y:S04]  /*26970*/  STL [R1+0x3888], R0 ;  /* 0x0038880001007387 */ /* 0x0003e80000100800 */
[----:B------:R-:W2:Y:S01]  /*26980*/  LDL.LU.64 R168, [R1+0x1970] ;  /* 0x0019700001a87983 */ /* 0x000ea20000300a00 */
[----:B-1----:R-:W-:-:S03]  /*26990*/  IMAD.MOV.U32 R0, RZ, RZ, R171 ;  /* 0x000000ffff007224 */ /* 0x002fc600078e00ab */
[----:B---3--:R-:W-:Y:S04]  /*269a0*/  STL [R1+0x389c], R186 ;  /* 0x00389cba01007387 */ /* 0x008fe80000100800 */
[----:B------:R1:W-:Y:S04]  /*269b0*/  STL [R1+0x3890], R0 ;  /* 0x0038900001007387 */ /* 0x0003e80000100800 */
[----:B------:R-:W3:Y:S01]  /*269c0*/  LDL.LU.64 R170, [R1+0x1978] ;  /* 0x0019780001aa7983 */ /* 0x000ee20000300a00 */
[----:B-1----:R-:W-:-:S03]  /*269d0*/  IMAD.MOV.U32 R0, RZ, RZ, R187 ;  /* 0x000000ffff007224 */ /* 0x002fc600078e00bb */
[----:B----4-:R-:W-:Y:S04]  /*269e0*/  STL [R1+0x38a4], R188 ;  /* 0x0038a4bc01007387 */ /* 0x010fe80000100800 */
        /* <DEDUP_REMOVED lines=12> */
[----:B------:R1:W-:Y:S02]  /*26ab0*/  STL [R1+0x38b0], R0 ;  /* 0x0038b00001007387 */ /* 0x0003e40000100800 */
[----:B-1----:R-:W-:Y:S02]  /*26ac0*/  MOV R0, R173 ;  /* 0x000000ad00007202 */ /* 0x002fe40000000f00 */
[----:B------:R-:W4:Y:S04]  /*26ad0*/  LDL.LU.64 R172, [R1+0x1998] ;  /* 0x0019980001ac7983 */ /* 0x000f280000300a00 */
[----:B------:R1:W-:Y:S04]  /*26ae0*/  STL [R1+0x38b8], R0 ;  /* 0x0038b80001007387 */ /* 0x0003e80000100800 */
[----:B------:R1:W-:Y:S02]  /*26af0*/  STL [R1+0x38c4], R174 ;  /* 0x0038c4ae01007387 */ /* 0x0003e40000100800 */
[----:B-1----:R-:W-:-:S02]  /*26b00*/  IMAD.MOV.U32 R0, RZ, RZ, R175 ;  /* 0x000000ffff007224 */ /* 0x002fc400078e00af */
        /* <DEDUP_REMOVED lines=16> */
[----:B--2---:R-:W-:Y:S04]  /*26c10*/  STL [R1+0x38ec], R168 ;  /* 0x0038eca801007387 */ /* 0x004fe80000100800 */
[----:B------:R1:W-:Y:S04]  /*26c20*/  STL [R1+0x38e0], R0 ;  /* 0x0038e00001007387 */ /* 0x0003e80000100800 */
[----:B------:R-:W2:Y:S01]  /*26c30*/  LDL.LU.64 R228, [R1+0x1800] ;  /* 0x0018000001e47983 */ /* 0x000ea20000300a00 */
[----:B-1----:R-:W-:-:S03]  /*26c40*/  MOV R0, R169 ;  /* 0x000000a900007202 */ /* 0x002fc60000000f00 */
[----:B---3--:R-:W-:Y:S04]  /*26c50*/  STL [R1+0x38f4], R170 ;  /* 0x0038f4aa01007387 */ /* 0x008fe80000100800 */
[----:B------:R1:W-:Y:S04]  /*26c60*/  STL [R1+0x38e8], R0 ;  /* 0x0038e80001007387 */ /* 0x0003e80000100800 */
[----:B------:R-:W3:Y:S01]  /*26c70*/  LDL.LU.64 R168, [R1+0x1808] ;  /* 0x0018080001a87983 */ /* 0x000ee20000300a00 */
[----:B-1----:R-:W-:-:S03]  /*26c80*/  IMAD.MOV.U32 R0, RZ, RZ, R171 ;  /* 0x000000ffff007224 */ /* 0x002fc600078e00ab */
[----:B----4-:R-:W-:Y:S04]  /*26c90*/  STL [R1+0x38fc], R186 ;  /* 0x0038fcba01007387 */ /* 0x010fe80000100800 */
        /* <DEDUP_REMOVED lines=9> */
[----:B------:R-:W4:Y:S04]  /*26d30*/  LDL.LU.64 R184, [R1+0x1820] ;  /* 0x0018200001b87983 */ /* 0x000f280000300a00 */
[----:B------:R-:W4:Y:S01]  /*26d40*/  LDL.LU.64 R186, [R1+0x1828] ;  /* 0x0018280001ba7983 */ /* 0x000f220000300a00 */
[----:B-1----:R-:W-:-:S05]  /*26d50*/  IMAD.MOV.U32 R0, RZ, RZ, R191 ;  /* 0x000000ffff007224 */ /* 0x002fca00078e00bf */
[----:B------:R1:W-:Y:S04]  /*26d60*/  STL [R1+0x3908], R0 ;  /* 0x0039080001007387 */ /* 0x0003e80000100800 */
[----:B------:R1:W-:Y:S04]  /*26d70*/  STL [R1+0x3914], R172 ;  /* 0x003914ac01007387 */ /* 0x0003e80000100800 */
[----:B------:R-:W4:Y:S01]  /*26d80*/  LDL.LU.64 R188, [R1+0x1830] ;  /* 0x0018300001bc7983 */ /* 0x000f220000300a00 */
[----:B-1----:R-:W-:-:S03]  /*26d90*/  IMAD.MOV.U32 R0, RZ, RZ, R173 ;  /* 0x000000ffff007224 */ /* 0x002fc600078e00ad */
        /* <DEDUP_REMOVED lines=46> */
[----:B------:R1:W-:Y:S02]  /*27080*/  STL [R1+0x3970], R0 ;  /* 0x0039700001007387 */ /* 0x0003e40000100800 */
[----:B-1----:R-:W-:Y:S02]  /*27090*/  MOV R0, R173 ;  /* 0x000000ad00007202 */ /* 0x002fe40000000f00 */
[----:B------:R-:W4:Y:S04]  /*270a0*/  LDL.LU.64 R172, [R1+0x420] ;  /* 0x0004200001ac7983 */ /* 0x000f280000300a00 */
[----:B------:R1:W-:Y:S04]  /*270b0*/  STL [R1+0x3978], R0 ;  /* 0x0039780001007387 */ /* 0x0003e80000100800 */
[----:B------:R1:W-:Y:S02]  /*270c0*/  STL [R1+0x3984], R174 ;  /* 0x003984ae01007387 */ /* 0x0003e40000100800 */
[----:B-1----:R-:W-:-:S02]  /*270d0*/  IMAD.MOV.U32 R0, RZ, RZ, R175 ;  /* 0x000000ffff007224 */ /* 0x002fc400078e00af */
[----:B------:R-:W4:Y:S04]  /*270e0*/  LDL.LU.64 R174, [R1+0x428] ;  /* 0x0004280001ae7983 */ /* 0x000f280000300a00 */
[----:B------:R1:W-:Y:S04]  /*270f0*/  STL [R1+0x3980], R0 ;  /* 0x0039800001007387 */ /* 0x0003e80000100800 */
[----:B------:R1:W-:Y:S02]  /*27100*/  STL [R1+0x398c], R180 ;  /* 0x00398cb401007387 */ /* 0x0003e40000100800 */
[----:B-1----:R-:W-:-:S02]  /*27110*/  IMAD.MOV.U32 R0, RZ, RZ, R181 ;  /* 0x000000ffff007224 */ /* 0x002fc400078e00b5 */
[----:B------:R-:W4:Y:S04]  /*27120*/  LDL.LU.64 R180, [R1+0x490] ;  /* 0x0004900001b47983 */ /* 0x000f280000300a00 */
[----:B------:R1:W-:Y:S04]  /*27130*/  STL [R1+0x3988], R0 ;  /* 0x0039880001007387 */ /* 0x0003e80000100800 */
[----:B------:R1:W-:Y:S02]  /*27140*/  STL [R1+0x3994], R230 ;  /* 0x003994e601007387 */ /* 0x0003e40000100800 */
[----:B-1----:R-:W-:-:S02]  /*27150*/  MOV R0, R231 ;  /* 0x000000e700007202 */ /* 0x002fc40000000f00 */
[----:B------:R-:W4:Y:S04]  /*27160*/  LDL.LU.64 R230, [R1+0x1490] ;  /* 0x0014900001e67983 */ /* 0x000f280000300a00 */
[----:B------:R1:W-:Y:S04]  /*27170*/  STL [R1+0x3990], R0 ;  /* 0x0039900001007387 */ /* 0x0003e80000100800 */
[----:B--2---:R2:W-:Y:S01]  /*27180*/  STL [R1+0x399c], R182 ;  /* 0x00399cb601007387 */ /* 0x0045e20000100800 */
[----:B-1----:R-:W-:-:S03]  /*27190*/  IMAD.MOV.U32 R0, RZ, RZ, R183 ;  /* 0x000000ffff007224 */ /* 0x002fc600078e00b7 */
[----:B--2---:R-:W2:Y:S04]  /*271a0*/  LDL.LU.64 R182, [R1+0x14a0] ;  /* 0x0014a00001b67983 */ /* 0x004ea80000300a00 */
[----:B------:R1:W-:Y:S04]  /*271b0*/  STL [R1+0x3998], R0 ;  /* 0x0039980001007387 */ /* 0x0003e80000100800 */
[----:B---3--:R3:W-:Y:S01]  /*271c0*/  STL [R1+0x39a4], R228 ;  /* 0x0039a4e401007387 */ /* 0x0087e20000100800 */
[----:B-1----:R-:W-:-:S03]  /*271d0*/  IMAD.MOV.U32 R0, RZ, RZ, R229 ;  /* 0x000000ffff007224 */ /* 0x002fc600078e00e5 */
[----:B---3--:R-:W3:Y:S04]  /*271e0*/  LDL.LU.64 R228, [R1+0x14b0] ;  /* 0x0014b00001e47983 */ /* 0x008ee80000300a00 */
[----:B------:R1:W-:Y:S04]  /*271f0*/  STL [R1+0x39a0], R0 ;  /* 0x0039a00001007387 */ /* 0x0003e80000100800 */
[----:B----4-:R4:W-:Y:S04]  /*27200*/  STL [R1+0x39ac], R168 ;  /* 0x0039aca801007387 */ /* 0x0109e80000100800 */
[----:B------:R-:W3:Y:S01]  /*27210*/  LDL.LU.64 R190, [R1+0x14c0] ;  /* 0x0014c00001be7983 */ /* 0x000ee20000300a00 */
[----:B-1----:R-:W-:-:S05]  /*27220*/  MOV R0, R169 ;  /* 0x000000a900007202 */ /* 0x002fca0000000f00 */
[----:B------:R1:W-:Y:S04]  /*27230*/  STL [R1+0x39a8], R0 ;  /* 0x0039a80001007387 */ /* 0x0003e80000100800 */
[----:B------:R4:W-:Y:S04]  /*27240*/  STL [R1+0x39b4], R170 ;  /* 0x0039b4aa01007387 */ /* 0x0009e80000100800 */
[----:B----4-:R-:W4:Y:S01]  /*27250*/  LDL.LU.64 R168, [R1+0x14d0] ;  /* 0x0014d00001a87983 */ /* 0x010f220000300a00 */
[----:B-1----:R-:W-:-:S05]  /*27260*/  IMAD.MOV.U32 R0, RZ, RZ, R171 ;  /* 0x000000ffff007224 */ /* 0x002fca00078e00ab */
[----:B------:R1:W-:Y:S04]  /*27270*/  STL [R1+0x39b0], R0 ;  /* 0x0039b00001007387 */ /* 0x0003e80000100800 */
        /* <DEDUP_REMOVED lines=25> */
[----:B--2---:R2:W-:Y:S01]  /*27410*/  STL [R1+0x39f4], R182 ;  /* 0x0039f4b601007387 */ /* 0x0045e20000100800 */
[----:B-1----:R-:W-:-:S03]  /*27420*/  MOV R0, R183 ;  /* 0x000000b700007202 */ /* 0x002fc60000000f00 */
[----:B--2---:R-:W2:Y:S04]  /*27430*/  LDL.LU.64 R182, [R1+0x1bd0] ;  /* 0x001bd00001b67983 */ /* 0x004ea80000300a00 */
[----:B------:R1:W-:Y:S04]  /*27440*/  STL [R1+0x39f0], R0 ;  /* 0x0039f00001007387 */ /* 0x0003e80000100800 */
[----:B---3--:R3:W-:Y:S01]  /*27450*/  STL [R1+0x39fc], R228 ;  /* 0x0039fce401007387 */ /* 0x0087e20000100800 */
[----:B-1----:R-:W-:-:S03]  /*27460*/  IMAD.MOV.U32 R0, RZ, RZ, R229 ;  /* 0x000000ffff007224 */ /* 0x002fc600078e00e5 */
[----:B---3--:R-:W3:Y:S04]  /*27470*/  LDL.LU.64 R228, [R1+0x1bd8] ;  /* 0x001bd80001e47983 */ /* 0x008ee80000300a00 */
[----:B------:R1:W-:Y:S04]  /*27480*/  STL [R1+0x39f8], R0 ;  /* 0x0039f80001007387 */ /* 0x0003e80000100800 */
[----:B------:R1:W-:Y:S02]  /*27490*/  STL [R1+0x3a04], R190 ;  /* 0x003a04be01007387 */ /* 0x0003e40000100800 */
[----:B-1----:R-:W-:-:S02]  /*274a0*/  IMAD.MOV.U32 R0, RZ, RZ, R191 ;  /* 0x000000ffff007224 */ /* 0x002fc400078e00bf */
[----:B------:R-:W3:Y:S04]  /*274b0*/  LDL.LU.64 R190, [R1+0x1be0] ;  /* 0x001be00001be7983 */ /* 0x000ee80000300a00 */
[----:B------:R1:W-:Y:S04]  /*274c0*/  STL [R1+0x3a00], R0 ;  /* 0x003a000001007387 */ /* 0x0003e80000100800 */
[----:B----4-:R4:W-:Y:S01]  /*274d0*/  STL [R1+0x3a0c], R168 ;  /* 0x003a0ca801007387 */ /* 0x0109e20000100800 */
[----:B-1----:R-:W-:-:S03]  /*274e0*/  MOV R0, R169 ;  /* 0x000000a900007202 */ /* 0x002fc60000000f00 */
[----:B----4-:R-:W4:Y:S04]  /*274f0*/  LDL.LU.64 R168, [R1+0x1be8] ;  /* 0x001be80001a87983 */ /* 0x010f280000300a00 */
        /* <DEDUP_REMOVED lines=37> */
[----:B------:R1:W-:Y:S02]  /*27750*/  STL [R1+0x3a5c], R190 ;  /* 0x003a5cbe01007387 */ /* 0x0003e40000100800 */
[----:B-1----:R-:W-:-:S02]  /*27760*/  IMAD.MOV.U32 R0, RZ, RZ, R191 ;  /* 0x000000ffff007224 */ /* 0x002fc400078e00bf */
[----:B------:R-:W3:Y:S04]  /*27770*/  LDL.LU.64 R190, [R1+0x1c38] ;  /* 0x001c380001be7983 */ /* 0x000ee80000300a00 */
[----:B------:R1:W-:Y:S04]  /*27780*/  STL [R1+0x3a58], R0 ;  /* 0x003a580001007387 */ /* 0x0003e80000100800 */
[----:B----4-:R4:W-:Y:S01]  /*27790*/  STL [R1+0x3a64], R168 ;  /* 0x003a64a801007387 */ /* 0x0109e20000100800 */
[----:B-1----:R-:W-:-:S03]  /*277a0*/  IMAD.MOV.U32 R0, RZ, RZ, R169 ;  /* 0x000000ffff007224 */ /* 0x002fc600078e00a9 */
[----:B----4-:R-:W4:Y:S04]  /*277b0*/  LDL.LU.64 R168, [R1+0x1ab8] ;  /* 0x001ab80001a87983 */ /* 0x010f280000300a00 */
        /* <DEDUP_REMOVED lines=37> */
[----:B------:R1:W-:Y:S02]  /*27a10*/  STL [R1+0x3ab4], R190 ;  /* 0x003ab4be01007387 */ /* 0x0003e40000100800 */
[----:B-1----:R-:W-:-:S02]  /*27a20*/  MOV R0, R191 ;  /* 0x000000bf00007202 */ /* 0x002fc40000000f00 */
[----:B------:R-:W3:Y:S04]  /*27a30*/  LDL.LU.64 R190, [R1+0x1b10] ;  /* 0x001b100001be7983 */ /* 0x000ee80000300a00 */
        /* <DEDUP_REMOVED lines=321> */
[----:B------:R-:W-:Y:S04]  /*28e50*/  STL [R1+0x3d3c], R188 ;  /* 0x003d3cbc01007387 */ /* 0x000fe80000100800 */
        /* <DEDUP_REMOVED lines=18> */
[----:B------:R2:W-:Y:S02]  /*28f80*/  STL [R1+0x3d58], R0 ;  /* 0x003d580001007387 */ /* 0x0005e40000100800 */
[----:B--2---:R-:W-:Y:S02]  /*28f90*/  IMAD.MOV.U32 R0, RZ, RZ, R183 ;  /* 0x000000ffff007224 */ /* 0x004fe400078e00b7 */
[----:B------:R-:W-:Y:S04]  /*28fa0*/  STL [R1+0x3d64], R182 ;  /* 0x003d64b601007387 */ /* 0x000fe80000100800 */
[----:B------:R-:W2:Y:S04]  /*28fb0*/  LDL.LU.64 R188, [R1+0xa88] ;  /* 0x000a880001bc7983 */ /* 0x000ea80000300a00 */
[----:B------:R3:W-:Y:S02]  /*28fc0*/  STL [R1+0x3d60], R0 ;  /* 0x003d600001007387 */ /* 0x0007e40000100800 */
[----:B---3--:R-:W-:-:S02]  /*28fd0*/  MOV R0, R229 ;  /* 0x000000e500007202 */ /* 0x008fc40000000f00 */
[----:B------:R-:W-:Y:S04]  /*28fe0*/  STL [R1+0x3d6c], R228 ;  /* 0x003d6ce401007387 */ /* 0x000fe80000100800 */
[----:B------:R-:W3:Y:S04]  /*28ff0*/  LDL.LU.64 R182, [R1+0xa90] ;  /* 0x000a900001b67983 */ /* 0x000ee80000300a00 */
[----:B------:R1:W-:Y:S04]  /*29000*/  STL [R1+0x3d68], R0 ;  /* 0x003d680001007387 */ /* 0x0003e80000100800 */
[----:B------:R4:W-:Y:S01]  /*29010*/  STL [R1+0x3d74], R190 ;  /* 0x003d74be01007387 */ /* 0x0009e20000100800 */
[----:B-1----:R-:W-:-:S03]  /*29020*/  IMAD.MOV.U32 R0, RZ, RZ, R191 ;  /* 0x000000ffff007224 */ /* 0x002fc600078e00bf */
[----:B------:R-:W3:Y:S04]  /*29030*/  LDL.LU.64 R228, [R1+0xa98] ;  /* 0x000a980001e47983 */ /* 0x000ee80000300a00 */
        /* <DEDUP_REMOVED lines=39> */
[----:B------:R-:W-:Y:S04]  /*292b0*/  STL [R1+0x3dcc], R228 ;  /* 0x003dcce401007387 */ /* 0x000fe80000100800 */
[----:B------:R1:W-:Y:S04]  /*292c0*/  STL [R1+0x3dc0], R0 ;  /* 0x003dc00001007387 */ /* 0x0003e80000100800 */
[----:B---3--:R-:W3:Y:S01]  /*292d0*/  LDL.LU.64 R182, [R1+0xae8] ;  /* 0x000ae80001b67983 */ /* 0x008ee20000300a00 */
[----:B-1----:R-:W-:-:S03]  /*292e0*/  MOV R0, R229 ;  /* 0x000000e500007202 */ /* 0x002fc60000000f00 */
[----:B----4-:R-:W-:Y:S04]  /*292f0*/  STL [R1+0x3dd4], R190 ;  /* 0x003dd4be01007387 */ /* 0x010fe80000100800 */
        /* <DEDUP_REMOVED lines=17> */
[----:B------:R1:W-:Y:S02]  /*29410*/  STL [R1+0x3df4], R172 ;  /* 0x003df4ac01007387 */ /* 0x0003e40000100800 */
[----:B-1----:R-:W-:Y:S02]  /*29420*/  IMAD.MOV.U32 R0, RZ, RZ, R173 ;  /* 0x000000ffff007224 */ /* 0x002fe400078e00ad */
[----:B------:R-:W4:Y:S04]  /*29430*/  LDL.LU.64 R172, [R1+0x2000] ;  /* 0x0020000001ac7983 */ /* 0x000f280000300a00 */
[----:B------:R1:W-:Y:S04]  /*29440*/  STL [R1+0x3df0], R0 ;  /* 0x003df00001007387 */ /* 0x0003e80000100800 */
[----:B------:R1:W-:Y:S02]  /*29450*/  STL [R1+0x3dfc], R174 ;  /* 0x003dfcae01007387 */ /* 0x0003e40000100800 */
[----:B-1----:R-:W-:-:S02]  /*29460*/  MOV R0, R175 ;  /* 0x000000af00007202 */ /* 0x002fc40000000f00 */
[----:B------:R-:W4:Y:S04]  /*29470*/  LDL.LU.64 R174, [R1+0x2008] ;  /* 0x0020080001ae7983 */ /* 0x000f280000300a00 */
[----:B------:R1:W-:Y:S04]  /*29480*/  STL [R1+0x3df8], R0 ;  /* 0x003df80001007387 */ /* 0x0003e80000100800 */
        /* <DEDUP_REMOVED lines=11> */
[----:B------:R-:W2:Y:S04]  /*29540*/  LDL.LU.64 R188, [R1+0x2028] ;  /* 0x0020280001bc7983 */ /* 0x000ea80000300a00 */
[----:B------:R1:W-:Y:S04]  /*29550*/  STL [R1+0x3e10], R0 ;  /* 0x003e100001007387 */ /* 0x0003e80000100800 */
[----:B---3--:R3:W-:Y:S01]  /*29560*/  STL [R1+0x3e1c], R182 ;  /* 0x003e1cb601007387 */ /* 0x0087e20000100800 */
[----:B-1----:R-:W-:-:S03]  /*29570*/  IMAD.MOV.U32 R0, RZ, RZ, R183 ;  /* 0x000000ffff007224 */ /* 0x002fc600078e00b7 */
[----:B---3--:R-:W3:Y:S04]  /*29580*/  LDL.LU.64 R182, [R1+0x2030] ;  /* 0x0020300001b67983 */ /* 0x008ee80000300a00 */
        /* <DEDUP_REMOVED lines=15> */
[----:B------:R-:W-:Y:S04]  /*29680*/  STL [R1+0x3e44], R184 ;  /* 0x003e44b801007387 */ /* 0x000fe80000100800 */
[----:B------:R1:W-:Y:S04]  /*29690*/  STL [R1+0x3e38], R0 ;  /* 0x003e380001007387 */ /* 0x0003e80000100800 */
[----:B------:R-:W4:Y:S01]  /*296a0*/  LDL.LU.64 R170, [R1+0x2ae0] ;  /* 0x002ae00001aa7983 */ /* 0x000f220000300a00 */
[----:B-1----:R-:W-:-:S03]  /*296b0*/  MOV R0, R185 ;  /* 0x000000b900007202 */ /* 0x002fc60000000f00 */
[----:B------:R-:W-:Y:S04]  /*296c0*/  STL [R1+0x3e4c], R172 ;  /* 0x003e4cac01007387 */ /* 0x000fe80000100800 */
[----:B------:R1:W-:Y:S02]  /*296d0*/  STL [R1+0x3e40], R0 ;  /* 0x003e400001007387 */ /* 0x0003e40000100800 */
[----:B-1----:R-:W-:Y:S02]  /*296e0*/  IMAD.MOV.U32 R0, RZ, RZ, R173 ;  /* 0x000000ffff007224 */ /* 0x002fe400078e00ad */
        /* <DEDUP_REMOVED lines=12> */
[----:B------:R2:W-:Y:S02]  /*297b0*/  STL [R1+0x3e60], R0 ;  /* 0x003e600001007387 */ /* 0x0005e40000100800 */
[----:B--2---:R-:W-:-:S02]  /*297c0*/  IMAD.MOV.U32 R0, RZ, RZ, R231 ;  /* 0x000000ffff007224 */ /* 0x004fc400078e00e7 */
[----:B------:R1:W-:Y:S04]  /*297d0*/  STL [R1+0x3e6c], R230 ;  /* 0x003e6ce601007387 */ /* 0x0003e80000100800 */
[----:B------:R-:W-:Y:S04]  /*297e0*/  STL [R1+0x3e74], R188 ;  /* 0x003e74bc01007387 */ /* 0x000fe80000100800 */
[----:B------:R2:W-:Y:S04]  /*297f0*/  STL [R1+0x3e68], R0 ;  /* 0x003e680001007387 */ /* 0x0005e80000100800 */
[----:B-1----:R-:W4:Y:S01]  /*29800*/  LDL.LU.64 R230, [R1+0x1d50] ;  /* 0x001d500001e67983 */ /* 0x002f220000300a00 */
[----:B--2---:R-:W-:-:S03]  /*29810*/  MOV R0, R189 ;  /* 0x000000bd00007202 */ /* 0x004fc60000000f00 */
[----:B---3--:R-:W-:Y:S04]  /*29820*/  STL [R1+0x3e7c], R182 ;  /* 0x003e7cb601007387 */ /* 0x008fe80000100800 */
[----:B------:R1:W-:Y:S02]  /*29830*/  STL [R1+0x3e70], R0 ;  /* 0x003e700001007387 */ /* 0x0003e40000100800 */
[----:B-1----:R-:W-:Y:S02]  /*29840*/  IMAD.MOV.U32 R0, RZ, RZ, R183 ;  /* 0x000000ffff007224 */ /* 0x002fe400078e00b7 */
[----:B------:R-:W2:Y:S04]  /*29850*/  LDL.LU.64 R182, [R1+0x1d58] ;  /* 0x001d580001b67983 */ /* 0x000ea80000300a00 */
[----:B------:R1:W-:Y:S04]  /*29860*/  STL [R1+0x3e78], R0 ;  /* 0x003e780001007387 */ /* 0x0003e80000100800 */
[----:B----4-:R3:W-:Y:S01]  /*29870*/  STL [R1+0x3e84], R228 ;  /* 0x003e84e401007387 */ /* 0x0107e20000100800 */
[----:B-1----:R-:W-:-:S03]  /*29880*/  IMAD.MOV.U32 R0, RZ, RZ, R229 ;  /* 0x000000ffff007224 */ /* 0x002fc600078e00e5 */
[----:B---3--:R-:W3:Y:S04]  /*29890*/  LDL.LU.64 R228, [R1+0x1d60] ;  /* 0x001d600001e47983 */ /* 0x008ee80000300a00 */
[----:B------:R1:W-:Y:S04]  /*298a0*/  STL [R1+0x3e80], R0 ;  /* 0x003e800001007387 */ /* 0x0003e80000100800 */
[----:B------:R-:W-:Y:S04]  /*298b0*/  STL [R1+0x3e8c], R190 ;  /* 0x003e8cbe01007387 */ /* 0x000fe80000100800 */
[----:B------:R-:W4:Y:S01]  /*298c0*/  LDL.LU.64 R154, [R1+0x1d68] ;  /* 0x001d6800019a7983 */ /* 0x000f220000300a00 */
[----:B-1----:R-:W-:-:S05]  /*298d0*/  MOV R0, R191 ;  /* 0x000000bf00007202 */ /* 0x002fca0000000f00 */
        /* <DEDUP_REMOVED lines=25> */
[----:B------:R1:W-:Y:S02]  /*29a70*/  STL [R1+0x3eb0], R0 ;  /* 0x003eb00001007387 */ /* 0x0003e40000100800 */
[----:B-1----:R-:W-:Y:S02]  /*29a80*/  MOV R0, R231 ;  /* 0x000000e700007202 */ /* 0x002fe40000000f00 */
[----:B------:R1:W-:Y:S04]  /*29a90*/  STL [R1+0x3ebc], R230 ;  /* 0x003ebce601007387 */ /* 0x0003e80000100800 */
[----:B------:R-:W4:Y:S04]  /*29aa0*/  LDL.LU.64 R180, [R1+0x1dd0] ;  /* 0x001dd00001b47983 */ /* 0x000f280000300a00 */
[----:B-1----:R-:W4:Y:S04]  /*29ab0*/  LDL.LU.64 R230, [R1+0x1dd8] ;  /* 0x001dd80001e67983 */ /* 0x002f280000300a00 */
[----:B------:R2:W-:Y:S02]  /*29ac0*/  STL [R1+0x3eb8], R0 ;  /* 0x003eb80001007387 */ /* 0x0005e40000100800 */
[----:B--2---:R-:W-:-:S02]  /*29ad0*/  IMAD.MOV.U32 R0, RZ, RZ, R183 ;  /* 0x000000ffff007224 */ /* 0x004fc400078e00b7 */
[----:B------:R1:W-:Y:S04]  /*29ae0*/  STL [R1+0x3ec4], R182 ;  /* 0x003ec4b601007387 */ /* 0x0003e80000100800 */
[----:B-1----:R-:W2:Y:S04]  /*29af0*/  LDL.LU.64 R182, [R1+0x1cc0] ;  /* 0x001cc00001b67983 */ /* 0x002ea80000300a00 */
[----:B------:R1:W-:Y:S04]  /*29b00*/  STL [R1+0x3ec0], R0 ;  /* 0x003ec00001007387 */ /* 0x0003e80000100800 */
[----:B---3--:R3:W-:Y:S01]  /*29b10*/  STL [R1+0x3ecc], R228 ;  /* 0x003ecce401007387 */ /* 0x0087e20000100800 */
[----:B-1----:R-:W-:-:S03]  /*29b20*/  IMAD.MOV.U32 R0, RZ, RZ, R229 ;  /* 0x000000ffff007224 */ /* 0x002fc600078e00e5 */
[----:B---3--:R-:W3:Y:S04]  /*29b30*/  LDL.LU.64 R228, [R1+0x1cc8] ;  /* 0x001cc80001e47983 */ /* 0x008ee80000300a00 */
[----:B------:R1:W-:Y:S04]  /*29b40*/  STL [R1+0x3ec8], R0 ;  /* 0x003ec80001007387 */ /* 0x0003e80000100800 */
[----:B----4-:R-:W-:Y:S01]  /*29b50*/  STL [R1+0x3ed4], R154 ;  /* 0x003ed49a01007387 */ /* 0x010fe20000100800 */
[----:B-1----:R-:W-:-:S03]  /*29b60*/  MOV R0, R155 ;  /* 0x0000009b00007202 */ /* 0x002fc60000000f00 */
[----:B------:R-:W-:Y:S04]  /*29b70*/  STL [R1+0x3edc], R156 ;  /* 0x003edc9c01007387 */ /* 0x000fe80000100800 */
        /* <DEDUP_REMOVED lines=9> */
[----:B------:R1:W-:Y:S02]  /*29c10*/  STL [R1+0x3ee8], R0 ;  /* 0x003ee80001007387 */ /* 0x0003e40000100800 */
[----:B-1----:R-:W-:Y:S02]  /*29c20*/  IMAD.MOV.U32 R0, RZ, RZ, R187 ;  /* 0x000000ffff007224 */ /* 0x002fe400078e00bb */
        /* <DEDUP_REMOVED lines=19> */
[----:B------:R1:W-:Y:S01]  /*29d60*/  STL [R1+0x3f20], R0 ;  /* 0x003f200001007387 */ /* 0x0003e20000100800 */
[----:B------:R-:W-:-:S03]  /*29d70*/  IMAD.MOV.U32 R2, RZ, RZ, R231 ;  /* 0x000000ffff027224 */ /* 0x000fc600078e00e7 */
[----:B------:R-:W-:Y:S01]  /*29d80*/  STL [R1+0x3f34], R230 ;  /* 0x003f34e601007387 */ /* 0x000fe20000100800 */
[----:B-1----:R-:W-:-:S05]  /*29d90*/  IMAD.MOV.U32 R0, RZ, RZ, R181 ;  /* 0x000000ffff007224 */ /* 0x002fca00078e00b5 */
[----:B------:R-:W-:Y:S04]  /*29da0*/  STL [R1+0x3f28], R0 ;  /* 0x003f280001007387 */ /* 0x000fe80000100800 */
[----:B------:R2:W-:Y:S02]  /*29db0*/  STL [R1+0x3f30], R2 ;  /* 0x003f300201007387 */ /* 0x0005e40000100800 */
[----:B--2---:R-:W-:Y:S02]  /*29dc0*/  IMAD.MOV.U32 R2, RZ, RZ, R183 ;  /* 0x000000ffff027224 */ /* 0x004fe400078e00b7 */
[----:B------:R-:W-:Y:S04]  /*29dd0*/  STL [R1+0x3f3c], R182 ;  /* 0x003f3cb601007387 */ /* 0x000fe80000100800 */
[----:B------:R-:W-:Y:S01]  /*29de0*/  STL [R1+0x3f38], R2 ;  /* 0x003f380201007387 */ /* 0x000fe20000100800 */
[----:B---3--:R-:W-:-:S03]  /*29df0*/  IMAD.MOV.U32 R6, RZ, RZ, R229 ;  /* 0x000000ffff067224 */ /* 0x008fc600078e00e5 */
[----:B------:R-:W-:Y:S04]  /*29e00*/  STL [R1+0x3f44], R228 ;  /* 0x003f44e401007387 */ /* 0x000fe80000100800 */
[----:B------:R-:W-:Y:S04]  /*29e10*/  STL [R1+0x3f40], R6 ;  /* 0x003f400601007387 */ /* 0x000fe80000100800 */
[----:B------:R-:W2:Y:S04]  /*29e20*/  LDL.LU.64 R8, [R1+0x2bf0] ;  /* 0x002bf00001087983 */ /* 0x000ea80000300a00 */
[----:B------:R-:W3:Y:S04]  /*29e30*/  LDL.LU.64 R10, [R1+0x2be8] ;  /* 0x002be800010a7983 */ /* 0x000ee80000300a00 */
[----:B--2---:R1:W-:Y:S04]  /*29e40*/  STL.64 [R1+0x33f0], R8 ;  /* 0x0033f00801007387 */ /* 0x0043e80000100a00 */
[----:B-1----:R-:W2:Y:S04]  /*29e50*/  LDL.LU.64 R8, [R1+0x2be0] ;  /* 0x002be00001087983 */ /* 0x002ea80000300a00 */
[----:B---3--:R1:W-:Y:S04]  /*29e60*/  STL.64 [R1+0x33e8], R10 ;  /* 0x0033e80a01007387 */ /* 0x0083e80000100a00 */
[----:B-1----:R-:W3:Y:S04]  /*29e70*/  LDL.LU.64 R10, [R1+0x2bd8] ;  /* 0x002bd800010a7983 */ /* 0x002ee80000300a00 */
        /* <DEDUP_REMOVED lines=515> */
[----:B-1----:R-:W3:Y:S04]  /*2beb0*/  LDL.64 R10, [R1+0x3f80] ;  /* 0x003f8000010a7983 */ /* 0x002ee80000100a00 */
[----:B--2---:R1:W-:Y:S04]  /*2bec0*/  STL.64 [R1+0x2bd0], R8 ;  /* 0x002bd00801007387 */ /* 0x0043e80000100a00 */
[----:B-1----:R-:W2:Y:S04]  /*2bed0*/  LDL.64 R8, [R1+0x3f78] ;  /* 0x003f780001087983 */ /* 0x002ea80000100a00 */
[----:B---3--:R1:W-:Y:S04]  /*2bee0*/  STL.64 [R1+0x2bc8], R10 ;  /* 0x002bc80a01007387 */ /* 0x0083e80000100a00 */
[----:B-1----:R-:W3:Y:S04]  /*2bef0*/  LDL.64 R10, [R1+0x3f70] ;  /* 0x003f7000010a7983 */ /* 0x002ee80000100a00 */
        /* <DEDUP_REMOVED lines=38> */
[----:B---3--:R-:W-:Y:S04]  /*2c160*/  STL.64 [R1+0x2b28], R10 ;  /* 0x002b280a01007387 */ /* 0x008fe80000100a00 */
[----:B--2---:R1:W-:Y:S04]  /*2c170*/  STL.64 [R1+0x2b20], R8 ;  /* 0x002b200801007387 */ /* 0x0043e80000100a00 */
[----:B-1----:R-:W2:Y:S04]  /*2c180*/  LDL.LU.64 R8, [R1+0x13e8] ;  /* 0x0013e80001087983 */ /* 0x002ea80000300a00 */
[----:B------:R-:W3:Y:S04]  /*2c190*/  LDL.LU.64 R10, [R1+0x1270] ;  /* 0x00127000010a7983 */ /* 0x000ee80000300a00 */
[----:B------:R-:W1:Y:S04]  /*2c1a0*/  S2R R230, SR_TID.X ;  /* 0x0000000000e67919 */ /* 0x000e680000002100 */
[----:B--2---:R2:W-:Y:S04]  /*2c1b0*/  STL.64 [R1+0x2b18], R8 ;  /* 0x002b180801007387 */ /* 0x0045e80000100a00 */
[----:B--2---:R-:W2:Y:S01]  /*2c1c0*/  LDL.LU.64 R8, [R1+0xe58] ;  /* 0x000e580001087983 */ /* 0x004ea20000300a00 */
[----:B-1----:R-:W-:-:S02]  /*2c1d0*/  LOP3.LUT R5, R230, 0x3, RZ, 0xc0, !PT ;  /* 0x00000003e6057812 */ /* 0x002fc400078ec0ff */
[----:B------:R-:W-:Y:S01]  /*2c1e0*/  LOP3.LUT R4, R230, 0x1c, RZ, 0xc0, !PT ;  /* 0x0000001ce6047812 */ /* 0x000fe200078ec0ff */
[----:B------:R-:W-:Y:S01]  /*2c1f0*/  IMAD.MOV.U32 R7, RZ, RZ, 0x1 ;  /* 0x00000001ff077424 */ /* 0x000fe200078e00ff */
[----:B---3--:R-:W-:Y:S03]  /*2c200*/  STL.64 [R1+0x2b10], R10 ;  /* 0x002b100a01007387 */ /* 0x008fe60000100a00 */
[----:B------:R-:W-:Y:S01]  /*2c210*/  IMAD R4, R5, 0x820, R4 ;  /* 0x0000082005047824 */ /* 0x000fe200078e0204 */
[----:B------:R-:W-:Y:S01]  /*2c220*/  MOV R5, 0xffffffff ;  /* 0xffffffff00057802 */ /* 0x000fe20000000f00 */
[----:B--2---:R1:W-:Y:S04]  /*2c230*/  STL.64 [R1+0x2b08], R8 ;  /* 0x002b080801007387 */ /* 0x0043e80000100a00 */
[----:B------:R-:W-:Y:S04]  /*2c240*/  STL [R1+0x3418], RZ ;  /* 0x003418ff01007387 */ /* 0x000fe80000100800 */
[----:B------:R2:W-:Y:S04]  /*2c250*/  STL [R1+0x1270], R7 ;  /* 0x0012700701007387 */ /* 0x0005e80000100800 */
[----:B------:R-:W-:Y:S04]  /*2c260*/  STL [R1+0x18f0], RZ ;  /* 0x0018f0ff01007387 */ /* 0x000fe80000100800 */
[----:B------:R3:W-:Y:S04]  /*2c270*/  STL [R1+0x1274], R5 ;  /* 0x0012740501007387 */ /* 0x0007e80000100800 */
        /* <DEDUP_REMOVED lines=1203> */
[----:B------:R4:W-:Y:S04]  /*30db0*/  STL [R1], RZ ;  /* 0x000000ff01007387 */ /* 0x0009e80000100800 */
        /* <DEDUP_REMOVED lines=660> */
[----:B------:R-:W-:-:S03]  /*33700*/  MOV R0, 0x1f ;  /* 0x0000001f00007802 */ /* 0x000fc60000000f00 */
[----:B------:R4:W-:Y:S04]  /*33710*/  STL [R1+0x16a4], RZ ;  /* 0x0016a4ff01007387 */ /* 0x0009e80000100800 */
[----:B------:R4:W-:Y:S04]  /*33720*/  STL [R1+0x16a8], RZ ;  /* 0x0016a8ff01007387 */ /* 0x0009e80000100800 */
[----:B------:R4:W-:Y:S04]  /*33730*/  STL [R1+0x16ac], RZ ;  /* 0x0016acff01007387 */ /* 0x0009e80000100800 */
[----:B------:R4:W-:Y:S01]  /*33740*/  STL [R1+0x1690], RZ ;  /* 0x001690ff01007387 */ /* 0x0009e20000100800 */
[----:B------:R-:W-:-:S03]  /*33750*/  IADD3 R231, R0, c[0x0][0x180], RZ ;  /* 0x0000600000e77a10 */ /* 0x000fc60007ffe0ff */
[----:B------:R4:W-:Y:S04]  /*33760*/  STL [R1+0x1694], RZ ;  /* 0x001694ff01007387 */ /* 0x0009e80000100800 */
[----:B------:R4:W-:Y:S04]  /*33770*/  STL [R1+0x1698], RZ ;  /* 0x001698ff01007387 */ /* 0x0009e80000100800 */
[----:B------:R4:W-:Y:S04]  /*33780*/  STL [R1+0x169c], RZ ;  /* 0x00169cff01007387 */ /* 0x0009e80000100800 */
[----:B------:R4:W-:Y:S01]  /*33790*/  STL [R1+0x1340], RZ ;  /* 0x001340ff01007387 */ /* 0x0009e20000100800 */
[----:B------:R-:W-:-:S03]  /*337a0*/  SHF.R.S32.HI R3, RZ, 0x1f, R231 ;  /* 0x0000001fff037819 */ /* 0x000fc600000114e7 */
[----:B------:R4:W-:Y:S04]  /*337b0*/  STL [R1+0x1344], RZ ;  /* 0x001344ff01007387 */ /* 0x0009e80000100800 */
[----:B------:R4:W-:Y:S04]  /*337c0*/  STL [R1+0x1348], RZ ;  /* 0x001348ff01007387 */ /* 0x0009e80000100800 */
[----:B------:R4:W-:Y:S01]  /*337d0*/  STL [R1+0x134c], RZ ;  /* 0x00134cff01007387 */ /* 0x0009e20000100800 */
[C---:B------:R-:W-:Y:S02]  /*337e0*/  LOP3.LUT R0, R230.reuse, 0x7, RZ, 0xc0, !PT ;  /* 0x00000007e6007812 */ /* 0x040fe400078ec0ff */
[----:B------:R-:W-:Y:S01]  /*337f0*/  LEA.HI R3, R3, R231, RZ, 0x5 ;  /* 0x000000e703037211 */ /* 0x000fe200078f28ff */
[----:B------:R-:W-:Y:S01]  /*33800*/  IMAD.MOV.U32 R231, RZ, RZ, c[0x0][0x18c] ;  /* 0x00006300ffe77624 */ /* 0x000fe200078e00ff */
[----:B------:R-:W-:Y:S01]  /*33810*/  SHF.L.U32 R2, R230, 0x1, RZ ;  /* 0x00000001e6027819 */ /* 0x000fe200000006ff */
[----:B------:R-:W-:-:S03]  /*33820*/  IMAD R0, R0, 0x90, RZ ;  /* 0x0000009000007824 */ /* 0x000fc600078e02ff */
[----:B------:R-:W-:Y:S02]  /*33830*/  SHF.L.U32 R231, R231, 0x5, RZ ;  /* 0x00000005e7e77819 */ /* 0x000fe400000006ff */
[----:B------:R-:W-:Y:S02]  /*33840*/  LOP3.LUT R6, R0, 0x30, R2, 0x78, !PT ;  /* 0x0000003000067812 */ /* 0x000fe400078e7802 */
[----:B------:R-:W-:Y:S02]  /*33850*/  SHF.R.S32.HI R0, RZ, 0x1f, R252 ;  /* 0x0000001fff007819 */ /* 0x000fe400000114fc */
[----:B------:R-:W-:Y:S02]  /*33860*/  SHF.R.S32.HI R2, RZ, 0x1f, R231 ;  /* 0x0000001fff027819 */ /* 0x000fe400000114e7 */
[----:B------:R-:W-:Y:S02]  /*33870*/  SHF.R.S32.HI R3, RZ, 0x5, R3 ;  /* 0x00000005ff037819 */ /* 0x000fe40000011403 */
[----:B-1----:R-:W-:-:S02]  /*33880*/  LOP3.LUT R8, R4, 0x20, RZ, 0x3c, !PT ;  /* 0x0000002004087812 */ /* 0x002fc400078e3cff */
[C---:B--2---:R-:W-:Y:S02]  /*33890*/  LOP3.LUT R7, R4.reuse, 0x40, RZ, 0x3c, !PT ;  /* 0x0000004004077812 */ /* 0x044fe400078e3cff */
[----:B---3--:R-:W-:Y:S01]  /*338a0*/  LOP3.LUT R5, R4, 0x60, RZ, 0x3c, !PT ;  /* 0x0000006004057812 */ /* 0x008fe200078e3cff */
[----:B------:R-:W-:Y:S01]  /*338b0*/  CS2R R248, SRZ ;  /* 0x0000000000f87805 */ /* 0x000fe2000001ff00 */
[C---:B------:R-:W-:Y:S01]  /*338c0*/  SHF.L.U64.HI R0, R252.reuse, 0x2, R0 ;  /* 0x00000002fc007819 */ /* 0x040fe20000010200 */
[----:B------:R-:W-:Y:S01]  /*338d0*/  IMAD.SHL.U32 R252, R252, 0x4, RZ ;  /* 0x00000004fcfc7824 */ /* 0x000fe200078e00ff */
[----:B------:R-:W-:Y:S01]  /*338e0*/  SHF.L.U64.HI R2, R231, 0x2, R2 ;  /* 0x00000002e7027819 */ /* 0x000fe20000010202 */
[----:B------:R-:W-:Y:S01]  /*338f0*/  CS2R R250, SRZ ;  /* 0x0000000000fa7805 */ /* 0x000fe2000001ff00 */
[----:B------:R-:W-:Y:S01]  /*33900*/  IADD3 R4, R3, -0x2, RZ ;  /* 0xfffffffe03047810 */ /* 0x000fe20007ffe0ff */
[----:B------:R-:W-:Y:S01]  /*33910*/  CS2R R244, SRZ ;  /* 0x0000000000f47805 */ /* 0x000fe2000001ff00 */
        /* <DEDUP_REMOVED lines=83> */
[----:B----4-:R-:W-:-:S06]  /*33e50*/  LOP3.LUT R3, R6, 0x40, RZ, 0x3c, !PT ;  /* 0x0000004006037812 */ /* 0x010fcc00078e3cff */
.L_x_1:
[----:B------:R-:W2:Y:S01]  /*33e60*/  LDL.LU R3, [R1+0x1274] ;  /* 0x0012740001037983 */ /* 0x000ea20000300800 */
[----:B------:R-:W-:-:S04]  /*33e70*/  DEPBAR.LE SB0, 0x2 ;  /* 0x000080800000791a */ /* 0x000fc80000000000 */
[----:B------:R-:W-:Y:S04]  /*33e80*/  STL.64 [R1+0x4e60], R122 ;  /* 0x004e607a01007387 */ /* 0x000fe80000100a00 */
[----:B------:R-:W-:Y:S04]  /*33e90*/  STL.64 [R1+0x4e58], R120 ;  /* 0x004e587801007387 */ /* 0x000fe80000100a00 */
[----:B------:R-:W-:Y:S04]  /*33ea0*/  STL.64 [R1+0x4e50], R126 ;  /* 0x004e507e01007387 */ /* 0x000fe80000100a00 */
[----:B------:R1:W-:Y:S04]  /*33eb0*/  STL.64 [R1+0x4e48], R124 ;  /* 0x004e487c01007387 */ /* 0x0003e80000100a00 */
        /* <DEDUP_REMOVED lines=28> */
[----:B------:R-:W-:Y:S04]  /*34080*/  STL [R1+0x4408], R0 ;  /* 0x0044080001007387 */ /* 0x000fe80000100800 */
[----:B------:R-:W-:Y:S04]  /*34090*/  STL [R1+0x4308], R2 ;  /* 0x0043080201007387 */ /* 0x000fe80000100800 */
[----:B------:R-:W4:Y:S02]  /*340a0*/  S2R R9, SR_TID.X ;  /* 0x0000000000097919 */ /* 0x000f240000002100 */
[C---:B----4-:R-:W-:Y:S01]  /*340b0*/  LOP3.LUT R5, R9.reuse, 0x7, RZ, 0xc0, !PT ;  /* 0x0000000709057812 */ /* 0x050fe200078ec0ff */
[C---:B------:R-:W-:Y:S01]  /*340c0*/  IMAD.SHL.U32 R6, R9.reuse, 0x2, RZ ;  /* 0x0000000209067824 */ /* 0x040fe200078e00ff */
[----:B------:R-:W-:-:S02]  /*340d0*/  LOP3.LUT R8, R9, 0x1c, RZ, 0xc0, !PT ;  /* 0x0000001c09087812 */ /* 0x000fc400078ec0ff */
[----:B------:R-:W-:Y:S01]  /*340e0*/  LOP3.LUT R4, R9, 0x3, RZ, 0xc0, !PT ;  /* 0x0000000309047812 */ /* 0x000fe200078ec0ff */
[----:B------:R-:W-:Y:S01]  /*340f0*/  IMAD R5, R5, 0x90, RZ ;  /* 0x0000009005057824 */ /* 0x000fe200078e02ff */
[C---:B------:R-:W-:Y:S02]  /*34100*/  LOP3.LUT R10, R9.reuse, 0x1c, RZ, 0xc0, !PT ;  /* 0x0000001c090a7812 */ /* 0x040fe400078ec0ff */
[----:B------:R-:W-:Y:S01]  /*34110*/  LOP3.LUT R9, R9, 0x3, RZ, 0xc0, !PT ;  /* 0x0000000309097812 */ /* 0x000fe200078ec0ff */
[----:B------:R-:W-:Y:S01]  /*34120*/  IMAD R4, R4, 0x820, R8 ;  /* 0x0000082004047824 */ /* 0x000fe200078e0208 */
[----:B------:R-:W-:-:S03]  /*34130*/  LOP3.LUT R5, R5, 0x30, R6, 0x78, !PT ;  /* 0x0000003005057812 */ /* 0x000fc600078e7806 */
[----:B------:R-:W-:Y:S01]  /*34140*/  IMAD R9, R9, 0x820, R10 ;  /* 0x0000082009097824 */ /* 0x000fe200078e020a */
[----:B------:R-:W-:Y:S02]  /*34150*/  LOP3.LUT R4, R4, 0x20, RZ, 0x3c, !PT ;  /* 0x0000002004047812 */ /* 0x000fe400078e3cff */
[----:B--2---:R-:W-:Y:S01]  /*34160*/  IADD3 R3, R3, 0x1, RZ ;  /* 0x0000000103037810 */ /* 0x004fe20007ffe0ff */
[----:B------:R-:W-:Y:S03]  /*34170*/  BAR.SYNC.DEFER_BLOCKING 0x0 ;  /* 0x0000000000007b1d */ /* 0x000fe60000010000 */
[----:B------:R-:W-:-:S04]  /*34180*/  ISETP.GT.AND P0, PT, R3, 0x1, PT ;  /* 0x000000010300780c */ /* 0x000fc80003f04270 */
[----:B------:R-:W-:-:S04]  /*34190*/  SEL R7, R3, RZ, !P0 ;  /* 0x000000ff03077207 */ /* 0x000fc80004000000 */
[C---:B------:R-:W-:Y:S01]  /*341a0*/  LEA R4, R7.reuse, R4, 0x10 ;  /* 0x0000000407047211 */ /* 0x040fe200078e80ff */
[----:B------:R-:W-:Y:S01]  /*341b0*/  STL [R1+0x1274], R7 ;  /* 0x0012740701007387 */ /* 0x000fe20000100800 */
[C---:B------:R-:W-:Y:S02]  /*341c0*/  IMAD R5, R7.reuse, 0x4000, R5 ;  /* 0x0000400007057824 */ /* 0x040fe400078e0205 */
[----:B------:R-:W-:Y:S01]  /*341d0*/  IMAD R3, R7, 0x10000, R9 ;  /* 0x0001000007037824 */ /* 0x000fe200078e0209 */
[----:B-1----:R-:W2:Y:S04]  /*341e0*/  LDL.LU.64 R124, [R1+0x18f0] ;  /* 0x0018f000017c7983 */ /* 0x002ea80000300a00 */
[----:B------:R-:W2:Y:S04]  /*341f0*/  LDL.LU.64 R126, [R1+0x18f8] ;  /* 0x0018f800017e7983 */ /* 0x000ea80000300a00 */
[----:B------:R-:W4:Y:S04]  /*34200*/  LDL.LU.64 R120, [R1+0x18d0] ;  /* 0x0018d00001787983 */ /* 0x000f280000300a00 */
[----:B------:R-:W4:Y:S04]  /*34210*/  LDL.LU.64 R122, [R1+0x18d8] ;  /* 0x0018d800017a7983 */ /* 0x000f280000300a00 */
[----:B------:R-:W1:Y:S04]  /*34220*/  LDSM.16.M88.4 R68, [R5+0x20000] ;  /* 0x020000000544783b */ /* 0x000e680000000200 */
[----:B------:R-:W1:Y:S04]  /*34230*/  LDSM.16.M88.4 R64, [R5+0x20400] ;  /* 0x020400000540783b */ /* 0x000e680000000200 */
[----:B------:R-:W1:Y:S04]  /*34240*/  LDSM.16.M88.4 R60, [R5+0x20800] ;  /* 0x02080000053c783b */ /* 0x000e680000000200 */
[----:B------:R-:W1:Y:S04]  /*34250*/  LDSM.16.M88.4 R56, [R5+0x20c00] ;  /* 0x020c00000538783b */ /* 0x000e680000000200 */
[----:B------:R-:W1:Y:S04]  /*34260*/  LDSM.16.M88.4 R52, [R5+0x21000] ;  /* 0x021000000534783b */ /* 0x000e680000000200 */
[----:B------:R-:W1:Y:S04]  /*34270*/  LDSM.16.M88.4 R48, [R5+0x21400] ;  /* 0x021400000530783b */ /* 0x000e680000000200 */
[----:B------:R-:W1:Y:S04]  /*34280*/  LDSM.16.M88.4 R44, [R5+0x21800] ;  /* 0x02180000052c783b */ /* 0x000e680000000200 */
[----:B------:R-:W1:Y:S04]  /*34290*/  LDSM.16.M88.4 R40, [R5+0x21c00] ;  /* 0x021c00000528783b */ /* 0x000e680000000200 */
[----:B---3--:R-:W3:Y:S04]  /*342a0*/  LDL.LU.64 R132, [R1+0x1880] ;  /* 0x0018800001847983 */ /* 0x008ee80000300a00 */
[----:B------:R-:W1:Y:S04]  /*342b0*/  LDSM.16.M88.4 R36, [R5+0x22000] ;  /* 0x022000000524783b */ /* 0x000e680000000200 */
[----:B------:R-:W3:Y:S04]  /*342c0*/  LDL.LU.64 R134, [R1+0x1888] ;  /* 0x0018880001867983 */ /* 0x000ee80000300a00 */
[----:B------:R-:W1:Y:S04]  /*342d0*/  LDSM.16.M88.4 R32, [R5+0x22400] ;  /* 0x022400000520783b */ /* 0x000e680000000200 */
[----:B------:R-:W1:Y:S04]  /*342e0*/  LDSM.16.M88.4 R28, [R5+0x22800] ;  /* 0x02280000051c783b */ /* 0x000e680000000200 */
[----:B------:R-:W1:Y:S04]  /*342f0*/  LDSM.16.M88.4 R24, [R5+0x22c00] ;  /* 0x022c00000518783b */ /* 0x000e680000000200 */
[----:B------:R-:W1:Y:S04]  /*34300*/  LDSM.16.M88.4 R20, [R5+0x23000] ;  /* 0x023000000514783b */ /* 0x000e680000000200 */
[----:B------:R-:W1:Y:S04]  /*34310*/  LDSM.16.M88.4 R16, [R5+0x23400] ;  /* 0x023400000510783b */ /* 0x000e680000000200 */
[----:B------:R-:W1:Y:S04]  /*34320*/  LDSM.16.M88.4 R12, [R5+0x23800] ;  /* 0x02380000050c783b */ /* 0x000e680000000200 */
[----:B------:R-:W1:Y:S04]  /*34330*/  LDSM.16.M88.4 R8, [R5+0x23c00] ;  /* 0x023c00000508783b */ /* 0x000e680000000200 */
[----:B------:R-:W-:Y:S04]  /*34340*/  LDS R224, [R3] ;  /* 0x0000000003e07984 */ /* 0x000fe80000000800 */
[----:B------:R-:W-:Y:S04]  /*34350*/  LDS R226, [R3+0x2000] ;  /* 0x0020000003e27984 */ /* 0x000fe80000000800 */
[----:B------:R-:W-:Y:S04]  /*34360*/  LDS R225, [R4] ;  /* 0x0000000004e17984 */ /* 0x000fe80000000800 */
[----:B------:R-:W2:Y:S04]  /*34370*/  LDS R227, [R4+0x2000] ;  /* 0x0020000004e37984 */ /* 0x000ea80000000800 */
[----:B------:R-:W3:Y:S04]  /*34380*/  LDL.LU.64 R128, [R1+0x1840] ;  /* 0x0018400001807983 */ /* 0x000ee80000300a00 */
[----:B------:R-:W3:Y:S04]  /*34390*/  LDL.LU.64 R130, [R1+0x1848] ;  /* 0x0018480001827983 */ /* 0x000ee80000300a00 */
[----:B-1----:R-:W-:Y:S04]  /*343a0*/  STL [R1+0x4d38], R70 ;  /* 0x004d384601007387 */ /* 0x002fe80000100800 */
        /* <DEDUP_REMOVED lines=31> */
[----:B------:R-:W-:Y:S04]  /*345a0*/  LDS R220, [R3+0x80] ;  /* 0x0000800003dc7984 */ /* 0x000fe80000000800 */
[----:B------:R-:W-:Y:S04]  /*345b0*/  LDS R222, [R3+0x2080] ;  /* 0x0020800003de7984 */ /* 0x000fe80000000800 */
[----:B------:R-:W-:Y:S04]  /*345c0*/  LDS R221, [R4+0x80] ;  /* 0x0000800004dd7984 */ /* 0x000fe80000000800 */
[----:B------:R-:W1:Y:S01]  /*345d0*/  LDS R223, [R4+0x2080] ;  /* 0x0020800004df7984 */ /* 0x000e620000000800 */
[C---:B--2---:R-:W-:Y:S03]  /*345e0*/  HMMA.1688.F32.TF32 R136, R224.reuse, R68, R124 ;  /* 0x00000044e088723c */ /* 0x044fe6000008107c */
[----:B------:R-:W2:Y:S04]  /*345f0*/  LDL.LU.64 R124, [R1+0x17f0] ;  /* 0x0017f000017c7983 */ /* 0x000ea80000300a00 */
[----:B------:R-:W2:Y:S11]  /*34600*/  LDL.LU.64 R126, [R1+0x17f8] ;  /* 0x0017f800017e7983 */ /* 0x000eb60000300a00 */
[----:B------:R-:W-:Y:S05]  /*34610*/  @!UPT UIADD3 URZ, URZ, URZ, URZ ;  /* 0x0000003f3f3ff290 */ /* 0x000fea000fffe03f */
[----:B------:R-:W-:Y:S04]  /*34620*/  STL.64 [R1+0x2040], R136 ;  /* 0x0020408801007387 */ /* 0x000fe80000100a00 */
[----:B------:R4:W-:Y:S02]  /*34630*/  STL.64 [R1+0x2048], R138 ;  /* 0x0020488a01007387 */ /* 0x0009e40000100a00 */
[C---:B----4-:R-:W-:Y:S02]  /*34640*/  HMMA.1688.F32.TF32 R136, R224.reuse, R64, R120 ;  /* 0x00000040e088723c */ /* 0x050fe40000081078 */
[----:B------:R-:W4:Y:S04]  /*34650*/  LDL.LU.64 R120, [R1+0x17c0] ;  /* 0x0017c00001787983 */ /* 0x000f280000300a00 */
[----:B------:R-:W4:Y:S02]  /*34660*/  LDL.LU.64 R122, [R1+0x17c8] ;  /* 0x0017c800017a7983 */ /* 0x000f240000300a00 */
[----:B---3--:R-:W-:Y:S11]  /*34670*/  HMMA.1688.F32.TF32 R132, R224, R60, R132 ;  /* 0x0000003ce084723c */ /* 0x008ff60000081084 */
[----:B------:R-:W-:Y:S04]  /*34680*/  @!UPT UIADD3 URZ, URZ, URZ, URZ ;  /* 0x0000003f3f3ff290 */ /* 0x000fe8000fffe03f */
[----:B------:R-:W-:Y:S04]  /*34690*/  STL.64 [R1+0x2030], R136 ;  /* 0x0020308801007387 */ /* 0x000fe80000100a00 */
[----:B------:R-:W-:Y:S04]  /*346a0*/  STL.64 [R1+0x2038], R138 ;  /* 0x0020388a01007387 */ /* 0x000fe80000100a00 */
[----:B------:R3:W-:Y:S01]  /*346b0*/  STL.64 [R1+0x2020], R132 ;  /* 0x0020208401007387 */ /* 0x0007e20000100a00 */
[----:B------:R-:W-:-:S03]  /*346c0*/  IMAD.MOV.U32 R50, RZ, RZ, R135 ;  /* 0x000000ffff327224 */ /* 0x000fc600078e0087 */
[----:B------:R1:W-:Y:S04]  /*346d0*/  STL [R1+0x2028], R134 ;  /* 0x0020288601007387 */ /* 0x0003e80000100800 */
[----:B---3--:R-:W3:Y:S04]  /*346e0*/  LDL.LU.64 R132, [R1+0x1790] ;  /* 0x0017900001847983 */ /* 0x008ee80000300a00 */
[----:B-1----:R-:W3:Y:S04]  /*346f0*/  LDL.LU.64 R134, [R1+0x1798] ;  /* 0x0017980001867983 */ /* 0x002ee80000300a00 */
[----:B------:R-:W3:Y:S04]  /*34700*/  LDL.LU.64 R152, [R1+0x1770] ;  /* 0x0017700001987983 */ /* 0x000ee80000300a00 */
[----:B------:R-:W3:Y:S04]  /*34710*/  LDL.LU.64 R154, [R1+0x1778] ;  /* 0x00177800019a7983 */ /* 0x000ee80000300a00 */
[----:B------:R-:W3:Y:S01]  /*34720*/  LDL.LU.64 R148, [R1+0x1620] ;  /* 0x0016200001947983 */ /* 0x000ee20000300a00 */
[C---:B------:R-:W-:Y:S03]  /*34730*/  HMMA.1688.F32.TF32 R128, R224.reuse, R56, R128 ;  /* 0x00000038e080723c */ /* 0x040fe60000081080 */
[----:B------:R-:W3:Y:S04]  /*34740*/  LDL.LU.64 R150, [R1+0x1628] ;  /* 0x0016280001967983 */ /* 0x000ee80000300a00 */
[----:B------:R-:W3:Y:S04]  /*34750*/  LDL.LU.64 R144, [R1+0x1600] ;  /* 0x0016000001907983 */ /* 0x000ee80000300a00 */
[----:B------:R-:W3:Y:S04]  /*34760*/  LDL.LU.64 R146, [R1+0x1608] ;  /* 0x0016080001927983 */ /* 0x000ee80000300a00 */
[----:B------:R-:W3:Y:S04]  /*34770*/  LDL.LU.64 R140, [R1+0x15e0] ;  /* 0x0015e000018c7983 */ /* 0x000ee80000300a00 */
[----:B------:R-:W3:Y:S05]  /*34780*/  LDL.LU.64 R142, [R1+0x15e8] ;  /* 0x0015e800018e7983 */ /* 0x000eea0000300a00 */
[----:B------:R-:W-:Y:S01]  /*34790*/  MOV R51, R128 ;  /* 0x0000008000337202 */ /* 0x000fe20000000f00 */
[----:B------:R-:W-:Y:S01]  /*347a0*/  IMAD.MOV.U32 R54, RZ, RZ, R129 ;  /* 0x000000ffff367224 */ /* 0x000fe200078e0081 */
[----:B------:R-:W-:Y:S01]  /*347b0*/  MOV R58, R131 ;  /* 0x00000083003a7202 */ /* 0x000fe20000000f00 */
[----:B------:R-:W-:Y:S01]  /*347c0*/  IMAD.MOV.U32 R55, RZ, RZ, R130 ;  /* 0x000000ffff377224 */ /* 0x000fe200078e0082 */
[----:B------:R-:W3:Y:S04]  /*347d0*/  LDL.LU.64 R128, [R1+0x15c0] ;  /* 0x0015c00001807983 */ /* 0x000ee80000300a00 */
[----:B------:R-:W3:Y:S01]  /*347e0*/  LDL.LU.64 R130, [R1+0x15c8] ;  /* 0x0015c80001827983 */ /* 0x000ee20000300a00 */
[C---:B--2---:R-:W-:Y:S11]  /*347f0*/  HMMA.1688.F32.TF32 R124, R224.reuse, R52, R124 ;  /* 0x00000034e07c723c */ /* 0x044ff6000008107c */
[----:B------:R-:W-:Y:S11]  /*34800*/  @!UPT UIADD3 URZ, URZ, URZ, URZ ;  /* 0x0000003f3f3ff290 */ /* 0x000ff6000fffe03f */
[----:B------:R-:W-:Y:S02]  /*34810*/  @!UPT UIADD3 URZ, URZ, URZ, URZ ;  /* 0x0000003f3f3ff290 */ /* 0x000fe4000fffe03f */
[----:B------:R-:W-:Y:S01]  /*34820*/  IMAD.MOV.U32 R59, RZ, RZ, R124 ;  /* 0x000000ffff3b7224 */ /* 0x000fe200078e007c */
[----:B------:R-:W-:Y:S01]  /*34830*/  MOV R63, R126 ;  /* 0x0000007e003f7202 */ /* 0x000fe20000000f00 */
[----:B------:R-:W-:Y:S02]  /*34840*/  IMAD.MOV.U32 R62, RZ, RZ, R125 ;  /* 0x000000ffff3e7224 */ /* 0x000fe400078e007d */
[----:B------:R-:W-:Y:S01]  /*34850*/  IMAD.MOV.U32 R66, RZ, RZ, R127 ;  /* 0x000000ffff427224 */ /* 0x000fe200078e007f */
[----:B------:R-:W2:Y:S04]  /*34860*/  LDL.LU.64 R124, [R1+0x15b0] ;  /* 0x0015b000017c7983 */ /* 0x000ea80000300a00 */
[----:B------:R-:W2:Y:S04]  /*34870*/  LDL.LU.64 R126, [R1+0x15b8] ;  /* 0x0015b800017e7983 */ /* 0x000ea80000300a00 */
[----:B------:R-:W2:Y:S04]  /*34880*/  LDL.LU.64 R136, [R1+0x15a0] ;  /* 0x0015a00001887983 */ /* 0x000ea80000300a00 */
[----:B------:R-:W2:Y:S01]  /*34890*/  LDL.LU.64 R138, [R1+0x15a8] ;  /* 0x0015a800018a7983 */ /* 0x000ea20000300a00 */
[----:B----4-:R-:W-:Y:S11]  /*348a0*/  HMMA.1688.F32.TF32 R120, R224, R48, R120 ;  /* 0x00000030e078723c */ /* 0x010ff60000081078 */
[----:B------:R-:W-:Y:S11]  /*348b0*/  @!UPT UIADD3 URZ, URZ, URZ, URZ ;  /* 0x0000003f3f3ff290 */ /* 0x000ff6000fffe03f */
[----:B------:R-:W-:Y:S02]  /*348c0*/  @!UPT UIADD3 URZ, URZ, URZ, URZ ;  /* 0x0000003f3f3ff290 */ /* 0x000fe4000fffe03f */
[----:B------:R-:W-:Y:S01]  /*348d0*/  IMAD.MOV.U32 R67, RZ, RZ, R120 ;  /* 0x000000ffff437224 */ /* 0x000fe200078e0078 */
[----:B------:R-:W-:Y:S01]  /*348e0*/  MOV R70, R121 ;  /* 0x0000007900467202 */ /* 0x000fe20000000f00 */
[----:B------:R-:W-:Y:S01]  /*348f0*/  IMAD.MOV.U32 R71, RZ, RZ, R122 ;  /* 0x000000ffff477224 */ /* 0x000fe200078e007a */
[----:B------:R-:W4:Y:S01]  /*34900*/  LDL.LU.64 R120, [R1+0x1590] ;  /* 0x0015900001787983 */ /* 0x000f220000300a00 */
[----:B------:R-:W-:-:S03]  /*34910*/  IMAD.MOV.U32 R0, RZ, RZ, R123 ;  /* 0x000000ffff007224 */ /* 0x000fc600078e007b */
[----:B------:R-:W4:Y:S01]  /*34920*/  LDL.LU.64 R122, [R1+0x1598] ;  /* 0x00159800017a7983 */ /* 0x000f220000300a00 */
[C---:B---3--:R-:W-:Y:S03]  /*34930*/  HMMA.1688.F32.TF32 R156, R224.reuse, R44, R132 ;  /* 0x0000002ce09c723c */ /* 0x048fe60000081084 */
[----:B------:R-:W3:Y:S04]  /*34940*/  LDL.LU.64 R132, [R1+0x1580] ;  /* 0x0015800001847983 */ /* 0x000ee80000300a00 */
[----:B------:R-:W3:Y:S11]  /*34950*/  LDL.LU.64 R134, [R1+0x1588] ;  /* 0x0015880001867983 */ /* 0x000ef60000300a00 */
[----:B------:R-:W-:Y:S05]  /*34960*/  @!UPT UIADD3 URZ, URZ, URZ, URZ ;  /* 0x0000003f3f3ff290 */ /* 0x000fea000fffe03f */
[----:B------:R-:W-:Y:S04]  /*34970*/  STL.64 [R1+0x1fe0], R156 ;  /* 0x001fe09c01007387 */ /* 0x000fe80000100a00 */
[----:B------:R1:W-:Y:S02]  /*34980*/  STL.64 [R1+0x1fe8], R158 ;  /* 0x001fe89e01007387 */ /* 0x0003e40000100a00 */
[C---:B-1----:R-:W-:Y:S08]  /*34990*/  HMMA.1688.F32.TF32 R156, R224.reuse, R40, R152 ;  /* 0x00000028e09c723c */ /* 0x042ff00000081098 */
[C---:B------:R-:W-:Y:S08]  /*349a0*/  HMMA.1688.F32.TF32 R152, R224.reuse, R36, R148 ;  /* 0x00000024e098723c */ /* 0x040ff00000081094 */
[C---:B------:R-:W-:Y:S08]  /*349b0*/  HMMA.1688.F32.TF32 R148, R224.reuse, R32, R144 ;  /* 0x00000020e094723c */ /* 0x040ff00000081090 */
[C---:B------:R-:W-:Y:S08]  /*349c0*/  HMMA.1688.F32.TF32 R144, R224.reuse, R28, R140 ;  /* 0x0000001ce090723c */ /* 0x040ff0000008108c */
[C---:B------:R-:W-:Y:S01]  /*349d0*/  HMMA.1688.F32.TF32 R140, R224.reuse, R24, R128 ;  /* 0x00000018e08c723c */ /* 0x040fe20000081080 */
[----:B------:R-:W-:Y:S04]  /*349e0*/  STL.64 [R1+0x1fd0], R156 ;  /* 0x001fd09c01007387 */ /* 0x000fe80000100a00 */
[----:B------:R-:W-:Y:S04]  /*349f0*/  STL.64 [R1+0x1fd8], R158 ;  /* 0x001fd89e01007387 */ /* 0x000fe80000100a00 */
[----:B------:R-:W-:Y:S04]  /*34a00*/  STL.64 [R1+0x1fc0], R152 ;  /* 0x001fc09801007387 */ /* 0x000fe80000100a00 */
[----:B------:R-:W-:Y:S04]  /*34a10*/  STL.64 [R1+0x1fc8], R154 ;  /* 0x001fc89a01007387 */ /* 0x000fe80000100a00 */
[----:B------:R-:W-:Y:S04]  /*34a20*/  STL.64 [R1+0x1fb0], R148 ;  /* 0x001fb09401007387 */ /* 0x000fe80000100a00 */
[----:B------:R-:W-:Y:S04]  /*34a30*/  STL.64 [R1+0x1fb8], R150 ;  /* 0x001fb89601007387 */ /* 0x000fe80000100a00 */
[----:B------:R-:W3:Y:S04]  /*34a40*/  LDL.LU.64 R128, [R1+0x1570] ;  /* 0x0015700001807983 */ /* 0x000ee80000300a00 */
[----:B------:R-:W-:Y:S04]  /*34a50*/  STL.64 [R1+0x1fa0], R144 ;  /* 0x001fa09001007387 */ /* 0x000fe80000100a00 */
[----:B------:R-:W-:Y:S04]  /*34a60*/  STL.64 [R1+0x1fa8], R146 ;  /* 0x001fa89201007387 */ /* 0x000fe80000100a00 */
[----:B------:R-:W3:Y:S04]  /*34a70*/  LDL.LU.64 R130, [R1+0x1578] ;  /* 0x0015780001827983 */ /* 0x000ee80000300a00 */
[----:B------:R-:W-:Y:S04]  /*34a80*/  STL.64 [R1+0x1f90], R140 ;  /* 0x001f908c01007387 */ /* 0x000fe80000100a00 */
[----:B------:R2:W-:Y:S02]  /*34a90*/  STL.64 [R1+0x1f98], R142 ;  /* 0x001f988e01007387 */ /* 0x0005e40000100a00 */
[C---:B--2---:R-:W-:Y:S02]  /*34aa0*/  HMMA.1688.F32.TF32 R140, R224.reuse, R20, R124 ;  /* 0x00000014e08c723c */ /* 0x044fe4000008107c */
[----:B------:R-:W2:Y:S04]  /*34ab0*/  LDL.LU.64 R124, [R1+0x1560] ;  /* 0x00156000017c7983 */ /* 0x000ea80000300a00 */
[----:B------:R-:W2:Y:S02]  /*34ac0*/  LDL.LU.64 R126, [R1+0x1568] ;  /* 0x00156800017e7983 */ /* 0x000ea40000300a00 */
[C---:B------:R-:W-:Y:S11]  /*34ad0*/  HMMA.1688.F32.TF32 R136, R224.reuse, R16, R136 ;  /* 0x00000010e088723c */ /* 0x040ff60000081088 */
[----:B------:R-:W-:Y:S04]  /*34ae0*/  @!UPT UIADD3 URZ, URZ, URZ, URZ ;  /* 0x0000003f3f3ff290 */ /* 0x000fe8000fffe03f */
[----:B------:R-:W-:Y:S04]  /*34af0*/  STL.64 [R1+0x1f80], R140 ;  /* 0x001f808c01007387 */ /* 0x000fe80000100a00 */
[----:B------:R-:W-:Y:S05]  /*34b00*/  STL.64 [R1+0x1f88], R142 ;  /* 0x001f888e01007387 */ /* 0x000fea0000100a00 */
[----:B------:R-:W-:Y:S01]  /*34b10*/  MOV R10, R139 ;  /* 0x0000008b000a7202 */ /* 0x000fe20000000f00 */
[----:B------:R-:W-:Y:S04]  /*34b20*/  STL.64 [R1+0x1f70], R136 ;  /* 0x001f708801007387 */ /* 0x000fe80000100a00 */
[----:B------:R4:W-:Y:S04]  /*34b30*/  STL [R1+0x1f78], R138 ;  /* 0x001f788a01007387 */ /* 0x0009e80000100800 */
[----:B------:R1:W-:Y:S01]  /*34b40*/  STL [R1+0x4ca0], R10 ;  /* 0x004ca00a01007387 */ /* 0x0003e20000100800 */
[C---:B----4-:R-:W-:Y:S03]  /*34b50*/  HMMA.1688.F32.TF32 R136, R224.reuse, R12, R120 ;  /* 0x0000000ce088723c */ /* 0x050fe60000081078 */
[----:B------:R-:W4:Y:S04]  /*34b60*/  LDL.LU.64 R120, [R1+0x1550] ;  /* 0x0015500001787983 */ /* 0x000f280000300a00 */
[----:B------:R-:W4:Y:S01]  /*34b70*/  LDL.LU.64 R122, [R1+0x1558] ;  /* 0x00155800017a7983 */ /* 0x000f220000300a00 */
[----:B---3--:R-:W-:Y:S03]  /*34b80*/  HMMA.1688.F32.TF32 R132, R224, R8, R132 ;  /* 0x00000008e084723c */ /* 0x008fe60000081084 */
[----:B------:R-:W-:Y:S04]  /*34b90*/  LDS R224, [R3+0x100] ;  /* 0x0001000003e07984 */ /* 0x000fe80000000800 */
[----:B------:R-:W-:Y:S04]  /*34ba0*/  LDS R226, [R3+0x2100] ;  /* 0x0021000003e27984 */ /* 0x000fe80000000800 */
[----:B------:R-:W-:Y:S04]  /*34bb0*/  LDS R225, [R4+0x100] ;  /* 0x0001000004e17984 */ /* 0x000fe80000000800 */
[----:B------:R-:W-:Y:S04]  /*34bc0*/  STL.64 [R1+0x1d70], R136 ;  /* 0x001d708801007387 */ /* 0x000fe80000100a00 */
[----:B------:R-:W-:Y:S04]  /*34bd0*/  STL.64 [R1+0x1d78], R138 ;  /* 0x001d788a01007387 */ /* 0x000fe80000100a00 */
[----:B------:R-:W3:Y:S01]  /*34be0*/  LDS R227, [R4+0x2100] ;  /* 0x0021000004e37984 */ /* 0x000ee20000000800 */
[----:B-1----:R-:W-:-:S03]  /*34bf0*/  IMAD.MOV.U32 R10, RZ, RZ, R135 ;  /* 0x000000ffff0a7224 */ /* 0x002fc600078e0087 */
[----:B------:R-:W-:Y:S04]  /*34c00*/  STL.64 [R1+0x1d60], R132 ;  /* 0x001d608401007387 */ /* 0x000fe80000100a00 */
[----:B------:R-:W-:Y:S04]  /*34c10*/  STL [R1+0x1d68], R134 ;  /* 0x001d688601007387 */ /* 0x000fe80000100800 */
[----:B------:R-:W-:Y:S01]  /*34c20*/  STL [R1+0x4cac], R10 ;  /* 0x004cac0a01007387 */ /* 0x000fe20000100800 */
[----:B------:R-:W-:Y:S11]  /*34c30*/  HMMA.1688.F32.TF32 R128, R220, R68, R128 ;  /* 0x00000044dc80723c */ /* 0x000ff60000081080 */
[----:B------:R-:W-:Y:S11]  /*34c40*/  @!UPT UIADD3 URZ, URZ, URZ, URZ ;  /* 0x0000003f3f3ff290 */ /* 0x000ff6000fffe03f */
[----:B------:R-:W-:Y:S02]  /*34c50*/  @!UPT UIADD3 URZ, URZ, URZ, URZ ;  /* 0x0000003f3f3ff290 */ /* 0x000fe4000fffe03f */
[----:B------:R-:W-:Y:S01]  /*34c60*/  IMAD.MOV.U32 R11, RZ, RZ, R128 ;  /* 0x000000ffff0b7224 */ /* 0x000fe200078e0080 */
[----:B------:R-:W-:Y:S01]  /*34c70*/  MOV R14, R129 ;  /* 0x00000081000e7202 */ /* 0x000fe20000000f00 */
[----:B------:R-:W-:Y:S01]  /*34c80*/  IMAD.MOV.U32 R15, RZ, RZ, R130 ;  /* 0x000000ffff0f7224 */ /* 0x000fe200078e0082 */
[----:B------:R-:W3:Y:S01]  /*34c90*/  LDL.LU.64 R128, [R1+0x1540] ;  /* 0x0015400001807983 */ /* 0x000ee20000300a00 */
[----:B------:R-:W-:-:S03]  /*34ca0*/  IMAD.MOV.U32 R18, RZ, RZ, R131 ;  /* 0x000000ffff127224 */ /* 0x000fc600078e0083 */
[----:B------:R-:W3:Y:S04]  /*34cb0*/  LDL.LU.64 R130, [R1+0x1548] ;  /* 0x0015480001827983 */ /* 0x000ee80000300a00 */
[----:B------:R-:W-:Y:S04]  /*34cc0*/  STL [R1+0x4cb4], R18 ;  /* 0x004cb41201007387 */ /* 0x000fe80000100800 */
[----:B------:R1:W-:Y:S04]  /*34cd0*/  STL [R1+0x4cb0], R15 ;  /* 0x004cb00f01007387 */ /* 0x0003e80000100800 */
[----:B------:R1:W-:Y:S04]  /*34ce0*/  STL [R1+0x4ca8], R14 ;  /* 0x004ca80e01007387 */ /* 0x0003e80000100800 */
[----:B------:R1:W-:Y:S01]  /*34cf0*/  STL [R1+0x4ca4], R11 ;  /* 0x004ca40b01007387 */ /* 0x0003e20000100800 */
[C---:B--2---:R-:W-:Y:S11]  /*34d00*/  HMMA.1688.F32.TF32 R124, R220.reuse, R64, R124 ;  /* 0x00000040dc7c723c */ /* 0x044ff6000008107c */
[----:B------:R-:W-:Y:S11]  /*34d10*/  @!UPT UIADD3 URZ, URZ, URZ, URZ ;  /* 0x0000003f3f3ff290 */ /* 0x000ff6000fffe03f */
[----:B------:R-:W-:Y:S02]  /*34d20*/  @!UPT UIADD3 URZ, URZ, URZ, URZ ;  /* 0x0000003f3f3ff290 */ /* 0x000fe4000fffe03f */
[----:B------:R-:W-:Y:S01]  /*34d30*/  MOV R19, R124 ;  /* 0x0000007c00137202 */ /* 0x000fe20000000f00 */
[----:B------:R-:W-:Y:S01]  /*34d40*/  IMAD.MOV.U32 R22, RZ, RZ, R125 ;  /* 0x000000ffff167224 */ /* 0x000fe200078e007d */
[----:B------:R-:W-:Y:S01]  /*34d50*/  MOV R26, R127 ;  /* 0x0000007f001a7202 */ /* 0x000fe20000000f00 */
[----:B------:R-:W-:Y:S01]  /*34d60*/  IMAD.MOV.U32 R23, RZ, RZ, R126 ;  /* 0x000000ffff177224 */ /* 0x000fe200078e007e */
[----:B------:R-:W2:Y:S04]  /*34d70*/  LDL.LU.64 R124, [R1+0x1530] ;  /* 0x00153000017c7983 */ /* 0x000ea80000300a00 */
[----:B------:R-:W2:Y:S01]  /*34d80*/  LDL.LU.64 R126, [R1+0x1538] ;  /* 0x00153800017e7983 */ /* 0x000ea20000300a00 */
[----:B----4-:R-:W-:Y:S03]  /*34d90*/  HMMA.1688.F32.TF32 R120, R220, R60, R120 ;  /* 0x0000003cdc78723c */ /* 0x010fe60000081078 */
[----:B------:R-:W-:Y:S04]  /*34da0*/  STL [R1+0x4cc4], R26 ;  /* 0x004cc41a01007387 */ /* 0x000fe80000100800 */
[----:B------:R4:W-:Y:S04]  /*34db0*/  STL [R1+0x4cc0], R23 ;  /* 0x004cc01701007387 */ /* 0x0009e80000100800 */
[----:B------:R1:W-:Y:S04]  /*34dc0*/  STL [R1+0x4cbc], R22 ;  /* 0x004cbc1601007387 */ /* 0x0003e80000100800 */
[----:B------:R1:W-:Y:S09]  /*34dd0*/  STL [R1+0x4cb8], R19 ;  /* 0x004cb81301007387 */ /* 0x0003f20000100800 */
[----:B-1----:R-:W-:Y:S01]  /*34de0*/  IMAD.MOV.U32 R15, RZ, RZ, R120 ;  /* 0x000000ffff0f7224 */ /* 0x002fe200078e0078 */
[----:B------:R-:W-:Y:S01]  /*34df0*/  MOV R14, R122 ;  /* 0x0000007a000e7202 */ /* 0x000fe20000000f00 */
[----:B------:R-:W-:-:S02]  /*34e00*/  IMAD.MOV.U32 R10, RZ, RZ, R121 ;  /* 0x000000ffff0a7224 */ /* 0x000fc400078e0079 */
[----:B------:R-:W-:Y:S01]  /*34e10*/  IMAD.MOV.U32 R11, RZ, RZ, R123 ;  /* 0x000000ffff0b7224 */ /* 0x000fe200078e007b */
[----:B------:R-:W2:Y:S04]  /*34e20*/  LDL.LU.64 R120, [R1+0x1520] ;  /* 0x0015200001787983 */ /* 0x000ea80000300a00 */
[----:B------:R-:W2:Y:S04]  /*34e30*/  LDL.LU.64 R122, [R1+0x1528] ;  /* 0x00152800017a7983 */ /* 0x000ea80000300a00 */
[----:B------:R-:W-:Y:S04]  /*34e40*/  STL [R1+0x4cd4], R11 ;  /* 0x004cd40b01007387 */ /* 0x000fe80000100800 */
[----:B------:R1:W-:Y:S04]  /*34e50*/  STL [R1+0x4cd0], R14 ;  /* 0x004cd00e01007387 */ /* 0x0003e80000100800 */
[----:B------:R1:W-:Y:S04]  /*34e60*/  STL [R1+0x4ccc], R10 ;  /* 0x004ccc0a01007387 */ /* 0x0003e80000100800 */
[----:B------:R1:W-:Y:S01]  /*34e70*/  STL [R1+0x4cc8], R15 ;  /* 0x004cc80f01007387 */ /* 0x0003e20000100800 */
[----:B---3--:R-:W-:Y:S11]  /*34e80*/  HMMA.1688.F32.TF32 R128, R220, R56, R128 ;  /* 0x00000038dc80723c */ /* 0x008ff60000081080 */
[----:B------:R-:W-:Y:S11]  /*34e90*/  @!UPT UIADD3 URZ, URZ, URZ, URZ ;  /* 0x0000003f3f3ff290 */ /* 0x000ff6000fffe03f */
[----:B------:R-:W-:Y:S02]  /*34ea0*/  @!UPT UIADD3 URZ, URZ, URZ, URZ ;  /* 0x0000003f3f3ff290 */ /* 0x000fe4000fffe03f */
[----:B----4-:R-:W-:Y:S01]  /*34eb0*/  IMAD.MOV.U32 R23, RZ, RZ, R128 ;  /* 0x000000ffff177224 */ /* 0x010fe200078e0080 */
[----:B------:R-:W-:Y:S01]  /*34ec0*/  MOV R22, R129 ;  /* 0x0000008100167202 */ /* 0x000fe20000000f00 */
[----:B------:R-:W-:Y:S01]  /*34ed0*/  IMAD.MOV.U32 R19, RZ, RZ, R130 ;  /* 0x000000ffff137224 */ /* 0x000fe200078e0082 */
[----:B------:R-:W3:Y:S01]  /*34ee0*/  LDL.LU.64 R128, [R1+0x1510] ;  /* 0x0015100001807983 */ /* 0x000ee20000300a00 */
[----:B------:R-:W-:-:S03]  /*34ef0*/  IMAD.MOV.U32 R18, RZ, RZ, R131 ;  /* 0x000000ffff127224 */ /* 0x000fc600078e0083 */
[----:B------:R-:W3:Y:S04]  /*34f00*/  LDL.LU.64 R130, [R1+0x1518] ;  /* 0x0015180001827983 */ /* 0x000ee80000300a00 */
[----:B------:R-:W-:Y:S04]  /*34f10*/  STL [R1+0x4ce4], R18 ;  /* 0x004ce41201007387 */ /* 0x000fe80000100800 */
[----:B------:R-:W-:Y:S04]  /*34f20*/  STL [R1+0x4ce0], R19 ;  /* 0x004ce01301007387 */ /* 0x000fe80000100800 */
[----:B------:R4:W-:Y:S04]  /*34f30*/  STL [R1+0x4cdc], R22 ;  /* 0x004cdc1601007387 */ /* 0x0009e80000100800 */
[----:B------:R1:W-:Y:S01]  /*34f40*/  STL [R1+0x4cd8], R23 ;  /* 0x004cd81701007387 */ /* 0x0003e20000100800 */
[C---:B--2---:R-:W-:Y:S11]  /*34f50*/  HMMA.1688.F32.TF32 R124, R220.reuse, R52, R124 ;  /* 0x00000034dc7c723c */ /* 0x044ff6000008107c */
[----:B------:R-:W-:Y:S11]  /*34f60*/  @!UPT UIADD3 URZ, URZ, URZ, URZ ;  /* 0x0000003f3f3ff290 */ /* 0x000ff6000fffe03f */
[----:B------:R-:W-:Y:S02]  /*34f70*/  @!UPT UIADD3 URZ, URZ, URZ, URZ ;  /* 0x0000003f3f3ff290 */ /* 0x000fe4000fffe03f */
[----:B-1----:R-:W-:Y:S01]  /*34f80*/  MOV R14, R124 ;  /* 0x0000007c000e7202 */ /* 0x002fe20000000f00 */
[----:B------:R-:W-:Y:S01]  /*34f90*/  IMAD.MOV.U32 R10, RZ, RZ, R125 ;  /* 0x000000ffff0a7224 */ /* 0x000fe200078e007d */
[----:B------:R-:W-:Y:S01]  /*34fa0*/  MOV R26, R127 ;  /* 0x0000007f001a7202 */ /* 0x000fe20000000f00 */
[----:B------:R-:W-:Y:S01]  /*34fb0*/  IMAD.MOV.U32 R15, RZ, RZ, R126 ;  /* 0x000000ffff0f7224 */ /* 0x000fe200078e007e */
[----:B------:R-:W2:Y:S04]  /*34fc0*/  LDL.LU.64 R124, [R1+0x1500] ;  /* 0x00150000017c7983 */ /* 0x000ea80000300a00 */
[----:B------:R-:W2:Y:S01]  /*34fd0*/  LDL.LU.64 R126, [R1+0x1508] ;  /* 0x00150800017e7983 */ /* 0x000ea20000300a00 */
[----:B------:R-:W-:Y:S03]  /*34fe0*/  HMMA.1688.F32.TF32 R120, R220, R48, R120 ;  /* 0x00000030dc78723c */ /* 0x000fe60000081078 */
[----:B------:R-:W-:Y:S04]  /*34ff0*/  STL [R1+0x4cf4], R26 ;  /* 0x004cf41a01007387 */ /* 0x000fe80000100800 */
[----:B------:R-:W-:Y:S04]  /*35000*/  STL [R1+0x4cf0], R15 ;  /* 0x004cf00f01007387 */ /* 0x000fe80000100800 */
[----:B------:R-:W-:Y:S04]  /*35010*/  STL [R1+0x4cec], R10 ;  /* 0x004cec0a01007387 */ /* 0x000fe80000100800 */
[----:B------:R1:W-:Y:S09]  /*35020*/  STL [R1+0x4ce8], R14 ;  /* 0x004ce80e01007387 */ /* 0x0003f20000100800 */
[----:B------:R-:W-:Y:S01]  /*35030*/  IMAD.MOV.U32 R27, RZ, RZ, R120 ;  /* 0x000000ffff1b7224 */ /* 0x000fe200078e0078 */
        /* <DEDUP_REMOVED lines=8> */
[----:B------:R1:W-:Y:S04]  /*350c0*/  STL [R1+0x4cf8], R27 ;  /* 0x004cf81b01007387 */ /* 0x0003e80000100800 */
[----:B------:R-:W2:Y:S04]  /*350d0*/  LDL.LU.64 R144, [R1+0x14e0] ;  /* 0x0014e00001907983 */ /* 0x000ea80000300a00 */
[----:B------:R-:W2:Y:S01]  /*350e0*/  LDL.LU.64 R146, [R1+0x14e8] ;  /* 0x0014e80001927983 */ /* 0x000ea20000300a00 */
[C---:B---3--:R-:W-:Y:S11]  /*350f0*/  HMMA.1688.F32.TF32 R128, R220.reuse, R44, R128 ;  /* 0x0000002cdc80723c */ /* 0x048ff60000081080 */
[----:B------:R-:W-:Y:S11]  /*35100*/  @!UPT UIADD3 URZ, URZ, URZ, URZ ;  /* 0x0000003f3f3ff290 */ /* 0x000ff6000fffe03f */
[----:B------:R-:W-:Y:S02]  /*35110*/  @!UPT UIADD3 URZ, URZ, URZ, URZ ;  /* 0x0000003f3f3ff290 */ /* 0x000fe4000fffe03f */
[----:B------:R-:W-:Y:S01]  /*35120*/  IMAD.MOV.U32 R11, RZ, RZ, R131 ;  /* 0x000000ffff0b7224 */ /* 0x000fe200078e0083 */
[----:B----4-:R-:W-:Y:S01]  /*35130*/  MOV R22, R129 ;  /* 0x0000008100167202 */ /* 0x010fe20000000f00 */
[----:B------:R-:W-:Y:S02]  /*35140*/  IMAD.MOV.U32 R23, RZ, RZ, R130 ;  /* 0x000000ffff177224 */ /* 0x000fe400078e0082 */
[----:B------:R-:W-:Y:S01]  /*35150*/  IMAD.MOV.U32 R19, RZ, RZ, R128 ;  /* 0x000000ffff137224 */ /* 0x000fe200078e0080 */
[----:B------:R-:W-:Y:S04]  /*35160*/  STL [R1+0x4d14], R11 ;  /* 0x004d140b01007387 */ /* 0x000fe80000100800 */
[----:B------:R3:W-:Y:S04]  /*35170*/  STL [R1+0x4d10], R23 ;  /* 0x004d101701007387 */ /* 0x0007e80000100800 */
[----:B------:R4:W-:Y:S04]  /*35180*/  STL [R1+0x4d0c], R22 ;  /* 0x004d0c1601007387 */ /* 0x0009e80000100800 */
[----:B------:R1:W-:Y:S04]  /*35190*/  STL [R1+0x4d08], R19 ;  /* 0x004d081301007387 */ /* 0x0003e80000100800 */
[----:B------:R-:W3:Y:S04]  /*351a0*/  LDL.LU.64 R140, [R1+0x1250] ;  /* 0x00125000018c7983 */ /* 0x000ee80000300a00 */
[----:B------:R-:W3:Y:S04]  /*351b0*/  LDL.LU.64 R142, [R1+0x1258] ;  /* 0x00125800018e7983 */ /* 0x000ee80000300a00 */
[----:B------:R-:W4:Y:S04]  /*351c0*/  LDL.LU.64 R136, [R1+0x1230] ;  /* 0x0012300001887983 */ /* 0x000f280000300a00 */
[----:B------:R-:W4:Y:S04]  /*351d0*/  LDL.LU.64 R138, [R1+0x1238] ;  /* 0x00123800018a7983 */ /* 0x000f280000300a00 */
[----:B------:R-:W4:Y:S04]  /*351e0*/  LDL.LU.64 R132, [R1+0x1210] ;  /* 0x0012100001847983 */ /* 0x000f280000300a00 */
[----:B------:R-:W4:Y:S01]  /*351f0*/  LDL.LU.64 R134, [R1+0x1218] ;  /* 0x0012180001867983 */ /* 0x000f220000300a00 */
[C---:B--2---:R-:W-:Y:S11]  /*35200*/  HMMA.1688.F32.TF32 R124, R220.reuse, R40, R124 ;  /* 0x00000028dc7c723c */ /* 0x044ff6000008107c */
[----:B------:R-:W-:Y:S11]  /*35210*/  @!UPT UIADD3 URZ, URZ, URZ, URZ ;  /* 0x0000003f3f3ff290 */ /* 0x000ff6000fffe03f */
[----:B------:R-:W-:Y:S02]  /*35220*/  @!UPT UIADD3 URZ, URZ, URZ, URZ ;  /* 0x0000003f3f3ff290 */ /* 0x000fe4000fffe03f */
[----:B------:R-:W-:Y:S01]  /*35230*/  MOV R18, R127 ;  /* 0x0000007f00127202 */ /* 0x000fe20000000f00 */
[----:B-1----:R-:W-:Y:S01]  /*35240*/  IMAD.MOV.U32 R14, RZ, RZ, R126 ;  /* 0x000000ffff0e7224 */ /* 0x002fe200078e007e */
[----:B------:R-:W-:Y:S01]  /*35250*/  MOV R15, R124 ;  /* 0x0000007c000f7202 */ /* 0x000fe20000000f00 */
[----:B------:R-:W-:Y:S02]  /*35260*/  IMAD.MOV.U32 R10, RZ, RZ, R125 ;  /* 0x000000ffff0a7224 */ /* 0x000fe400078e007d */
[----:B------:R-:W-:Y:S01]  /*35270*/  STL [R1+0x4d24], R18 ;  /* 0x004d241201007387 */ /* 0x000fe20000100800 */
[----:B------:R-:W-:Y:S03]  /*35280*/  HMMA.1688.F32.TF32 R120, R220, R36, R120 ;  /* 0x00000024dc78723c */ /* 0x000fe60000081078 */
[----:B------:R1:W-:Y:S04]  /*35290*/  STL [R1+0x4d20], R14 ;  /* 0x004d200e01007387 */ /* 0x0003e80000100800 */
[----:B------:R-:W-:Y:S04]  /*352a0*/  STL [R1+0x4d1c], R10 ;  /* 0x004d1c0a01007387 */ /* 0x000fe80000100800 */
[----:B------:R3:W-:Y:S04]  /*352b0*/  STL [R1+0x4d18], R15 ;  /* 0x004d180f01007387 */ /* 0x0007e80000100800 */
[----:B------:R-:W2:Y:S04]  /*352c0*/  LDL.LU.64 R128, [R1+0x11f0] ;  /* 0x0011f00001807983 */ /* 0x000ea80000300a00 */
[----:B------:R-:W2:Y:S04]  /*352d0*/  LDL.LU.64 R130, [R1+0x11f8] ;  /* 0x0011f80001827983 */ /* 0x000ea80000300a00 */
[----:B------:R-:W2:Y:S01]  /*352e0*/  LDL.LU.64 R124, [R1+0x11d0] ;  /* 0x0011d000017c7983 */ /* 0x000ea20000300a00 */
[----:B------:R-:W-:-:S03]  /*352f0*/  IMAD.MOV.U32 R39, RZ, RZ, R120 ;  /* 0x000000ffff277224 */ /* 0x000fc600078e0078 */
[----:B------:R-:W2:Y:S01]  /*35300*/  LDL.LU.64 R126, [R1+0x11d8] ;  /* 0x0011d800017e7983 */ /* 0x000ea20000300a00 */
[----:B------:R-:W-:Y:S01]  /*35310*/  IMAD.MOV.U32 R38, RZ, RZ, R121 ;  /* 0x000000ffff267224 */ /* 0x000fe200078e0079 */
[----:B------:R-:W-:Y:S01]  /*35320*/  MOV R27, R122 ;  /* 0x0000007a001b7202 */ /* 0x000fe20000000f00 */
[----:B------:R-:W-:Y:S01]  /*35330*/  IMAD.MOV.U32 R26, RZ, RZ, R123 ;  /* 0x000000ffff1a7224 */ /* 0x000fe200078e007b */
[----:B------:R-:W2:Y:S04]  /*35340*/  LDL.LU.64 R120, [R1+0x11b0] ;  /* 0x0011b00001787983 */ /* 0x000ea80000300a00 */
[----:B------:R-:W2:Y:S01]  /*35350*/  LDL.LU.64 R122, [R1+0x11b8] ;  /* 0x0011b800017a7983 */ /* 0x000ea20000300a00 */
[----:B------:R-:W-:Y:S03]  /*35360*/  HMMA.1688.F32.TF32 R144, R220, R32, R144 ;  /* 0x00000020dc90723c */ /* 0x000fe60000081090 */
[----:B------:R1:W-:Y:S04]  /*35370*/  STL [R1+0x4d30], R27 ;  /* 0x004d301b01007387 */ /* 0x0003e80000100800 */
[----:B------:R1:W-:Y:S04]  /*35380*/  STL [R1+0x4d2c], R38 ;  /* 0x004d2c2601007387 */ /* 0x0003e80000100800 */
[----:B------:R1:W-:Y:S04]  /*35390*/  STL [R1+0x4d28], R39 ;  /* 0x004d282701007387 */ /* 0x0003e80000100800 */
[----:B------:R-:W2:Y:S09]  /*353a0*/  LDL.LU.64 R228, [R1+0x1190] ;  /* 0x0011900001e47983 */ /* 0x000eb20000300a00 */
[----:B------:R-:W-:Y:S01]  /*353b0*/  IMAD.MOV.U32 R46, RZ, RZ, R144 ;  /* 0x000000ffff2e7224 */ /* 0x000fe200078e0090 */
[----:B------:R-:W-:Y:S01]  /*353c0*/  MOV R47, R145 ;  /* 0x00000091002f7202 */ /* 0x000fe20000000f00 */
[----:B------:R-:W-:-:S02]  /*353d0*/  IMAD.MOV.U32 R43, RZ, RZ, R146 ;  /* 0x000000ffff2b7224 */ /* 0x000fc400078e0092 */
[----:B------:R-:W-:Y:S01]  /*353e0*/  IMAD.MOV.U32 R34, RZ, RZ, R147 ;  /* 0x000000ffff227224 */ /* 0x000fe200078e0093 */
[C---:B---3--:R-:W-:Y:S08]  /*353f0*/  HMMA.1688.F32.TF32 R140, R220.reuse, R28, R140 ;  /* 0x0000001cdc8c723c */ /* 0x048ff0000008108c */
[C---:B----4-:R-:W-:Y:S08]  /*35400*/  HMMA.1688.F32.TF32 R136, R220.reuse, R24, R136 ;  /* 0x00000018dc88723c */ /* 0x050ff00000081088 */
[----:B------:R-:W-:Y:S08]  /*35410*/  HMMA.1688.F32.TF32 R132, R220, R20, R132 ;  /* 0x00000014dc84723c */ /* 0x000ff00000081084 */
[----:B------:R-:W-:Y:S01]  /*35420*/  MOV R23, R140 ;  /* 0x0000008c00177202 */ /* 0x000fe20000000f00 */
[----:B------:R-:W-:Y:S01]  /*35430*/  IMAD.MOV.U32 R22, RZ, RZ, R141 ;  /* 0x000000ffff167224 */ /* 0x000fe200078e008d */
[----:B------:R-:W-:Y:S01]  /*35440*/  MOV R42, R143 ;  /* 0x0000008f002a7202 */ /* 0x000fe20000000f00 */
[----:B------:R-:W-:-:S05]  /*35450*/  IMAD.MOV.U32 R19, RZ, RZ, R142 ;  /* 0x000000ffff137224 */ /* 0x000fca00078e008e */
[----:B-1----:R-:W-:Y:S01]  /*35460*/  IMAD.MOV.U32 R14, RZ, RZ, R136 ;  /* 0x000000ffff0e7224 */ /* 0x002fe200078e0088 */
[----:B------:R-:W-:Y:S01]  /*35470*/  MOV R15, R138 ;  /* 0x0000008a000f7202 */ /* 0x000fe20000000f00 */
[----:B------:R-:W-:Y:S02]  /*35480*/  IMAD.MOV.U32 R10, RZ, RZ, R137 ;  /* 0x000000ffff0a7224 */ /* 0x000fe400078e0089 */
[----:B------:R-:W-:-:S04]  /*35490*/  IMAD.MOV.U32 R11, RZ, RZ, R139 ;  /* 0x000000ffff0b7224 */ /* 0x000fc800078e008b */
[----:B------:R-:W-:Y:S01]  /*354a0*/  IMAD.MOV.U32 R27, RZ, RZ, R132 ;  /* 0x000000ffff1b7224 */ /* 0x000fe200078e0084 */
[----:B------:R-:W-:Y:S01]  /*354b0*/  MOV R38, R133 ;  /* 0x0000008500267202 */ /* 0x000fe20000000f00 */
[----:B------:R-:W-:Y:S02]  /*354c0*/  IMAD.MOV.U32 R39, RZ, RZ, R134 ;  /* 0x000000ffff277224 */ /* 0x000fe400078e0086 */
[----:B------:R-:W-:Y:S01]  /*354d0*/  IMAD.MOV.U32 R18, RZ, RZ, R135 ;  /* 0x000000ffff127224 */ /* 0x000fe200078e0087 */
[C---:B--2---:R-:W-:Y:S08]  /*354e0*/  HMMA.1688.F32.TF32 R124, R220.reuse, R12, R124 ;  /* 0x0000000cdc7c723c */ /* 0x044ff0000008107c */
[C---:B------:R-:W-:Y:S08]  /*354f0*/  HMMA.1688.F32.TF32 R120, R220.reuse, R8, R120 ;  /* 0x00000008dc78723c */ /* 0x040ff00000081078 */
[----:B------:R-:W-:Y:S01]  /*35500*/  HMMA.1688.F32.TF32 R128, R220, R16, R128 ;  /* 0x00000010dc80723c */ /* 0x000fe20000081080 */
[----:B------:R-:W-:Y:S04]  /*35510*/  LDS R220, [R3+0x180] ;  /* 0x0001800003dc7984 */ /* 0x000fe80000000800 */
[----:B------:R-:W-:Y:S04]  /*35520*/  LDS R222, [R3+0x2180] ;  /* 0x0021800003de7984 */ /* 0x000fe80000000800 */
[----:B------:R1:W-:Y:S04]  /*35530*/  STL.64 [R1+0x1e80], R124 ;  /* 0x001e807c01007387 */ /* 0x0003e80000100a00 */
[----:B------:R2:W-:Y:S04]  /*35540*/  STL.64 [R1+0x1e88], R126 ;  /* 0x001e887e01007387 */ /* 0x0005e80000100a00 */
[----:B------:R-:W3:Y:S04]  /*35550*/  LDL.LU.64 R230, [R1+0x1198] ;  /* 0x0011980001e67983 */ /* 0x000ee80000300a00 */
[----:B------:R4:W-:Y:S04]  /*35560*/  STL.64 [R1+0x1e70], R120 ;  /* 0x001e707801007387 */ /* 0x0009e80000100a00 */
[----:B------:R1:W-:Y:S04]  /*35570*/  STL.64 [R1+0x1e78], R122 ;  /* 0x001e787a01007387 */ /* 0x0003e80000100a00 */
[----:B------:R-:W3:Y:S04]  /*35580*/  LDL.LU.64 R188, [R1+0x1070] ;  /* 0x0010700001bc7983 */ /* 0x000ee80000300a00 */
        /* <DEDUP_REMOVED lines=18> */
[----:B------:R-:W3:Y:S01]  /*356b0*/  LDL.LU.64 R142, [R1+0xed8] ;  /* 0x000ed800018e7983 */ /* 0x000ee20000300a00 */
[----:B------:R-:W-:-:S03]  /*356c0*/  MOV R35, R128 ;  /* 0x0000008000237202 */ /* 0x000fc60000000f00 */
[----:B------:R-:W3:Y:S01]  /*356d0*/  LDL.LU.64 R136, [R1+0xec0] ;  /* 0x000ec00001887983 */ /* 0x000ee20000300a00 */
[----:B------:R-:W-:-:S03]  /*356e0*/  IMAD.MOV.U32 R30, RZ, RZ, R129 ;  /* 0x000000ffff1e7224 */ /* 0x000fc600078e0081 */
[----:B------:R-:W3:Y:S01]  /*356f0*/  LDL.LU.64 R138, [R1+0xec8] ;  /* 0x000ec800018a7983 */ /* 0x000ee20000300a00 */
[----:B------:R-:W-:Y:S01]  /*35700*/  IMAD.MOV.U32 R31, RZ, RZ, R130 ;  /* 0x000000ffff1f7224 */ /* 0x000fe200078e0082 */
[----:B------:R-:W-:Y:S02]  /*35710*/  MOV R2, R131 ;  /* 0x0000008300027202 */ /* 0x000fe40000000f00 */
[----:B------:R-:W3:Y:S04]  /*35720*/  LDL.LU.64 R132, [R1+0xeb0] ;  /* 0x000eb00001847983 */ /* 0x000ee80000300a00 */
[----:B------:R-:W3:Y:S04]  /*35730*/  LDL.LU.64 R134, [R1+0xeb8] ;  /* 0x000eb80001867983 */ /* 0x000ee80000300a00 */
[----:B------:R-:W3:Y:S04]  /*35740*/  LDL.LU.64 R128, [R1+0xea0] ;  /* 0x000ea00001807983 */ /* 0x000ee80000300a00 */
[----:B------:R-:W3:Y:S04]  /*35750*/  LDL.LU.64 R130, [R1+0xea8] ;  /* 0x000ea80001827983 */ /* 0x000ee80000300a00 */
[----:B-1----:R-:W3:Y:S04]  /*35760*/  LDL.LU.64 R124, [R1+0xe80] ;  /* 0x000e8000017c7983 */ /* 0x002ee80000300a00 */
[----:B--2---:R-:W2:Y:S04]  /*35770*/  LDL.LU.64 R126, [R1+0xe88] ;  /* 0x000e8800017e7983 */ /* 0x004ea80000300a00 */
[----:B----4-:R-:W4:Y:S04]  /*35780*/  LDL.LU.64 R120, [R1+0xe70] ;  /* 0x000e700001787983 */ /* 0x010f280000300a00 */
[----:B------:R-:W4:Y:S04]  /*35790*/  LDL.LU.64 R122, [R1+0xe78] ;  /* 0x000e7800017a7983 */ /* 0x000f280000300a00 */
[----:B------:R-:W-:Y:S04]  /*357a0*/  LDS R221, [R4+0x180] ;  /* 0x0001800004dd7984 */ /* 0x000fe80000000800 */
[----:B------:R-:W1:Y:S01]  /*357b0*/  LDS R223, [R4+0x2180] ;  /* 0x0021800004df7984 */ /* 0x000e620000000800 */
[C---:B---3--:R-:W-:Y:S08]  /*357c0*/  HMMA.1688.F32.TF32 R228, R224.reuse, R68, R228 ;  /* 0x00000044e0e4723c */ /* 0x048ff000000810e4 */
[C---:B------:R-:W-:Y:S08]  /*357d0*/  HMMA.1688.F32.TF32 R188, R224.reuse, R64, R188 ;  /* 0x00000040e0bc723c */ /* 0x040ff000000810bc */
[C---:B------:R-:W-:Y:S08]  /*357e0*/  HMMA.1688.F32.TF32 R184, R224.reuse, R60, R184 ;  /* 0x0000003ce0b8723c */ /* 0x040ff000000810b8 */
[C---:B------:R-:W-:Y:S08]  /*357f0*/  HMMA.1688.F32.TF32 R180, R224.reuse, R56, R180 ;  /* 0x00000038e0b4723c */ /* 0x040ff000000810b4 */
[C---:B------:R-:W-:Y:S08]  /*35800*/  HMMA.1688.F32.TF32 R172, R224.reuse, R52, R172 ;  /* 0x00000034e0ac723c */ /* 0x040ff000000810ac */
[C---:B------:R-:W-:Y:S08]  /*35810*/  HMMA.1688.F32.TF32 R168, R224.reuse, R48, R168 ;  /* 0x00000030e0a8723c */ /* 0x040ff000000810a8 */
[C---:B------:R-:W-:Y:S08]  /*35820*/  HMMA.1688.F32.TF32 R156, R224.reuse, R44, R156 ;  /* 0x0000002ce09c723c */ /* 0x040ff0000008109c */
[C---:B------:R-:W-:Y:S01]  /*35830*/  HMMA.1688.F32.TF32 R152, R224.reuse, R40, R152 ;  /* 0x00000028e098723c */ /* 0x040fe20000081098 */
[----:B------:R3:W-:Y:S07]  /*35840*/  STL.64 [R1+0x1e60], R228 ;  /* 0x001e60e401007387 */ /* 0x0007ee0000100a00 */
        /* <DEDUP_REMOVED lines=9> */
[----:B------:R1:W-:Y:S04]  /*358e0*/  STL.64 [R1+0x1e48], R186 ;  /* 0x001e48ba01007387 */ /* 0x0003e80000100a00 */
[----:B------:R1:W-:Y:S03]  /*358f0*/  STL.64 [R1+0x1e30], R180 ;  /* 0x001e30b401007387 */ /* 0x0003e60000100a00 */
[C---:B------:R-:W-:Y:S01]  /*35900*/  HMMA.1688.F32.TF32 R128, R224.reuse, R16, R128 ;  /* 0x00000010e080723c */ /* 0x040fe20000081080 */
[----:B------:R1:W-:Y:S04]  /*35910*/  STL.64 [R1+0x1e38], R182 ;  /* 0x001e38b601007387 */ /* 0x0003e80000100a00 */
[----:B------:R1:W-:Y:S03]  /*35920*/  STL.64 [R1+0x1e20], R172 ;  /* 0x001e20ac01007387 */ /* 0x0003e60000100a00 */
[C---:B--2---:R-:W-:Y:S01]  /*35930*/  HMMA.1688.F32.TF32 R124, R224.reuse, R12, R124 ;  /* 0x0000000ce07c723c */ /* 0x044fe2000008107c */
[----:B------:R2:W-:Y:S04]  /*35940*/  STL.64 [R1+0x1e28], R174 ;  /* 0x001e28ae01007387 */ /* 0x0005e80000100a00 */
[----:B------:R1:W-:Y:S03]  /*35950*/  STL.64 [R1+0x1e10], R168 ;  /* 0x001e10a801007387 */ /* 0x0003e60000100a00 */
[----:B----4-:R-:W-:Y:S01]  /*35960*/  HMMA.1688.F32.TF32 R120, R224, R8, R120 ;  /* 0x00000008e078723c */ /* 0x010fe20000081078 */
        /* <DEDUP_REMOVED lines=17> */
[----:B---3--:R-:W3:Y:S04]  /*35a80*/  LDL.LU.64 R228, [R1+0xd70] ;  /* 0x000d700001e47983 */ /* 0x008ee80000300a00 */
[----:B------:R2:W-:Y:S04]  /*35a90*/  STL.64 [R1+0x1d80], R124 ;  /* 0x001d807c01007387 */ /* 0x0005e80000100a00 */
[----:B------:R2:W-:Y:S04]  /*35aa0*/  STL.64 [R1+0x1d88], R126 ;  /* 0x001d887e01007387 */ /* 0x0005e80000100a00 */
[----:B-1----:R-:W3:Y:S04]  /*35ab0*/  LDL.LU.64 R230, [R1+0xd78] ;  /* 0x000d780001e67983 */ /* 0x002ee80000300a00 */
        /* <DEDUP_REMOVED lines=9> */
[----:B--2---:R-:W2:Y:S04]  /*35b50*/  LDL.LU.64 R174, [R1+0xd38] ;  /* 0x000d380001ae7983 */ /* 0x004ea80000300a00 */
[----:B------:R-:W2:Y:S04]  /*35b60*/  LDL.LU.64 R168, [R1+0xd20] ;  /* 0x000d200001a87983 */ /* 0x000ea80000300a00 */
        /* <DEDUP_REMOVED lines=19> */
[----:B-1----:R-:W4:Y:S04]  /*35ca0*/  LDL.LU.64 R120, [R1+0xc70] ;  /* 0x000c700001787983 */ /* 0x002f280000300a00 */
[----:B------:R-:W4:Y:S04]  /*35cb0*/  LDL.LU.64 R122, [R1+0xc78] ;  /* 0x000c7800017a7983 */ /* 0x000f280000300a00 */
[----:B------:R-:W-:Y:S04]  /*35cc0*/  LDS R224, [R3+0x200] ;  /* 0x0002000003e07984 */ /* 0x000fe80000000800 */
[----:B------:R-:W-:Y:S04]  /*35cd0*/  LDS R226, [R3+0x2200] ;  /* 0x0022000003e27984 */ /* 0x000fe80000000800 */
[----:B------:R-:W-:Y:S04]  /*35ce0*/  LDS R225, [R4+0x200] ;  /* 0x0002000004e17984 */ /* 0x000fe80000000800 */
[----:B------:R-:W1:Y:S01]  /*35cf0*/  LDS R227, [R4+0x2200] ;  /* 0x0022000004e37984 */ /* 0x000e620000000800 */
[C---:B---3--:R-:W-:Y:S08]  /*35d00*/  HMMA.1688.F32.TF32 R228, R220.reuse, R68, R228 ;  /* 0x00000044dce4723c */ /* 0x048ff000000810e4 */
[C---:B------:R-:W-:Y:S08]  /*35d10*/  HMMA.1688.F32.TF32 R188, R220.reuse, R64, R188 ;  /* 0x00000040dcbc723c */ /* 0x040ff000000810bc */
[C---:B------:R-:W-:Y:S08]  /*35d20*/  HMMA.1688.F32.TF32 R184, R220.reuse, R60, R184 ;  /* 0x0000003cdcb8723c */ /* 0x040ff000000810b8 */
[C---:B------:R-:W-:Y:S08]  /*35d30*/  HMMA.1688.F32.TF32 R180, R220.reuse, R56, R180 ;  /* 0x00000038dcb4723c */ /* 0x040ff000000810b4 */
[C---:B--2---:R-:W-:Y:S08]  /*35d40*/  HMMA.1688.F32.TF32 R172, R220.reuse, R52, R172 ;  /* 0x00000034dcac723c */ /* 0x044ff000000810ac */
[C---:B----4-:R-:W-:Y:S08]  /*35d50*/  HMMA.1688.F32.TF32 R168, R220.reuse, R48, R168 ;  /* 0x00000030dca8723c */ /* 0x050ff000000810a8 */
        /* <DEDUP_REMOVED lines=17> */
[C---:B------:R-:W-:Y:S01]  /*35e70*/  HMMA.1688.F32.TF32 R124, R220.reuse, R12, R124 ;  /* 0x0000000cdc7c723c */ /* 0x040fe2000008107c */
[----:B------:R1:W-:Y:S04]  /*35e80*/  STL.64 [R1+0x1d08], R174 ;  /* 0x001d08ae01007387 */ /* 0x0003e80000100a00 */
[----:B------:R1:W-:Y:S03]  /*35e90*/  STL.64 [R1+0x1cf0], R168 ;  /* 0x001cf0a801007387 */ /* 0x0003e60000100a00 */
[----:B------:R-:W-:Y:S01]  /*35ea0*/  HMMA.1688.F32.TF32 R120, R220, R8, R120 ;  /* 0x00000008dc78723c */ /* 0x000fe20000081078 */
        /* <DEDUP_REMOVED lines=17> */
[----:B--2---:R-:W2:Y:S04]  /*35fc0*/  LDL.LU.64 R228, [R1+0xa60] ;  /* 0x000a600001e47983 */ /* 0x004ea80000300a00 */
[----:B------:R1:W-:Y:S04]  /*35fd0*/  STL.64 [R1+0x1c60], R124 ;  /* 0x001c607c01007387 */ /* 0x0003e80000100a00 */
[----:B------:R1:W-:Y:S04]  /*35fe0*/  STL.64 [R1+0x1c68], R126 ;  /* 0x001c687e01007387 */ /* 0x0003e80000100a00 */
[----:B---3--:R-:W2:Y:S04]  /*35ff0*/  LDL.LU.64 R230, [R1+0xa68] ;  /* 0x000a680001e67983 */ /* 0x008ea80000300a00 */
[----:B------:R3:W-:Y:S04]  /*36000*/  STL.64 [R1+0x1c50], R120 ;  /* 0x001c507801007387 */ /* 0x0007e80000100a00 */
[----:B------:R3:W-:Y:S04]  /*36010*/  STL.64 [R1+0x1c58], R122 ;  /* 0x001c587a01007387 */ /* 0x0007e80000100a00 */
[----:B----4-:R-:W4:Y:S04]  /*36020*/  LDL.LU.64 R188, [R1+0xa50] ;  /* 0x000a500001bc7983 */ /* 0x010f280000300a00 */
[----:B-1----:R-:W4:Y:S04]  /*36030*/  LDL.LU.64 R190, [R1+0xa58] ;  /* 0x000a580001be7983 */ /* 0x002f280000300a00 */
        /* <DEDUP_REMOVED lines=26> */
[----:B---3--:R-:W3:Y:S04]  /*361e0*/  LDL.LU.64 R120, [R1+0x970] ;  /* 0x0009700001787983 */ /* 0x008ee80000300a00 */
[----:B------:R-:W3:Y:S04]  /*361f0*/  LDL.LU.64 R122, [R1+0x978] ;  /* 0x00097800017a7983 */ /* 0x000ee80000300a00 */
[----:B------:R-:W-:Y:S04]  /*36200*/  LDS R220, [R3+0x280] ;  /* 0x0002800003dc7984 */ /* 0x000fe80000000800 */
[----:B------:R-:W-:Y:S04]  /*36210*/  LDS R222, [R3+0x2280] ;  /* 0x0022800003de7984 */ /* 0x000fe80000000800 */
[----:B------:R-:W-:Y:S04]  /*36220*/  LDS R221, [R4+0x280] ;  /* 0x0002800004dd7984 */ /* 0x000fe80000000800 */
[----:B------:R-:W1:Y:S01]  /*36230*/  LDS R223, [R4+0x2280] ;  /* 0x0022800004df7984 */ /* 0x000e620000000800 */
[C---:B--2---:R-:W-:Y:S08]  /*36240*/  HMMA.1688.F32.TF32 R228, R224.reuse, R68, R228 ;  /* 0x00000044e0e4723c */ /* 0x044ff000000810e4 */
[C---:B----4-:R-:W-:Y:S08]  /*36250*/  HMMA.1688.F32.TF32 R188, R224.reuse, R64, R188 ;  /* 0x00000040e0bc723c */ /* 0x050ff000000810bc */
        /* <DEDUP_REMOVED lines=24> */
[----:B---3--:R-:W-:Y:S01]  /*363e0*/  HMMA.1688.F32.TF32 R120, R224, R8, R120 ;  /* 0x00000008e078723c */ /* 0x008fe20000081078 */
        /* <DEDUP_REMOVED lines=20> */
[----:B----4-:R-:W2:Y:S04]  /*36530*/  LDL.LU.64 R230, [R1+0x968] ;  /* 0x0009680001e67983 */ /* 0x010ea80000300a00 */
[----:B------:R4:W-:Y:S04]  /*36540*/  STL.64 [R1+0x1960], R120 ;  /* 0x0019607801007387 */ /* 0x0009e80000100a00 */
[----:B------:R3:W-:Y:S04]  /*36550*/  STL.64 [R1+0x1968], R122 ;  /* 0x0019687a01007387 */ /* 0x0007e80000100a00 */
        /* <DEDUP_REMOVED lines=28> */
[----:B----4-:R-:W4:Y:S04]  /*36720*/  LDL.LU.64 R120, [R1+0x7e0] ;  /* 0x0007e00001787983 */ /* 0x010f280000300a00 */
[----:B------:R-:W4:Y:S04]  /*36730*/  LDL.LU.64 R122, [R1+0x7e8] ;  /* 0x0007e800017a7983 */ /* 0x000f280000300a00 */
[----:B------:R-:W-:Y:S04]  /*36740*/  LDS R224, [R3+0x300] ;  /* 0x0003000003e07984 */ /* 0x000fe80000000800 */
[----:B------:R-:W-:Y:S04]  /*36750*/  LDS R226, [R3+0x2300] ;  /* 0x0023000003e27984 */ /* 0x000fe80000000800 */
[----:B------:R-:W-:Y:S04]  /*36760*/  LDS R225, [R4+0x300] ;  /* 0x0003000004e17984 */ /* 0x000fe80000000800 */
[----:B------:R-:W1:Y:S01]  /*36770*/  LDS R227, [R4+0x2300] ;  /* 0x0023000004e37984 */ /* 0x000e620000000800 */
[C---:B--2---:R-:W-:Y:S08]  /*36780*/  HMMA.1688.F32.TF32 R228, R220.reuse, R68, R228 ;  /* 0x00000044dce4723c */ /* 0x044ff000000810e4 */
[C---:B------:R-:W-:Y:S08]  /*36790*/  HMMA.1688.F32.TF32 R188, R220.reuse, R64, R188 ;  /* 0x00000040dcbc723c */ /* 0x040ff000000810bc */
[C---:B------:R-:W-:Y:S08]  /*367a0*/  HMMA.1688.F32.TF32 R184, R220.reuse, R60, R184 ;  /* 0x0000003cdcb8723c */ /* 0x040ff000000810b8 */
[C---:B------:R-:W-:Y:S08]  /*367b0*/  HMMA.1688.F32.TF32 R180, R220.reuse, R56, R180 ;  /* 0x00000038dcb4723c */ /* 0x040ff000000810b4 */
[C---:B------:R-:W-:Y:S08]  /*367c0*/  HMMA.1688.F32.TF32 R172, R220.reuse, R52, R172 ;  /* 0x00000034dcac723c */ /* 0x040ff000000810ac */
[C---:B---3--:R-:W-:Y:S08]  /*367d0*/  HMMA.1688.F32.TF32 R168, R220.reuse, R48, R168 ;  /* 0x00000030dca8723c */ /* 0x048ff000000810a8 */
        /* <DEDUP_REMOVED lines=35> */
[----:B------:R1:W-:Y:S01]  /*36a10*/  STL.64 [R1+0x17b0], R128 ;  /* 0x0017b08001007387 */ /* 0x0003e20000100a00 */
[----:B----4-:R-:W-:Y:S03]  /*36a20*/  HMMA.1688.F32.TF32 R120, R220, R8, R120 ;  /* 0x00000008dc78723c */ /* 0x010fe60000081078 */
[----:B------:R4:W-:Y:S04]  /*36a30*/  STL.64 [R1+0x17b8], R130 ;  /* 0x0017b88201007387 */ /* 0x0009e80000100a00 */
[----:B--2---:R-:W2:Y:S04]  /*36a40*/  LDL.LU.64 R228, [R1+0x7d0] ;  /* 0x0007d00001e47983 */ /* 0x004ea80000300a00 */
[----:B------:R1:W-:Y:S04]  /*36a50*/  STL.64 [R1+0x1790], R124 ;  /* 0x0017907c01007387 */ /* 0x0003e80000100a00 */
[----:B------:R1:W-:Y:S04]  /*36a60*/  STL.64 [R1+0x1798], R126 ;  /* 0x0017987e01007387 */ /* 0x0003e80000100a00 */
[----:B---3--:R-:W2:Y:S04]  /*36a70*/  LDL.LU.64 R230, [R1+0x7d8] ;  /* 0x0007d80001e67983 */ /* 0x008ea80000300a00 */
        /* <DEDUP_REMOVED lines=27> */
[----:B----4-:R-:W4:Y:S04]  /*36c30*/  LDL.LU.64 R130, [R1+0x6d8] ;  /* 0x0006d80001827983 */ /* 0x010f280000300a00 */
        /* <DEDUP_REMOVED lines=8> */
[C---:B--2---:R-:W-:Y:S11]  /*36cc0*/  HMMA.1688.F32.TF32 R228, R224.reuse, R68, R228 ;  /* 0x00000044e0e4723c */ /* 0x044ff600000810e4 */
[----:B------:R-:W-:Y:S11]  /*36cd0*/  @!UPT UIADD3 URZ, URZ, URZ, URZ ;  /* 0x0000003f3f3ff290 */ /* 0x000ff6000fffe03f */
[----:B------:R-:W-:Y:S01]  /*36ce0*/  @!UPT UIADD3 URZ, URZ, URZ, URZ ;  /* 0x0000003f3f3ff290 */ /* 0x000fe2000fffe03f */
[----:B------:R-:W-:Y:S04]  /*36cf0*/  STL.64 [R1+0x1640], R228 ;  /* 0x001640e401007387 */ /* 0x000fe80000100a00 */
[----:B------:R2:W-:Y:S02]  /*36d00*/  STL.64 [R1+0x1648], R230 ;  /* 0x001648e601007387 */ /* 0x0005e40000100a00 */
[C---:B--2---:R-:W-:Y:S08]  /*36d10*/  HMMA.1688.F32.TF32 R228, R224.reuse, R64, R188 ;  /* 0x00000040e0e4723c */ /* 0x044ff000000810bc */
        /* <DEDUP_REMOVED lines=16> */
[C---:B----4-:R-:W-:Y:S01]  /*36e20*/  HMMA.1688.F32.TF32 R132, R224.reuse, R16, R128 ;  /* 0x00000010e084723c */ /* 0x050fe20000081080 */
        /* <DEDUP_REMOVED lines=23> */
[----:B------:R-:W3:Y:S04]  /*36fa0*/  LDL.LU.64 R120, [R1+0x6a0] ;  /* 0x0006a00001787983 */ /* 0x000ee80000300a00 */
[----:B------:R1:W-:Y:S04]  /*36fb0*/  STL.64 [R1+0x1480], R128 ;  /* 0x0014808001007387 */ /* 0x0003e80000100a00 */
[----:B------:R1:W-:Y:S04]  /*36fc0*/  STL.64 [R1+0x1488], R130 ;  /* 0x0014888201007387 */ /* 0x0003e80000100a00 */
[----:B------:R-:W3:Y:S04]  /*36fd0*/  LDL.LU.64 R122, [R1+0x6a8] ;  /* 0x0006a800017a7983 */ /* 0x000ee80000300a00 */
[----:B------:R1:W-:Y:S04]  /*36fe0*/  STL.64 [R1+0x1450], R124 ;  /* 0x0014507c01007387 */ /* 0x0003e80000100a00 */
[----:B------:R4:W-:Y:S04]  /*36ff0*/  STL.64 [R1+0x1458], R126 ;  /* 0x0014587e01007387 */ /* 0x0009e80000100a00 */
[----:B--2---:R-:W2:Y:S04]  /*37000*/  LDL.LU.64 R228, [R1+0x690] ;  /* 0x0006900001e47983 */ /* 0x004ea80000300a00 */
[----:B-1----:R-:W2:Y:S04]  /*37010*/  LDL.LU.64 R230, [R1+0x698] ;  /* 0x0006980001e67983 */ /* 0x002ea80000300a00 */
[----:B------:R-:W2:Y:S04]  /*37020*/  LDL.LU.64 R188, [R1+0x680] ;  /* 0x0006800001bc7983 */ /* 0x000ea80000300a00 */
[----:B------:R-:W2:Y:S04]  /*37030*/  LDL.LU.64 R190, [R1+0x688] ;  /* 0x0006880001be7983 */ /* 0x000ea80000300a00 */
        /* <DEDUP_REMOVED lines=26> */
[----:B------:R-:W-:Y:S04]  /*371e0*/  LDS R224, [R3+0x400] ;  /* 0x0004000003e07984 */ /* 0x000fe80000000800 */
[----:B------:R-:W-:Y:S04]  /*371f0*/  LDS R226, [R3+0x2400] ;  /* 0x0024000003e27984 */ /* 0x000fe80000000800 */
[----:B------:R-:W-:Y:S04]  /*37200*/  LDS R225, [R4+0x400] ;  /* 0x0004000004e17984 */ /* 0x000fe80000000800 */
[----:B------:R-:W1:Y:S01]  /*37210*/  LDS R227, [R4+0x2400] ;  /* 0x0024000004e37984 */ /* 0x000e620000000800 */
[C---:B---3--:R-:W-:Y:S08]  /*37220*/  HMMA.1688.F32.TF32 R120, R220.reuse, R68, R120 ;  /* 0x00000044dc78723c */ /* 0x048ff00000081078 */
[C---:B--2---:R-:W-:Y:S11]  /*37230*/  HMMA.1688.F32.TF32 R228, R220.reuse, R64, R228 ;  /* 0x00000040dce4723c */ /* 0x044ff600000810e4 */
[----:B------:R-:W-:Y:S04]  /*37240*/  @!UPT UIADD3 URZ, URZ, URZ, URZ ;  /* 0x0000003f3f3ff290 */ /* 0x000fe8000fffe03f */
[----:B------:R-:W-:Y:S04]  /*37250*/  STL.64 [R1+0x1440], R120 ;  /* 0x0014407801007387 */ /* 0x000fe80000100a00 */
[----:B------:R2:W-:Y:S04]  /*37260*/  STL.64 [R1+0x1448], R122 ;  /* 0x0014487a01007387 */ /* 0x0005e80000100a00 */
[----:B--2---:R-:W2:Y:S04]  /*37270*/  LDL.LU.64 R122, [R1+0x4e60] ;  /* 0x004e6000017a7983 */ /* 0x004ea80000300a00 */
[----:B------:R-:W2:Y:S04]  /*37280*/  LDL.LU.64 R120, [R1+0x4e58] ;  /* 0x004e580001787983 */ /* 0x000ea80000300a00 */
[----:B------:R-:W-:Y:S04]  /*37290*/  STL.64 [R1+0x1430], R228 ;  /* 0x001430e401007387 */ /* 0x000fe80000100a00 */
[----:B------:R3:W-:Y:S02]  /*372a0*/  STL.64 [R1+0x1438], R230 ;  /* 0x001438e601007387 */ /* 0x0007e40000100a00 */
[C---:B---3--:R-:W-:Y:S08]  /*372b0*/  HMMA.1688.F32.TF32 R228, R220.reuse, R60, R188 ;  /* 0x0000003cdce4723c */ /* 0x048ff000000810bc */
[C---:B----4-:R-:W-:Y:S08]  /*372c0*/  HMMA.1688.F32.TF32 R188, R220.reuse, R56, R184 ;  /* 0x00000038dcbc723c */ /* 0x050ff000000810b8 */
[C---:B------:R-:W-:Y:S08]  /*372d0*/  HMMA.1688.F32.TF32 R184, R220.reuse, R52, R180 ;  /* 0x00000034dcb8723c */ /* 0x040ff000000810b4 */
[C---:B------:R-:W-:Y:S08]  /*372e0*/  HMMA.1688.F32.TF32 R180, R220.reuse, R48, R172 ;  /* 0x00000030dcb4723c */ /* 0x040ff000000810ac */
[C---:B------:R-:W-:Y:S08]  /*372f0*/  HMMA.1688.F32.TF32 R172, R220.reuse, R44, R168 ;  /* 0x0000002cdcac723c */ /* 0x040ff000000810a8 */
[C---:B------:R-:W-:Y:S08]  /*37300*/  HMMA.1688.F32.TF32 R168, R220.reuse, R40, R156 ;  /* 0x00000028dca8723c */ /* 0x040ff0000008109c */
[C---:B------:R-:W-:Y:S08]  /*37310*/  HMMA.1688.F32.TF32 R156, R220.reuse, R36, R152 ;  /* 0x00000024dc9c723c */ /* 0x040ff00000081098 */
[C---:B------:R-:W-:Y:S01]  /*37320*/  HMMA.1688.F32.TF32 R152, R220.reuse, R32, R148 ;  /* 0x00000020dc98723c */ /* 0x040fe20000081094 */
[----:B------:R-:W-:Y:S07]  /*37330*/  STL.64 [R1+0x1400], R228 ;  /* 0x001400e401007387 */ /* 0x000fee0000100a00 */
[C---:B------:R-:W-:Y:S01]  /*37340*/  HMMA.1688.F32.TF32 R148, R220.reuse, R28, R144 ;  /* 0x0000001cdc94723c */ /* 0x040fe20000081090 */
[----:B------:R-:W-:Y:S07]  /*37350*/  STL.64 [R1+0x1408], R230 ;  /* 0x001408e601007387 */ /* 0x000fee0000100a00 */
[C---:B------:R-:W-:Y:S01]  /*37360*/  HMMA.1688.F32.TF32 R144, R220.reuse, R24, R140 ;  /* 0x00000018dc90723c */ /* 0x040fe2000008108c */
[----:B------:R-:W-:Y:S07]  /*37370*/  STL.64 [R1+0x13e0], R188 ;  /* 0x0013e0bc01007387 */ /* 0x000fee0000100a00 */
[C---:B------:R-:W-:Y:S01]  /*37380*/  HMMA.1688.F32.TF32 R140, R220.reuse, R20, R136 ;  /* 0x00000014dc8c723c */ /* 0x040fe20000081088 */
[----:B------:R-:W-:Y:S07]  /*37390*/  STL.64 [R1+0x13e8], R190 ;  /* 0x0013e8be01007387 */ /* 0x000fee0000100a00 */
[C---:B------:R-:W-:Y:S01]  /*373a0*/  HMMA.1688.F32.TF32 R136, R220.reuse, R16, R132 ;  /* 0x00000010dc88723c */ /* 0x040fe20000081084 */
[----:B------:R-:W-:Y:S04]  /*373b0*/  STL.64 [R1+0x13c0], R184 ;  /* 0x0013c0b801007387 */ /* 0x000fe80000100a00 */
[----:B------:R-:W-:Y:S03]  /*373c0*/  STL.64 [R1+0x13c8], R186 ;  /* 0x0013c8ba01007387 */ /* 0x000fe60000100a00 */
[C---:B------:R-:W-:Y:S01]  /*373d0*/  HMMA.1688.F32.TF32 R132, R220.reuse, R12, R128 ;  /* 0x0000000cdc84723c */ /* 0x040fe20000081080 */
[----:B------:R-:W-:Y:S04]  /*373e0*/  STL.64 [R1+0x13a0], R180 ;  /* 0x0013a0b401007387 */ /* 0x000fe80000100a00 */
[----:B------:R-:W-:Y:S03]  /*373f0*/  STL.64 [R1+0x13a8], R182 ;  /* 0x0013a8b601007387 */ /* 0x000fe60000100a00 */
[----:B------:R-:W-:Y:S01]  /*37400*/  HMMA.1688.F32.TF32 R128, R220, R8, R124 ;  /* 0x00000008dc80723c */ /* 0x000fe2000008107c */
        /* <DEDUP_REMOVED lines=16> */
[----:B------:R-:W1:Y:S04]  /*37510*/  LDL.LU.64 R124, [R1+0x5a0] ;  /* 0x0005a000017c7983 */ /* 0x000e680000300a00 */
[----:B------:R-:W-:Y:S04]  /*37520*/  STL.64 [R1+0xe80], R132 ;  /* 0x000e808401007387 */ /* 0x000fe80000100a00 */
[----:B------:R-:W-:Y:S04]  /*37530*/  STL.64 [R1+0xe88], R134 ;  /* 0x000e888601007387 */ /* 0x000fe80000100a00 */
[----:B------:R-:W1:Y:S04]  /*37540*/  LDL.LU.64 R126, [R1+0x5a8] ;  /* 0x0005a800017e7983 */ /* 0x000e680000300a00 */
[----:B------:R3:W-:Y:S04]  /*37550*/  STL.64 [R1+0xe50], R128 ;  /* 0x000e508001007387 */ /* 0x0007e80000100a00 */
[----:B------:R4:W-:Y:S04]  /*37560*/  STL.64 [R1+0xe58], R130 ;  /* 0x000e588201007387 */ /* 0x0009e80000100a00 */
[----:B------:R-:W-:Y:S04]  /*37570*/  LDS R220, [R3+0x480] ;  /* 0x0004800003dc7984 */ /* 0x000fe80000000800 */
[----:B---3--:R-:W3:Y:S04]  /*37580*/  LDL.LU.64 R128, [R1+0x590] ;  /* 0x0005900001807983 */ /* 0x008ee80000300a00 */
[----:B----4-:R-:W3:Y:S04]  /*37590*/  LDL.LU.64 R130, [R1+0x598] ;  /* 0x0005980001827983 */ /* 0x010ee80000300a00 */
[----:B------:R-:W4:Y:S04]  /*375a0*/  LDL.LU.64 R228, [R1+0x580] ;  /* 0x0005800001e47983 */ /* 0x000f280000300a00 */
[----:B------:R-:W4:Y:S04]  /*375b0*/  LDL.LU.64 R230, [R1+0x588] ;  /* 0x0005880001e67983 */ /* 0x000f280000300a00 */
        /* <DEDUP_REMOVED lines=24> */
[----:B------:R-:W-:Y:S04]  /*37740*/  LDS R222, [R3+0x2480] ;  /* 0x0024800003de7984 */ /* 0x000fe80000000800 */
[----:B------:R-:W-:Y:S04]  /*37750*/  LDS R221, [R4+0x480] ;  /* 0x0004800004dd7984 */ /* 0x000fe80000000800 */
[----:B------:R-:W1:Y:S02]  /*37760*/  LDS R223, [R4+0x2480] ;  /* 0x0024800004df7984 */ /* 0x000e640000000800 */
[C---:B-1----:R-:W-:Y:S08]  /*37770*/  HMMA.1688.F32.TF32 R124, R224.reuse, R68, R124 ;  /* 0x00000044e07c723c */ /* 0x042ff0000008107c */
[C---:B---3--:R-:W-:Y:S08]  /*37780*/  HMMA.1688.F32.TF32 R128, R224.reuse, R64, R128 ;  /* 0x00000040e080723c */ /* 0x048ff00000081080 */
[C---:B----4-:R-:W-:Y:S07]  /*37790*/  HMMA.1688.F32.TF32 R228, R224.reuse, R60, R228 ;  /* 0x0000003ce0e4723c */ /* 0x050fee00000810e4 */
[----:B------:R-:W-:Y:S04]  /*377a0*/  STL.64 [R1+0xe40], R124 ;  /* 0x000e407c01007387 */ /* 0x000fe80000100a00 */
[----:B------:R1:W-:Y:S04]  /*377b0*/  STL.64 [R1+0xe48], R126 ;  /* 0x000e487e01007387 */ /* 0x0003e80000100a00 */
[----:B-1----:R-:W3:Y:S04]  /*377c0*/  LDL.LU.64 R126, [R1+0x4e50] ;  /* 0x004e5000017e7983 */ /* 0x002ee80000300a00 */
[----:B------:R-:W3:Y:S04]  /*377d0*/  LDL.LU.64 R124, [R1+0x4e48] ;  /* 0x004e4800017c7983 */ /* 0x000ee80000300a00 */
[----:B------:R-:W-:Y:S04]  /*377e0*/  STL.64 [R1+0xe10], R128 ;  /* 0x000e108001007387 */ /* 0x000fe80000100a00 */
[----:B------:R1:W-:Y:S04]  /*377f0*/  STL.64 [R1+0xe18], R130 ;  /* 0x000e188201007387 */ /* 0x0003e80000100a00 */
[----:B-1----:R-:W4:Y:S04]  /*37800*/  LDL.LU.64 R130, [R1+0x4e40] ;  /* 0x004e400001827983 */ /* 0x002f280000300a00 */
[----:B------:R-:W4:Y:S04]  /*37810*/  LDL.LU.64 R128, [R1+0x4e38] ;  /* 0x004e380001807983 */ /* 0x000f280000300a00 */
        /* <DEDUP_REMOVED lines=34> */
[----:B------:R-:W2:Y:S04]  /*37a40*/  LDL.LU.64 R132, [R1+0x3c0] ;  /* 0x0003c00001847983 */ /* 0x000ea80000300a00 */
[----:B------:R-:W-:Y:S04]  /*37a50*/  STL.64 [R1+0xc90], R140 ;  /* 0x000c908c01007387 */ /* 0x000fe80000100a00 */
[----:B------:R-:W-:Y:S04]  /*37a60*/  STL.64 [R1+0xc98], R142 ;  /* 0x000c988e01007387 */ /* 0x000fe80000100a00 */
[----:B------:R-:W2:Y:S04]  /*37a70*/  LDL.LU.64 R134, [R1+0x3c8] ;  /* 0x0003c80001867983 */ /* 0x000ea80000300a00 */
[----:B------:R1:W-:Y:S04]  /*37a80*/  STL.64 [R1+0xc70], R136 ;  /* 0x000c708801007387 */ /* 0x0003e80000100a00 */
[----:B------:R1:W-:Y:S04]  /*37a90*/  STL.64 [R1+0xc78], R138 ;  /* 0x000c788a01007387 */ /* 0x0003e80000100a00 */
[----:B-1----:R-:W3:Y:S04]  /*37aa0*/  LDL.LU.64 R136, [R1+0x2d0] ;  /* 0x0002d00001887983 */ /* 0x002ee80000300a00 */
        /* <DEDUP_REMOVED lines=23> */
[----:B--2---:R-:W-:Y:S03]  /*37c20*/  HMMA.1688.F32.TF32 R224, R224, R8, R132 ;  /* 0x00000008e0e0723c */ /* 0x004fe60000081084 */
[----:B------:R-:W2:Y:S04]  /*37c30*/  LDL.LU.64 R134, [R1+0x4e30] ;  /* 0x004e300001867983 */ /* 0x000ea80000300a00 */
[----:B------:R-:W2:Y:S01]  /*37c40*/  LDL.LU.64 R132, [R1+0x4e28] ;  /* 0x004e280001847983 */ /* 0x000ea20000300a00 */
[C---:B---3--:R-:W-:Y:S08]  /*37c50*/  HMMA.1688.F32.TF32 R136, R220.reuse, R68, R136 ;  /* 0x00000044dc88723c */ /* 0x048ff00000081088 */
[C---:B----4-:R-:W-:Y:S08]  /*37c60*/  HMMA.1688.F32.TF32 R228, R220.reuse, R64, R228 ;  /* 0x00000040dce4723c */ /* 0x050ff000000810e4 */
        /* <DEDUP_REMOVED lines=10> */
[----:B------:R1:W-:Y:S04]  /*37d10*/  STL.64 [R1+0xc48], R138 ;  /* 0x000c488a01007387 */ /* 0x0003e80000100a00 */
[----:B------:R-:W-:Y:S03]  /*37d20*/  LDS R224, [R3+0x500] ;  /* 0x0005000003e07984 */ /* 0x000fe60000000800 */
[C---:B------:R-:W-:Y:S01]  /*37d30*/  HMMA.1688.F32.TF32 R148, R220.reuse, R32, R148 ;  /* 0x00000020dc94723c */ /* 0x040fe20000081094 */
[----:B------:R-:W-:Y:S04]  /*37d40*/  LDS R226, [R3+0x2500] ;  /* 0x0025000003e27984 */ /* 0x000fe80000000800 */
[----:B-1----:R-:W3:Y:S03]  /*37d50*/  LDL.LU.64 R138, [R1+0x4e20] ;  /* 0x004e2000018a7983 */ /* 0x002ee60000300a00 */
[C---:B------:R-:W-:Y:S01]  /*37d60*/  HMMA.1688.F32.TF32 R144, R220.reuse, R28, R144 ;  /* 0x0000001cdc90723c */ /* 0x040fe20000081090 */
[----:B------:R-:W3:Y:S04]  /*37d70*/  LDL.LU.64 R136, [R1+0x4e18] ;  /* 0x004e180001887983 */ /* 0x000ee80000300a00 */
        /* <DEDUP_REMOVED lines=19> */
[----:B-1----:R-:W2:Y:S04]  /*37eb0*/  LDL.LU.64 R228, [R1+0x10] ;  /* 0x0000100001e47983 */ /* 0x002ea80000300a00 */
[----:B------:R1:W-:Y:S04]  /*37ec0*/  STL.64 [R1+0xaf0], R144 ;  /* 0x000af09001007387 */ /* 0x0003e80000100a00 */
[----:B------:R1:W-:Y:S04]  /*37ed0*/  STL.64 [R1+0xaf8], R146 ;  /* 0x000af89201007387 */ /* 0x0003e80000100a00 */
[----:B----4-:R-:W2:Y:S04]  /*37ee0*/  LDL.LU.64 R230, [R1+0x18] ;  /* 0x0000180001e67983 */ /* 0x010ea80000300a00 */
[----:B------:R4:W-:Y:S04]  /*37ef0*/  STL.64 [R1+0xad0], R140 ;  /* 0x000ad08c01007387 */ /* 0x0009e80000100a00 */
[----:B------:R1:W-:Y:S04]  /*37f00*/  STL.64 [R1+0xad8], R142 ;  /* 0x000ad88e01007387 */ /* 0x0003e80000100a00 */
[----:B------:R-:W3:Y:S04]  /*37f10*/  LDL.LU.64 R188, [R1] ;  /* 0x0000000001bc7983 */ /* 0x000ee80000300a00 */
        /* <DEDUP_REMOVED lines=15> */
[----:B-1----:R-:W3:Y:S04]  /*38010*/  LDL.LU.64 R144, [R1+0xd0] ;  /* 0x0000d00001907983 */ /* 0x002ee80000300a00 */
[----:B------:R-:W3:Y:S04]  /*38020*/  LDL.LU.64 R146, [R1+0xd8] ;  /* 0x0000d80001927983 */ /* 0x000ee80000300a00 */
[----:B----4-:R-:W4:Y:S04]  /*38030*/  LDL.LU.64 R140, [R1+0xc0] ;  /* 0x0000c000018c7983 */ /* 0x010f280000300a00 */
[----:B------:R-:W4:Y:S04]  /*38040*/  LDL.LU.64 R142, [R1+0xc8] ;  /* 0x0000c800018e7983 */ /* 0x000f280000300a00 */
[----:B------:R-:W-:Y:S04]  /*38050*/  LDS R225, [R4+0x500] ;  /* 0x0005000004e17984 */ /* 0x000fe80000000800 */
[----:B------:R-:W1:Y:S01]  /*38060*/  LDS R227, [R4+0x2500] ;  /* 0x0025000004e37984 */ /* 0x000e620000000800 */
[C---:B--2---:R-:W-:Y:S08]  /*38070*/  HMMA.1688.F32.TF32 R228, R220.reuse, R20, R228 ;  /* 0x00000014dce4723c */ /* 0x044ff000000810e4 */
[C---:B---3--:R-:W-:Y:S11]  /*38080*/  HMMA.1688.F32.TF32 R188, R220.reuse, R16, R188 ;  /* 0x00000010dcbc723c */ /* 0x048ff600000810bc */
[----:B------:R-:W-:Y:S04]  /*38090*/  @!UPT UIADD3 URZ, URZ, URZ, URZ ;  /* 0x0000003f3f3ff290 */ /* 0x000fe8000fffe03f */
[----:B------:R-:W-:Y:S04]  /*380a0*/  STL.64 [R1+0xab0], R228 ;  /* 0x000ab0e401007387 */ /* 0x000fe80000100a00 */
[----:B------:R2:W-:Y:S02]  /*380b0*/  STL.64 [R1+0xab8], R230 ;  /* 0x000ab8e601007387 */ /* 0x0005e40000100a00 */
[C---:B--2--5:R-:W-:Y:S02]  /*380c0*/  HMMA.1688.F32.TF32 R228, R220.reuse, R12, R248 ;  /* 0x0000000cdce4723c */ /* 0x064fe400000810f8 */
[----:B------:R-:W-:Y:S04]  /*380d0*/  STL.64 [R1+0xa90], R188 ;  /* 0x000a90bc01007387 */ /* 0x000fe80000100a00 */
[----:B------:R2:W-:Y:S02]  /*380e0*/  STL.64 [R1+0xa98], R190 ;  /* 0x000a98be01007387 */ /* 0x0005e40000100a00 */
[----:B--2---:R-:W-:Y:S02]  /*380f0*/  HMMA.1688.F32.TF32 R188, R220, R8, R244 ;  /* 0x00000008dcbc723c */ /* 0x004fe400000810f4 */
[----:B------:R-:W-:Y:S04]  /*38100*/  LDS R220, [R3+0x580] ;  /* 0x0005800003dc7984 */ /* 0x000fe80000000800 */
[----:B------:R-:W-:Y:S09]  /*38110*/  LDS R222, [R3+0x2580] ;  /* 0x0025800003de7984 */ /* 0x000ff20000000800 */
[----:B------:R-:W-:Y:S04]  /*38120*/  STL.64 [R1+0xa70], R228 ;  /* 0x000a70e401007387 */ /* 0x000fe80000100a00 */
[----:B------:R-:W-:Y:S04]  /*38130*/  STL.64 [R1+0xa78], R230 ;  /* 0x000a78e601007387 */ /* 0x000fe80000100a00 */
[----:B------:R-:W-:Y:S04]  /*38140*/  LDS R221, [R4+0x580] ;  /* 0x0005800004dd7984 */ /* 0x000fe80000000800 */
[----:B------:R-:W2:Y:S04]  /*38150*/  LDS R223, [R4+0x2580] ;  /* 0x0025800004df7984 */ /* 0x000ea80000000800 */
[----:B------:R-:W-:Y:S04]  /*38160*/  STL.64 [R1+0xa50], R188 ;  /* 0x000a50bc01007387 */ /* 0x000fe80000100a00 */
[----:B------:R1:W-:Y:S02]  /*38170*/  STL.64 [R1+0xa58], R190 ;  /* 0x000a58be01007387 */ /* 0x0003e40000100a00 */
[C---:B-1----:R-:W-:Y:S08]  /*38180*/  HMMA.1688.F32.TF32 R188, R224.reuse, R68, R184 ;  /* 0x00000044e0bc723c */ /* 0x042ff000000810b8 */
        /* <DEDUP_REMOVED lines=8> */
[----:B----4-:R-:W-:Y:S01]  /*38210*/  HMMA.1688.F32.TF32 R144, R224, R36, R140 ;  /* 0x00000024e090723c */ /* 0x010fe2000008108c */
        /* <DEDUP_REMOVED lines=17> */
[----:B------:R1:W-:Y:S04]  /*38330*/  STL.64 [R1+0x930], R144 ;  /* 0x0009309001007387 */ /* 0x0003e80000100a00 */
[----:B------:R4:W-:Y:S04]  /*38340*/  STL.64 [R1+0x938], R146 ;  /* 0x0009389201007387 */ /* 0x0009e80000100a00 */
[----:B-1----:R-:W3:Y:S04]  /*38350*/  LDL.LU.64 R144, [R1+0xa0] ;  /* 0x0000a00001907983 */ /* 0x002ee80000300a00 */
        /* <DEDUP_REMOVED lines=23> */
[C---:B--2---:R-:W-:Y:S08]  /*384d0*/  HMMA.1688.F32.TF32 R240, R220.reuse, R44, R240 ;  /* 0x0000002cdcf0723c */ /* 0x044ff000000810f0 */
[C---:B------:R-:W-:Y:S08]  /*384e0*/  HMMA.1688.F32.TF32 R236, R220.reuse, R40, R236 ;  /* 0x00000028dcec723c */ /* 0x040ff000000810ec */
[C---:B------:R-:W-:Y:S08]  /*384f0*/  HMMA.1688.F32.TF32 R232, R220.reuse, R36, R232 ;  /* 0x00000024dce8723c */ /* 0x040ff000000810e8 */
[C---:B------:R-:W-:Y:S08]  /*38500*/  HMMA.1688.F32.TF32 R216, R220.reuse, R32, R216 ;  /* 0x00000020dcd8723c */ /* 0x040ff000000810d8 */
[C---:B------:R-:W-:Y:S08]  /*38510*/  HMMA.1688.F32.TF32 R212, R220.reuse, R28, R212 ;  /* 0x0000001cdcd4723c */ /* 0x040ff000000810d4 */
[C---:B------:R-:W-:Y:S08]  /*38520*/  HMMA.1688.F32.TF32 R208, R220.reuse, R24, R208 ;  /* 0x00000018dcd0723c */ /* 0x040ff000000810d0 */
[C---:B------:R-:W-:Y:S08]  /*38530*/  HMMA.1688.F32.TF32 R204, R220.reuse, R20, R204 ;  /* 0x00000014dccc723c */ /* 0x040ff000000810cc */
[C---:B------:R-:W-:Y:S08]  /*38540*/  HMMA.1688.F32.TF32 R200, R220.reuse, R16, R200 ;  /* 0x00000010dcc8723c */ /* 0x040ff000000810c8 */
[C---:B------:R-:W-:Y:S08]  /*38550*/  HMMA.1688.F32.TF32 R196, R220.reuse, R12, R196 ;  /* 0x0000000cdcc4723c */ /* 0x040ff000000810c4 */
[----:B------:R-:W-:Y:S08]  /*38560*/  HMMA.1688.F32.TF32 R192, R220, R8, R192 ;  /* 0x00000008dcc0723c */ /* 0x000ff000000810c0 */
[C---:B---3--:R-:W-:Y:S08]  /*38570*/  HMMA.1688.F32.TF32 R140, R224.reuse, R32, R140 ;  /* 0x00000020e08c723c */ /* 0x048ff0000008108c */
[C---:B----4-:R-:W-:Y:S08]  /*38580*/  HMMA.1688.F32.TF32 R144, R224.reuse, R28, R144 ;  /* 0x0000001ce090723c */ /* 0x050ff00000081090 */
[C---:B------:R-:W-:Y:S08]  /*38590*/  HMMA.1688.F32.TF32 R148, R224.reuse, R24, R148 ;  /* 0x00000018e094723c */ /* 0x040ff00000081094 */
[C---:B------:R-:W-:Y:S01]  /*385a0*/  HMMA.1688.F32.TF32 R152, R224.reuse, R20, R152 ;  /* 0x00000014e098723c */ /* 0x040fe20000081098 */
[----:B------:R-:W-:Y:S07]  /*385b0*/  STL.64 [R1+0x910], R140 ;  /* 0x0009108c01007387 */ /* 0x000fee0000100a00 */
[C---:B------:R-:W-:Y:S01]  /*385c0*/  HMMA.1688.F32.TF32 R156, R224.reuse, R16, R156 ;  /* 0x00000010e09c723c */ /* 0x040fe2000008109c */
[----:B------:R1:W-:Y:S07]  /*385d0*/  STL.64 [R1+0x918], R142 ;  /* 0x0009188e01007387 */ /* 0x0003ee0000100a00 */
[C---:B------:R-:W-:Y:S01]  /*385e0*/  HMMA.1688.F32.TF32 R184, R224.reuse, R12, R184 ;  /* 0x0000000ce0b8723c */ /* 0x040fe200000810b8 */
[----:B-1----:R-:W2:Y:S07]  /*385f0*/  LDL.LU.64 R142, [R1+0x4e10] ;  /* 0x004e1000018e7983 */ /* 0x002eae0000300a00 */
[----:B------:R-:W-:Y:S01]  /*38600*/  HMMA.1688.F32.TF32 R224, R224, R8, R188 ;  /* 0x00000008e0e0723c */ /* 0x000fe200000810bc */
[----:B------:R-:W2:Y:S04]  /*38610*/  LDL.LU.64 R140, [R1+0x4e08] ;  /* 0x004e0800018c7983 */ /* 0x000ea80000300a00 */
[----:B------:R-:W-:Y:S03]  /*38620*/  STL.64 [R1+0x8f0], R144 ;  /* 0x0008f09001007387 */ /* 0x000fe60000100a00 */
[C---:B------:R-:W-:Y:S01]  /*38630*/  HMMA.1688.F32.TF32 R168, R220.reuse, R68, R168 ;  /* 0x00000044dca8723c */ /* 0x040fe200000810a8 */
[----:B------:R1:W-:Y:S07]  /*38640*/  STL.64 [R1+0x8f8], R146 ;  /* 0x0008f89201007387 */ /* 0x0003ee0000100a00 */
[C---:B------:R-:W-:Y:S01]  /*38650*/  HMMA.1688.F32.TF32 R172, R220.reuse, R64, R172 ;  /* 0x00000040dcac723c */ /* 0x040fe200000810ac */
[----:B-1----:R-:W3:Y:S04]  /*38660*/  LDL.LU.64 R146, [R1+0x4e00] ;  /* 0x004e000001927983 */ /* 0x002ee80000300a00 */
[----:B------:R-:W3:Y:S04]  /*38670*/  LDL.LU.64 R144, [R1+0x4df8] ;  /* 0x004df80001907983 */ /* 0x000ee80000300a00 */
[----:B------:R-:W-:Y:S04]  /*38680*/  STL.64 [R1+0x8d0], R148 ;  /* 0x0008d09401007387 */ /* 0x000fe80000100a00 */
[----:B------:R1:W-:Y:S01]  /*38690*/  STL.64 [R1+0x8d8], R150 ;  /* 0x0008d89601007387 */ /* 0x0003e20000100a00 */
[C---:B------:R-:W-:Y:S03]  /*386a0*/  HMMA.1688.F32.TF32 R180, R220.reuse, R60, R180 ;  /* 0x0000003cdcb4723c */ /* 0x040fe600000810b4 */
[----:B-1----:R-:W4:Y:S04]  /*386b0*/  LDL.LU.64 R150, [R1+0x4df0] ;  /* 0x004df00001967983 */ /* 0x002f280000300a00 */
[----:B------:R-:W4:Y:S04]  /*386c0*/  LDL.LU.64 R148, [R1+0x4de8] ;  /* 0x004de80001947983 */ /* 0x000f280000300a00 */
[----:B------:R-:W-:Y:S04]  /*386d0*/  STL.64 [R1+0x8b0], R152 ;  /* 0x0008b09801007387 */ /* 0x000fe80000100a00 */
[----:B------:R1:W-:Y:S01]  /*386e0*/  STL.64 [R1+0x8b8], R154 ;  /* 0x0008b89a01007387 */ /* 0x0003e20000100a00 */
[C---:B------:R-:W-:Y:S03]  /*386f0*/  HMMA.1688.F32.TF32 R228, R220.reuse, R56, R228 ;  /* 0x00000038dce4723c */ /* 0x040fe600000810e4 */
[----:B-1----:R-:W2:Y:S04]  /*38700*/  LDL.LU.64 R154, [R1+0x4de0] ;  /* 0x004de000019a7983 */ /* 0x002ea80000300a00 */
[----:B------:R-:W2:Y:S04]  /*38710*/  LDL.LU.64 R152, [R1+0x4dd8] ;  /* 0x004dd80001987983 */ /* 0x000ea80000300a00 */
[----:B------:R-:W-:Y:S04]  /*38720*/  STL.64 [R1+0x890], R156 ;  /* 0x0008909c01007387 */ /* 0x000fe80000100a00 */
[----:B------:R1:W-:Y:S01]  /*38730*/  STL.64 [R1+0x898], R158 ;  /* 0x0008989e01007387 */ /* 0x0003e20000100a00 */
[C---:B------:R-:W-:Y:S03]  /*38740*/  HMMA.1688.F32.TF32 R248, R220.reuse, R52, R248 ;  /* 0x00000034dcf8723c */ /* 0x040fe600000810f8 */
[----:B-1----:R-:W2:Y:S04]  /*38750*/  LDL.LU.64 R158, [R1+0x4dd0] ;  /* 0x004dd000019e7983 */ /* 0x002ea80000300a00 */
[----:B------:R-:W2:Y:S01]  /*38760*/  LDL.LU.64 R156, [R1+0x4dc8] ;  /* 0x004dc800019c7983 */ /* 0x000ea20000300a00 */
[----:B------:R-:W-:Y:S03]  /*38770*/  HMMA.1688.F32.TF32 R244, R220, R48, R244 ;  /* 0x00000030dcf4723c */ /* 0x000fe600000810f4 */
[----:B------:R-:W-:Y:S04]  /*38780*/  STL.64 [R1+0x870], R184 ;  /* 0x000870b801007387 */ /* 0x000fe80000100a00 */
[----:B------:R1:W-:Y:S04]  /*38790*/  STL.64 [R1+0x878], R186 ;  /* 0x000878ba01007387 */ /* 0x0003e80000100a00 */
[----:B-1----:R-:W2:Y:S04]  /*387a0*/  LDL.LU.64 R186, [R1+0x4dc0] ;  /* 0x004dc00001ba7983 */ /* 0x002ea80000300a00 */
[----:B------:R-:W2:Y:S04]  /*387b0*/  LDL.LU.64 R184, [R1+0x4db8] ;  /* 0x004db80001b87983 */ /* 0x000ea80000300a00 */
[----:B------:R-:W2:Y:S04]  /*387c0*/  LDL.LU.64 R190, [R1+0x4db0] ;  /* 0x004db00001be7983 */ /* 0x000ea80000300a00 */
[----:B------:R-:W2:Y:S04]  /*387d0*/  LDL.LU.64 R188, [R1+0x4da8] ;  /* 0x004da80001bc7983 */ /* 0x000ea80000300a00 */
[----:B------:R-:W-:Y:S04]  /*387e0*/  STL.64 [R1+0x850], R224 ;  /* 0x000850e001007387 */ /* 0x000fe80000100a00 */
[----:B------:R-:W-:Y:S04]  /*387f0*/  STL.64 [R1+0x858], R226 ;  /* 0x000858e201007387 */ /* 0x000fe80000100a00 */
[----:B------:R-:W-:Y:S04]  /*38800*/  STL.64 [R1+0x840], R168 ;  /* 0x000840a801007387 */ /* 0x000fe80000100a00 */
[----:B------:R1:W-:Y:S04]  /*38810*/  STL.64 [R1+0x848], R170 ;  /* 0x000848aa01007387 */ /* 0x0003e80000100a00 */
[----:B------:R-:W-:Y:S04]  /*38820*/  LDS R224, [R3+0x600] ;  /* 0x0006000003e07984 */ /* 0x000fe80000000800 */
[----:B------:R-:W-:Y:S04]  /*38830*/  LDS R226, [R3+0x2600] ;  /* 0x0026000003e27984 */ /* 0x000fe80000000800 */
[----:B-1----:R-:W2:Y:S04]  /*38840*/  LDL.LU.64 R170, [R1+0x4da0] ;  /* 0x004da00001aa7983 */ /* 0x002ea80000300a00 */
[----:B------:R-:W2:Y:S04]  /*38850*/  LDL.LU.64 R168, [R1+0x4d98] ;  /* 0x004d980001a87983 */ /* 0x000ea80000300a00 */
[----:B------:R-:W-:Y:S04]  /*38860*/  STL.64 [R1+0x810], R172 ;  /* 0x000810ac01007387 */ /* 0x000fe80000100a00 */
[----:B------:R1:W-:Y:S04]  /*38870*/  STL.64 [R1+0x818], R174 ;  /* 0x000818ae01007387 */ /* 0x0003e80000100a00 */
[----:B------:R-:W-:Y:S04]  /*38880*/  LDS R225, [R4+0x600] ;  /* 0x0006000004e17984 */ /* 0x000fe80000000800 */
[----:B------:R-:W3:Y:S04]  /*38890*/  LDS R227, [R4+0x2600] ;  /* 0x0026000004e37984 */ /* 0x000ee80000000800 */
[----:B-1----:R-:W2:Y:S04]  /*388a0*/  LDL.LU.64 R174, [R1+0x4d90] ;  /* 0x004d900001ae7983 */ /* 0x002ea80000300a00 */
[----:B------:R-:W2:Y:S04]  /*388b0*/  LDL.LU.64 R172, [R1+0x4d88] ;  /* 0x004d880001ac7983 */ /* 0x000ea80000300a00 */
[----:B------:R-:W-:Y:S04]  /*388c0*/  STL.64 [R1+0x7f0], R180 ;  /* 0x0007f0b401007387 */ /* 0x000fe80000100a00 */
[----:B------:R1:W-:Y:S04]  /*388d0*/  STL.64 [R1+0x7f8], R182 ;  /* 0x0007f8b601007387 */ /* 0x0003e80000100a00 */
[----:B-1----:R-:W2:Y:S04]  /*388e0*/  LDL.LU.64 R182, [R1+0x4d80] ;  /* 0x004d800001b67983 */ /* 0x002ea80000300a00 */
[----:B------:R-:W2:Y:S04]  /*388f0*/  LDL.LU.64 R180, [R1+0x4d78] ;  /* 0x004d780001b47983 */ /* 0x000ea80000300a00 */
[----:B------:R-:W-:Y:S04]  /*38900*/  STL.64 [R1+0x7d0], R228 ;  /* 0x0007d0e401007387 */ /* 0x000fe80000100a00 */
[----:B------:R1:W-:Y:S04]  /*38910*/  STL.64 [R1+0x7d8], R230 ;  /* 0x0007d8e601007387 */ /* 0x0003e80000100a00 */
[----:B-1----:R-:W2:Y:S04]  /*38920*/  LDL.LU.64 R230, [R1+0x4d70] ;  /* 0x004d700001e67983 */ /* 0x002ea80000300a00 */
[----:B------:R-:W2:Y:S04]  /*38930*/  LDL.LU.64 R228, [R1+0x4d68] ;  /* 0x004d680001e47983 */ /* 0x000ea80000300a00 */
[----:B------:R-:W-:Y:S04]  /*38940*/  STL.64 [R1+0x7b0], R248 ;  /* 0x0007b0f801007387 */ /* 0x000fe80000100a00 */
[----:B------:R-:W-:Y:S04]  /*38950*/  STL.64 [R1+0x7b8], R250 ;  /* 0x0007b8fa01007387 */ /* 0x000fe80000100a00 */
[----:B------:R-:W-:Y:S04]  /*38960*/  STL.64 [R1+0x790], R244 ;  /* 0x000790f401007387 */ /* 0x000fe80000100a00 */
[----:B------:R-:W-:Y:S04]  /*38970*/  STL.64 [R1+0x798], R246 ;  /* 0x000798f601007387 */ /* 0x000fe80000100a00 */
        /* <DEDUP_REMOVED lines=17> */
[----:B------:R-:W2:Y:S04]  /*38a90*/  LDL.LU.64 R242, [R1+0x218] ;  /* 0x0002180001f27983 */ /* 0x000ea80000300a00 */
[----:B------:R-:W-:Y:S04]  /*38aa0*/  STL.64 [R1+0x670], R196 ;  /* 0x000670c401007387 */ /* 0x000fe80000100a00 */
[----:B------:R-:W-:Y:S04]  /*38ab0*/  STL.64 [R1+0x678], R198 ;  /* 0x000678c601007387 */ /* 0x000fe80000100a00 */
[----:B------:R-:W4:Y:S04]  /*38ac0*/  LDL.LU.64 R236, [R1+0x200] ;  /* 0x0002000001ec7983 */ /* 0x000f280000300a00 */
[----:B------:R-:W4:Y:S04]  /*38ad0*/  LDL.LU.64 R238, [R1+0x208] ;  /* 0x0002080001ee7983 */ /* 0x000f280000300a00 */
        /* <DEDUP_REMOVED lines=12> */
[----:B-1----:R-:W3:Y:S04]  /*38ba0*/  LDL.LU.64 R200, [R1+0x1a0] ;  /* 0x0001a00001c87983 */ /* 0x002ee80000300a00 */
[----:B------:R-:W3:Y:S01]  /*38bb0*/  LDL.LU.64 R202, [R1+0x1a8] ;  /* 0x0001a80001ca7983 */ /* 0x000ee20000300a00 */
[C---:B------:R-:W-:Y:S03]  /*38bc0*/  HMMA.1688.F32.TF32 R72, R224.reuse, R68, R72 ;  /* 0x00000044e048723c */ /* 0x040fe60000081048 */
[----:B------:R-:W-:Y:S04]  /*38bd0*/  LDS R196, [R3+0x680] ;  /* 0x0006800003c47984 */ /* 0x000fe80000000800 */
[----:B------:R-:W-:Y:S01]  /*38be0*/  LDS R198, [R3+0x2680] ;  /* 0x0026800003c67984 */ /* 0x000fe20000000800 */
[C---:B------:R-:W-:Y:S03]  /*38bf0*/  HMMA.1688.F32.TF32 R80, R224.reuse, R28, R80 ;  /* 0x0000001ce050723c */ /* 0x040fe60000081050 */
[----:B------:R-:W-:Y:S04]  /*38c00*/  LDS R197, [R4+0x680] ;  /* 0x0006800004c57984 */ /* 0x000fe80000000800 */
[----:B------:R-:W1:Y:S04]  /*38c10*/  LDS R199, [R4+0x2680] ;  /* 0x0026800004c77984 */ /* 0x000e680000000800 */
[----:B------:R-:W-:Y:S04]  /*38c20*/  LDS R192, [R3+0x700] ;  /* 0x0007000003c07984 */ /* 0x000fe80000000800 */
[----:B------:R-:W-:Y:S04]  /*38c30*/  STL.64 [R1+0x640], R72 ;  /* 0x0006404801007387 */ /* 0x000fe80000100a00 */
[----:B------:R1:W-:Y:S04]  /*38c40*/  STL.64 [R1+0x648], R74 ;  /* 0x0006484a01007387 */ /* 0x0003e80000100a00 */
[----:B------:R-:W-:Y:S04]  /*38c50*/  LDS R194, [R3+0x2700] ;  /* 0x0027000003c27984 */ /* 0x000fe80000000800 */
[----:B------:R-:W-:Y:S04]  /*38c60*/  LDS R193, [R4+0x700] ;  /* 0x0007000004c17984 */ /* 0x000fe80000000800 */
[----:B------:R-:W1:Y:S01]  /*38c70*/  LDS R195, [R4+0x2700] ;  /* 0x0027000004c37984 */ /* 0x000e620000000800 */
[C---:B--2---:R-:W-:Y:S08]  /*38c80*/  HMMA.1688.F32.TF32 R240, R224.reuse, R64, R240 ;  /* 0x00000040e0f0723c */ /* 0x044ff000000810f0 */
[C---:B----4-:R-:W-:Y:S08]  /*38c90*/  HMMA.1688.F32.TF32 R220, R224.reuse, R60, R236 ;  /* 0x0000003ce0dc723c */ /* 0x050ff000000810ec */
[C---:B-1----:R-:W-:Y:S07]  /*38ca0*/  HMMA.1688.F32.TF32 R72, R224.reuse, R56, R232 ;  /* 0x00000038e048723c */ /* 0x042fee00000810e8 */
[----:B------:R-:W-:Y:S04]  /*38cb0*/  STL.64 [R1+0x610], R240 ;  /* 0x000610f001007387 */ /* 0x000fe80000100a00 */
[----:B------:R-:W-:Y:S01]  /*38cc0*/  STL.64 [R1+0x618], R242 ;  /* 0x000618f201007387 */ /* 0x000fe20000100a00 */
[C---:B------:R-:W-:Y:S03]  /*38cd0*/  HMMA.1688.F32.TF32 R216, R224.reuse, R52, R216 ;  /* 0x00000034e0d8723c */ /* 0x040fe600000810d8 */
[----:B------:R-:W-:Y:S04]  /*38ce0*/  STL.64 [R1+0x5f0], R220 ;  /* 0x0005f0dc01007387 */ /* 0x000fe80000100a00 */
[----:B------:R-:W-:Y:S01]  /*38cf0*/  STL.64 [R1+0x5f8], R222 ;  /* 0x0005f8de01007387 */ /* 0x000fe20000100a00 */
[C---:B------:R-:W-:Y:S03]  /*38d00*/  HMMA.1688.F32.TF32 R212, R224.reuse, R48, R212 ;  /* 0x00000030e0d4723c */ /* 0x040fe600000810d4 */
[----:B------:R-:W-:Y:S04]  /*38d10*/  STL.64 [R1+0x5d0], R72 ;  /* 0x0005d04801007387 */ /* 0x000fe80000100a00 */
[----:B------:R1:W-:Y:S02]  /*38d20*/  STL.64 [R1+0x5d8], R74 ;  /* 0x0005d84a01007387 */ /* 0x0003e40000100a00 */
[C---:B-1----:R-:W-:Y:S06]  /*38d30*/  HMMA.1688.F32.TF32 R72, R224.reuse, R44, R208 ;  /* 0x0000002ce048723c */ /* 0x042fec00000810d0 */
[----:B------:R-:W-:Y:S04]  /*38d40*/  STL.64 [R1+0x5b0], R216 ;  /* 0x0005b0d801007387 */ /* 0x000fe80000100a00 */
[----:B------:R-:W-:Y:S01]  /*38d50*/  STL.64 [R1+0x5b8], R218 ;  /* 0x0005b8da01007387 */ /* 0x000fe20000100a00 */
[C---:B---3--:R-:W-:Y:S03]  /*38d60*/  HMMA.1688.F32.TF32 R204, R224.reuse, R40, R204 ;  /* 0x00000028e0cc723c */ /* 0x048fe600000810cc */
[----:B------:R-:W-:Y:S04]  /*38d70*/  STL.64 [R1+0x590], R212 ;  /* 0x000590d401007387 */ /* 0x000fe80000100a00 */
[----:B------:R-:W-:Y:S01]  /*38d80*/  STL.64 [R1+0x598], R214 ;  /* 0x000598d601007387 */ /* 0x000fe20000100a00 */
[C---:B------:R-:W-:Y:S04]  /*38d90*/  HMMA.1688.F32.TF32 R200, R224.reuse, R36, R200 ;  /* 0x00000024e0c8723c */ /* 0x040fe800000810c8 */
[----:B------:R-:W-:Y:S04]  /*38da0*/  STL.64 [R1+0x570], R72 ;  /* 0x0005704801007387 */ /* 0x000fe80000100a00 */
[----:B------:R1:W-:Y:S02]  /*38db0*/  STL.64 [R1+0x578], R74 ;  /* 0x0005784a01007387 */ /* 0x0003e40000100a00 */
[C---:B-1----:R-:W-:Y:S05]  /*38dc0*/  HMMA.1688.F32.TF32 R72, R224.reuse, R32, R76 ;  /* 0x00000020e048723c */ /* 0x042fea000008104c */
[----:B------:R-:W-:Y:S04]  /*38dd0*/  STL.64 [R1+0x550], R204 ;  /* 0x000550cc01007387 */ /* 0x000fe80000100a00 */
[----:B------:R-:W-:Y:S04]  /*38de0*/  STL.64 [R1+0x558], R206 ;  /* 0x000558ce01007387 */ /* 0x000fe80000100a00 */
[----:B------:R-:W-:Y:S01]  /*38df0*/  STL.64 [R1+0x540], R200 ;  /* 0x000540c801007387 */ /* 0x000fe20000100a00 */
[C---:B------:R-:W-:Y:S03]  /*38e00*/  HMMA.1688.F32.TF32 R76, R224.reuse, R24, R84 ;  /* 0x00000018e04c723c */ /* 0x040fe60000081054 */
[----:B------:R-:W-:Y:S06]  /*38e10*/  STL.64 [R1+0x548], R202 ;  /* 0x000548ca01007387 */ /* 0x000fec0000100a00 */
[----:B------:R-:W-:Y:S04]  /*38e20*/  STL.64 [R1+0x530], R72 ;  /* 0x0005304801007387 */ /* 0x000fe80000100a00 */
[----:B------:R1:W-:Y:S04]  /*38e30*/  STL.64 [R1+0x538], R74 ;  /* 0x0005384a01007387 */ /* 0x0003e80000100a00 */
[----:B------:R-:W-:Y:S04]  /*38e40*/  STL.64 [R1+0x520], R80 ;  /* 0x0005205001007387 */ /* 0x000fe80000100a00 */
[----:B------:R2:W-:Y:S01]  /*38e50*/  STL.64 [R1+0x528], R82 ;  /* 0x0005285201007387 */ /* 0x0005e20000100a00 */
[C---:B-1----:R-:W-:Y:S08]  /*38e60*/  HMMA.1688.F32.TF32 R72, R224.reuse, R20, R88 ;  /* 0x00000014e048723c */ /* 0x042ff00000081058 */
[C---:B--2---:R-:W-:Y:S01]  /*38e70*/  HMMA.1688.F32.TF32 R80, R224.reuse, R16, R92 ;  /* 0x00000010e050723c */ /* 0x044fe2000008105c */
[----:B------:R-:W-:Y:S04]  /*38e80*/  STL.64 [R1+0x510], R76 ;  /* 0x0005104c01007387 */ /* 0x000fe80000100a00 */
[----:B------:R1:W-:Y:S10]  /*38e90*/  STL.64 [R1+0x518], R78 ;  /* 0x0005184e01007387 */ /* 0x0003f40000100a00 */
[----:B------:R-:W-:Y:S01]  /*38ea0*/  STL.64 [R1+0x500], R72 ;  /* 0x0005004801007387 */ /* 0x000fe20000100a00 */
[C---:B-1----:R-:W-:Y:S03]  /*38eb0*/  HMMA.1688.F32.TF32 R76, R224.reuse, R12, R96 ;  /* 0x0000000ce04c723c */ /* 0x042fe60000081060 */
[----:B------:R1:W-:Y:S04]  /*38ec0*/  STL.64 [R1+0x508], R74 ;  /* 0x0005084a01007387 */ /* 0x0003e80000100a00 */
[----:B------:R-:W-:Y:S04]  /*38ed0*/  STL.64 [R1+0x4f0], R80 ;  /* 0x0004f05001007387 */ /* 0x000fe80000100a00 */
[----:B------:R2:W-:Y:S01]  /*38ee0*/  STL.64 [R1+0x4f8], R82 ;  /* 0x0004f85201007387 */ /* 0x0005e20000100a00 */
[----:B-1----:R-:W-:Y:S08]  /*38ef0*/  HMMA.1688.F32.TF32 R72, R224, R8, R100 ;  /* 0x00000008e048723c */ /* 0x002ff00000081064 */
[C---:B--2---:R-:W-:Y:S03]  /*38f00*/  HMMA.1688.F32.TF32 R80, R196.reuse, R68, R104 ;  /* 0x00000044c450723c */ /* 0x044fe60000081068 */
[----:B------:R-:W-:Y:S04]  /*38f10*/  STL.64 [R1+0x4e0], R76 ;  /* 0x0004e04c01007387 */ /* 0x000fe80000100a00 */
[----:B------:R1:W-:Y:S08]  /*38f20*/  STL.64 [R1+0x4e8], R78 ;  /* 0x0004e84e01007387 */ /* 0x0003f00000100a00 */
[----:B------:R-:W-:Y:S01]  /*38f30*/  STL.64 [R1+0x4d0], R72 ;  /* 0x0004d04801007387 */ /* 0x000fe20000100a00 */
[C---:B-1----:R-:W-:Y:S03]  /*38f40*/  HMMA.1688.F32.TF32 R76, R196.reuse, R64, R160 ;  /* 0x00000040c44c723c */ /* 0x042fe600000810a0 */
[----:B------:R1:W-:Y:S04]  /*38f50*/  STL.64 [R1+0x4d8], R74 ;  /* 0x0004d84a01007387 */ /* 0x0003e80000100a00 */
[----:B------:R-:W-:Y:S04]  /*38f60*/  STL.64 [R1+0x4c0], R80 ;  /* 0x0004c05001007387 */ /* 0x000fe80000100a00 */
[----:B------:R2:W-:Y:S01]  /*38f70*/  STL.64 [R1+0x4c8], R82 ;  /* 0x0004c85201007387 */ /* 0x0005e20000100a00 */
[C---:B-1----:R-:W-:Y:S08]  /*38f80*/  HMMA.1688.F32.TF32 R72, R196.reuse, R60, R164 ;  /* 0x0000003cc448723c */ /* 0x042ff000000810a4 */
        /* <DEDUP_REMOVED lines=30> */
[----:B------:R2:W-:Y:S01]  /*39170*/  STL.64 [R1+0x270], R72 ;  /* 0x0002704801007387 */ /* 0x0005e20000100a00 */
[C---:B-1----:R-:W-:Y:S03]  /*39180*/  HMMA.1688.F32.TF32 R76, R196.reuse, R16, R144 ;  /* 0x00000010c44c723c */ /* 0x042fe60000081090 */
[----:B------:R1:W-:Y:S04]  /*39190*/  STL.64 [R1+0x278], R74 ;  /* 0x0002784a01007387 */ /* 0x0003e80000100a00 */
[----:B--2---:R-:W2:Y:S04]  /*391a0*/  LDL.LU.64 R72, [R1+0x280] ;  /* 0x0002800001487983 */ /* 0x004ea80000300a00 */
[----:B------:R-:W-:Y:S04]  /*391b0*/  STL.64 [R1+0x250], R80 ;  /* 0x0002505001007387 */ /* 0x000fe80000100a00 */
[----:B------:R3:W-:Y:S04]  /*391c0*/  STL.64 [R1+0x258], R82 ;  /* 0x0002585201007387 */ /* 0x0007e80000100a00 */
[----:B-1----:R-:W2:Y:S01]  /*391d0*/  LDL.LU.64 R74, [R1+0x288] ;  /* 0x00028800014a7983 */ /* 0x002ea20000300a00 */
[----:B---3--:R-:W-:Y:S03]  /*391e0*/  HMMA.1688.F32.TF32 R80, R196, R12, R148 ;  /* 0x0000000cc450723c */ /* 0x008fe60000081094 */
[----:B------:R1:W-:Y:S04]  /*391f0*/  STL.64 [R1+0x240], R76 ;  /* 0x0002404c01007387 */ /* 0x0003e80000100a00 */
[----:B------:R3:W-:Y:S04]  /*39200*/  STL.64 [R1+0x248], R78 ;  /* 0x0002484e01007387 */ /* 0x0007e80000100a00 */
[----:B-1----:R-:W4:Y:S04]  /*39210*/  LDL.LU.64 R76, [R1+0x2b0] ;  /* 0x0002b000014c7983 */ /* 0x002f280000300a00 */
[----:B---3--:R-:W4:Y:S01]  /*39220*/  LDL.LU.64 R78, [R1+0x2b8] ;  /* 0x0002b800014e7983 */ /* 0x008f220000300a00 */
[C---:B------:R-:W-:Y:S07]  /*39230*/  HMMA.1688.F32.TF32 R88, R192.reuse, R68, R156 ;  /* 0x00000044c058723c */ /* 0x040fee000008109c */
[----:B------:R-:W-:Y:S04]  /*39240*/  STL.64 [R1+0x230], R80 ;  /* 0x0002305001007387 */ /* 0x000fe80000100a00 */
[----:B------:R1:W-:Y:S01]  /*39250*/  STL.64 [R1+0x238], R82 ;  /* 0x0002385201007387 */ /* 0x0003e20000100a00 */
[----:B------:R-:W-:Y:S08]  /*39260*/  HMMA.1688.F32.TF32 R84, R192, R64, R184 ;  /* 0x00000040c054723c */ /* 0x000ff000000810b8 */
[----:B-1----:R-:W-:Y:S11]  /*39270*/  HMMA.1688.F32.TF32 R80, R196, R8, R152 ;  /* 0x00000008c450723c */ /* 0x002ff60000081098 */
[----:B------:R-:W-:Y:S11]  /*39280*/  @!UPT UIADD3 URZ, URZ, URZ, URZ ;  /* 0x0000003f3f3ff290 */ /* 0x000ff6000fffe03f */
[----:B------:R-:W-:Y:S01]  /*39290*/  @!UPT UIADD3 URZ, URZ, URZ, URZ ;  /* 0x0000003f3f3ff290 */ /* 0x000fe2000fffe03f */
[----:B------:R1:W-:Y:S04]  /*392a0*/  STL.64 [R1+0x220], R80 ;  /* 0x0002205001007387 */ /* 0x0003e80000100a00 */
[----:B------:R3:W-:Y:S04]  /*392b0*/  STL.64 [R1+0x228], R82 ;  /* 0x0002285201007387 */ /* 0x0007e80000100a00 */
[----:B-1----:R-:W4:Y:S04]  /*392c0*/  LDL.LU.64 R80, [R1+0x2e0] ;  /* 0x0002e00001507983 */ /* 0x002f280000300a00 */
[----:B------:R-:W-:Y:S04]  /*392d0*/  STL.64 [R1+0x210], R88 ;  /* 0x0002105801007387 */ /* 0x000fe80000100a00 */
[----:B------:R-:W-:Y:S04]  /*392e0*/  STL.64 [R1+0x218], R90 ;  /* 0x0002185a01007387 */ /* 0x000fe80000100a00 */
[----:B---3--:R-:W3:Y:S04]  /*392f0*/  LDL.LU.64 R82, [R1+0x2e8] ;  /* 0x0002e80001527983 */ /* 0x008ee80000300a00 */
[----:B------:R1:W-:Y:S04]  /*39300*/  STL.64 [R1+0x200], R84 ;  /* 0x0002005401007387 */ /* 0x0003e80000100a00 */
[----:B------:R1:W-:Y:S04]  /*39310*/  STL.64 [R1+0x208], R86 ;  /* 0x0002085601007387 */ /* 0x0003e80000100a00 */
[----:B-1----:R-:W3:Y:S04]  /*39320*/  LDL.LU.64 R84, [R1+0x2f0] ;  /* 0x0002f00001547983 */ /* 0x002ee80000300a00 */
[----:B------:R-:W3:Y:S01]  /*39330*/  LDL.LU.64 R86, [R1+0x2f8] ;  /* 0x0002f80001567983 */ /* 0x000ee20000300a00 */
[C---:B------:R-:W-:Y:S08]  /*39340*/  HMMA.1688.F32.TF32 R88, R192.reuse, R60, R188 ;  /* 0x0000003cc058723c */ /* 0x040ff000000810bc */
[C---:B------:R-:W-:Y:S01]  /*39350*/  HMMA.1688.F32.TF32 R92, R192.reuse, R56, R168 ;  /* 0x00000038c05c723c */ /* 0x040fe200000810a8 */
[----:B------:R-:W-:Y:S04]  /*39360*/  LDS R168, [R3+0x780] ;  /* 0x0007800003a87984 */ /* 0x000fe80000000800 */
[----:B------:R-:W-:Y:S03]  /*39370*/  LDS R170, [R3+0x2780] ;  /* 0x0027800003aa7984 */ /* 0x000fe60000000800 */
[C---:B------:R-:W-:Y:S01]  /*39380*/  HMMA.1688.F32.TF32 R96, R192.reuse, R52, R172 ;  /* 0x00000034c060723c */ /* 0x040fe200000810ac */
[----:B------:R-:W-:Y:S04]  /*39390*/  LDS R169, [R4+0x780] ;  /* 0x0007800004a97984 */ /* 0x000fe80000000800 */
[----:B------:R-:W1:Y:S04]  /*393a0*/  LDS R171, [R4+0x2780] ;  /* 0x0027800004ab7984 */ /* 0x000e680000000800 */
[----:B------:R1:W-:Y:S04]  /*393b0*/  STL.64 [R1+0x1f0], R88 ;  /* 0x0001f05801007387 */ /* 0x0003e80000100a00 */
[----:B------:R1:W-:Y:S04]  /*393c0*/  STL.64 [R1+0x1f8], R90 ;  /* 0x0001f85a01007387 */ /* 0x0003e80000100a00 */
[----:B-1----:R-:W3:Y:S04]  /*393d0*/  LDL.LU.64 R88, [R1+0x300] ;  /* 0x0003000001587983 */ /* 0x002ee80000300a00 */
[----:B------:R-:W3:Y:S04]  /*393e0*/  LDL.LU.64 R90, [R1+0x308] ;  /* 0x00030800015a7983 */ /* 0x000ee80000300a00 */
        /* <DEDUP_REMOVED lines=8> */
[----:B------:R-:W3:Y:S04]  /*39470*/  LDL.LU.64 R100, [R1+0x330] ;  /* 0x0003300001647983 */ /* 0x000ee80000300a00 */
[----:B------:R-:W3:Y:S01]  /*39480*/  LDL.LU.64 R102, [R1+0x338] ;  /* 0x0003380001667983 */ /* 0x000ee20000300a00 */
[C---:B------:R-:W-:Y:S03]  /*39490*/  HMMA.1688.F32.TF32 R180, R192.reuse, R48, R180 ;  /* 0x00000030c0b4723c */ /* 0x040fe600000810b4 */
[----:B------:R-:W3:Y:S04]  /*394a0*/  LDL.LU.64 R104, [R1+0x350] ;  /* 0x0003500001687983 */ /* 0x000ee80000300a00 */
[----:B------:R-:W3:Y:S11]  /*394b0*/  LDL.LU.64 R106, [R1+0x358] ;  /* 0x00035800016a7983 */ /* 0x000ef60000300a00 */
[----:B------:R-:W-:Y:S05]  /*394c0*/  @!UPT UIADD3 URZ, URZ, URZ, URZ ;  /* 0x0000003f3f3ff290 */ /* 0x000fea000fffe03f */
[----:B------:R-:W-:Y:S04]  /*394d0*/  STL.64 [R1+0x4ab8], R182 ;  /* 0x004ab8b601007387 */ /* 0x000fe80000100a00 */
[----:B------:R-:W-:Y:S01]  /*394e0*/  STL.64 [R1+0x4ab0], R180 ;  /* 0x004ab0b401007387 */ /* 0x000fe20000100a00 */
[C---:B--2---:R-:W-:Y:S11]  /*394f0*/  HMMA.1688.F32.TF32 R72, R192.reuse, R44, R72 ;  /* 0x0000002cc048723c */ /* 0x044ff60000081048 */
[----:B------:R-:W-:Y:S11]  /*39500*/  @!UPT UIADD3 URZ, URZ, URZ, URZ ;  /* 0x0000003f3f3ff290 */ /* 0x000ff6000fffe03f */
[----:B------:R-:W-:Y:S01]  /*39510*/  @!UPT UIADD3 URZ, URZ, URZ, URZ ;  /* 0x0000003f3f3ff290 */ /* 0x000fe2000fffe03f */
[----:B------:R-:W-:Y:S04]  /*39520*/  STL.64 [R1+0x4ac8], R74 ;  /* 0x004ac84a01007387 */ /* 0x000fe80000100a00 */
[----:B------:R-:W-:Y:S04]  /*39530*/  STL.64 [R1+0x4ac0], R72 ;  /* 0x004ac04801007387 */ /* 0x000fe80000100a00 */
[----:B------:R-:W2:Y:S04]  /*39540*/  LDL.LU.64 R108, [R1+0x340] ;  /* 0x00034000016c7983 */ /* 0x000ea80000300a00 */
[----:B------:R-:W2:Y:S01]  /*39550*/  LDL.LU.64 R110, [R1+0x348] ;  /* 0x00034800016e7983 */ /* 0x000ea20000300a00 */
[C---:B----4-:R-:W-:Y:S11]  /*39560*/  HMMA.1688.F32.TF32 R76, R192.reuse, R40, R76 ;  /* 0x00000028c04c723c */ /* 0x050ff6000008104c */
[----:B------:R-:W-:Y:S11]  /*39570*/  @!UPT UIADD3 URZ, URZ, URZ, URZ ;  /* 0x0000003f3f3ff290 */ /* 0x000ff6000fffe03f */
[----:B------:R-:W-:Y:S01]  /*39580*/  @!UPT UIADD3 URZ, URZ, URZ, URZ ;  /* 0x0000003f3f3ff290 */ /* 0x000fe2000fffe03f */
[----:B------:R-:W-:Y:S04]  /*39590*/  STL.64 [R1+0x4ad8], R78 ;  /* 0x004ad84e01007387 */ /* 0x000fe80000100a00 */
[----:B------:R-:W-:Y:S01]  /*395a0*/  STL.64 [R1+0x4ad0], R76 ;  /* 0x004ad04c01007387 */ /* 0x000fe20000100a00 */
[C---:B---3--:R-:W-:Y:S08]  /*395b0*/  HMMA.1688.F32.TF32 R80, R192.reuse, R36, R80 ;  /* 0x00000024c050723c */ /* 0x048ff00000081050 */
[C---:B------:R-:W-:Y:S11]  /*395c0*/  HMMA.1688.F32.TF32 R84, R192.reuse, R32, R84 ;  /* 0x00000020c054723c */ /* 0x040ff60000081054 */
[----:B------:R-:W-:Y:S04]  /*395d0*/  @!UPT UIADD3 URZ, URZ, URZ, URZ ;  /* 0x0000003f3f3ff290 */ /* 0x000fe8000fffe03f */
[----:B------:R-:W-:Y:S04]  /*395e0*/  STL.64 [R1+0x4ae8], R82 ;  /* 0x004ae85201007387 */ /* 0x000fe80000100a00 */
[----:B------:R1:W-:Y:S04]  /*395f0*/  STL.64 [R1+0x4ae0], R80 ;  /* 0x004ae05001007387 */ /* 0x0003e80000100a00 */
[----:B------:R-:W-:Y:S04]  /*39600*/  STL.64 [R1+0x4af8], R86 ;  /* 0x004af85601007387 */ /* 0x000fe80000100a00 */
[----:B------:R-:W-:Y:S04]  /*39610*/  STL.64 [R1+0x4af0], R84 ;  /* 0x004af05401007387 */ /* 0x000fe80000100a00 */
[----:B-1----:R-:W3:Y:S04]  /*39620*/  LDL.LU.64 R80, [R1+0x360] ;  /* 0x0003600001507983 */ /* 0x002ee80000300a00 */
[----:B------:R-:W3:Y:S01]  /*39630*/  LDL.LU.64 R82, [R1+0x368] ;  /* 0x0003680001527983 */ /* 0x000ee20000300a00 */
[C---:B------:R-:W-:Y:S08]  /*39640*/  HMMA.1688.F32.TF32 R88, R192.reuse, R28, R88 ;  /* 0x0000001cc058723c */ /* 0x040ff00000081058 */
[C---:B------:R-:W-:Y:S11]  /*39650*/  HMMA.1688.F32.TF32 R92, R192.reuse, R24, R92 ;  /* 0x00000018c05c723c */ /* 0x040ff6000008105c */
[----:B------:R-:W-:Y:S04]  /*39660*/  @!UPT UIADD3 URZ, URZ, URZ, URZ ;  /* 0x0000003f3f3ff290 */ /* 0x000fe8000fffe03f */
[----:B------:R-:W-:Y:S04]  /*39670*/  STL.64 [R1+0x4b08], R90 ;  /* 0x004b085a01007387 */ /* 0x000fe80000100a00 */
[----:B------:R1:W-:Y:S04]  /*39680*/  STL.64 [R1+0x4b00], R88 ;  /* 0x004b005801007387 */ /* 0x0003e80000100a00 */
[----:B------:R-:W-:Y:S04]  /*39690*/  STL.64 [R1+0x4b18], R94 ;  /* 0x004b185e01007387 */ /* 0x000fe80000100a00 */
[----:B------:R-:W-:Y:S04]  /*396a0*/  STL.64 [R1+0x4b10], R92 ;  /* 0x004b105c01007387 */ /* 0x000fe80000100a00 */
[----:B------:R-:W4:Y:S04]  /*396b0*/  LDL.LU.64 R76, [R1+0x370] ;  /* 0x00037000014c7983 */ /* 0x000f280000300a00 */
[----:B------:R-:W4:Y:S01]  /*396c0*/  LDL.LU.64 R78, [R1+0x378] ;  /* 0x00037800014e7983 */ /* 0x000f220000300a00 */
[C---:B------:R-:W-:Y:S08]  /*396d0*/  HMMA.1688.F32.TF32 R96, R192.reuse, R20, R96 ;  /* 0x00000014c060723c */ /* 0x040ff00000081060 */
[C---:B------:R-:W-:Y:S08]  /*396e0*/  HMMA.1688.F32.TF32 R100, R192.reuse, R16, R100 ;  /* 0x00000010c064723c */ /* 0x040ff00000081064 */
[C---:B------:R-:W-:Y:S07]  /*396f0*/  HMMA.1688.F32.TF32 R104, R192.reuse, R12, R104 ;  /* 0x0000000cc068723c */ /* 0x040fee0000081068 */
[----:B------:R-:W-:Y:S04]  /*39700*/  STL.64 [R1+0x4b28], R98 ;  /* 0x004b286201007387 */ /* 0x000fe80000100a00 */
[----:B------:R1:W-:Y:S04]  /*39710*/  STL.64 [R1+0x4b20], R96 ;  /* 0x004b206001007387 */ /* 0x0003e80000100a00 */
[----:B------:R-:W-:Y:S04]  /*39720*/  STL.64 [R1+0x4b38], R102 ;  /* 0x004b386601007387 */ /* 0x000fe80000100a00 */
[----:B------:R-:W-:Y:S04]  /*39730*/  STL.64 [R1+0x4b30], R100 ;  /* 0x004b306401007387 */ /* 0x000fe80000100a00 */
[----:B------:R-:W4:Y:S04]  /*39740*/  LDL.LU.64 R72, [R1+0x380] ;  /* 0x0003800001487983 */ /* 0x000f280000300a00 */
[----:B------:R-:W4:Y:S04]  /*39750*/  LDL.LU.64 R74, [R1+0x388] ;  /* 0x00038800014a7983 */ /* 0x000f280000300a00 */
[----:B------:R-:W-:Y:S04]  /*39760*/  STL.64 [R1+0x4b48], R106 ;  /* 0x004b486a01007387 */ /* 0x000fe80000100a00 */
[----:B------:R-:W-:Y:S04]  /*39770*/  STL.64 [R1+0x4b40], R104 ;  /* 0x004b406801007387 */ /* 0x000fe80000100a00 */
[----:B-1----:R-:W4:Y:S04]  /*39780*/  LDL.LU.64 R88, [R1+0x390] ;  /* 0x0003900001587983 */ /* 0x002f280000300a00 */
[----:B------:R-:W4:Y:S01]  /*39790*/  LDL.LU.64 R90, [R1+0x398] ;  /* 0x00039800015a7983 */ /* 0x000f220000300a00 */
[----:B--2---:R-:W-:Y:S11]  /*397a0*/  HMMA.1688.F32.TF32 R108, R192, R8, R108 ;  /* 0x00000008c06c723c */ /* 0x004ff6000008106c */
[----:B------:R-:W-:Y:S11]  /*397b0*/  @!UPT UIADD3 URZ, URZ, URZ, URZ ;  /* 0x0000003f3f3ff290 */ /* 0x000ff6000fffe03f */
[----:B------:R-:W-:Y:S01]  /*397c0*/  @!UPT UIADD3 URZ, URZ, URZ, URZ ;  /* 0x0000003f3f3ff290 */ /* 0x000fe2000fffe03f */
[----:B------:R-:W-:Y:S04]  /*397d0*/  STL.64 [R1+0x4b58], R110 ;  /* 0x004b586e01007387 */ /* 0x000fe80000100a00 */
[----:B------:R-:W-:Y:S04]  /*397e0*/  STL.64 [R1+0x4b50], R108 ;  /* 0x004b506c01007387 */ /* 0x000fe80000100a00 */
[----:B------:R-:W2:Y:S04]  /*397f0*/  LDL.LU.64 R84, [R1+0x3a0] ;  /* 0x0003a00001547983 */ /* 0x000ea80000300a00 */
[----:B------:R-:W2:Y:S04]  /*39800*/  LDL.LU.64 R86, [R1+0x3a8] ;  /* 0x0003a80001567983 */ /* 0x000ea80000300a00 */
[----:B------:R-:W-:Y:S04]  /*39810*/  STL [R1+0x49a4], R7 ;  /* 0x0049a40701007387 */ /* 0x000fe80000100800 */
[----:B------:R-:W1:Y:S02]  /*39820*/  S2R R252, SR_TID.X ;  /* 0x0000000000fc7919 */ /* 0x000e640000002100 */
[----:B-1----:R-:W-:-:S02]  /*39830*/  LOP3.LUT R112, R252, 0x1c, RZ, 0xc0, !PT ;  /* 0x0000001cfc707812 */ /* 0x002fc400078ec0ff */
[C---:B------:R-:W-:Y:S02]  /*39840*/  LOP3.LUT R6, R252.reuse, 0x3, RZ, 0xc0, !PT ;  /* 0x00000003fc067812 */ /* 0x040fe400078ec0ff */
[C---:B------:R-:W-:Y:S02]  /*39850*/  LOP3.LUT R113, R252.reuse, 0x1c, RZ, 0xc0, !PT ;  /* 0x0000001cfc717812 */ /* 0x040fe400078ec0ff */
[----:B------:R-:W-:Y:S01]  /*39860*/  LOP3.LUT R5, R252, 0x3, RZ, 0xc0, !PT ;  /* 0x00000003fc057812 */ /* 0x000fe200078ec0ff */
[----:B---3--:R-:W-:Y:S01]  /*39870*/  HMMA.1688.F32.TF32 R172, R168, R68, R80 ;  /* 0x00000044a8ac723c */ /* 0x008fe20000081050 */
[----:B------:R-:W3:Y:S04]  /*39880*/  LDL.LU.64 R80, [R1+0x3b0] ;  /* 0x0003b00001507983 */ /* 0x000ee80000300a00 */
[----:B------:R-:W3:Y:S01]  /*39890*/  LDL.LU.64 R82, [R1+0x3b8] ;  /* 0x0003b80001527983 */ /* 0x000ee20000300a00 */
[----:B------:R-:W-:-:S02]  /*398a0*/  IMAD R6, R6, 0x820, R112 ;  /* 0x0000082006067824 */ /* 0x000fc400078e0270 */
[----:B------:R-:W-:Y:S11]  /*398b0*/  IMAD R5, R5, 0x820, R113 ;  /* 0x0000082005057824 */ /* 0x000ff600078e0271 */
[----:B------:R-:W-:Y:S04]  /*398c0*/  @!UPT UIADD3 URZ, URZ, URZ, URZ ;  /* 0x0000003f3f3ff290 */ /* 0x000fe8000fffe03f */
[----:B------:R-:W-:Y:S04]  /*398d0*/  STL [R1+0x4a18], R172 ;  /* 0x004a18ac01007387 */ /* 0x000fe80000100800 */
[----:B------:R-:W-:Y:S04]  /*398e0*/  STL [R1+0x4a14], R173 ;  /* 0x004a14ad01007387 */ /* 0x000fe80000100800 */
[----:B------:R-:W-:Y:S04]  /*398f0*/  STL [R1+0x4a10], R174 ;  /* 0x004a10ae01007387 */ /* 0x000fe80000100800 */
[----:B------:R-:W-:Y:S01]  /*39900*/  STL [R1+0x4a0c], R175 ;  /* 0x004a0caf01007387 */ /* 0x000fe20000100800 */
[C---:B----4-:R-:W-:Y:S03]  /*39910*/  HMMA.1688.F32.TF32 R112, R168.reuse, R64, R76 ;  /* 0x00000040a870723c */ /* 0x050fe6000008104c */
[----:B------:R-:W4:Y:S04]  /*39920*/  LDL.LU.64 R76, [R1+0x3e0] ;  /* 0x0003e000014c7983 */ /* 0x000f280000300a00 */
[----:B------:R-:W4:Y:S11]  /*39930*/  LDL.LU.64 R78, [R1+0x3e8] ;  /* 0x0003e800014e7983 */ /* 0x000f360000300a00 */
[----:B------:R-:W-:Y:S05]  /*39940*/  @!UPT UIADD3 URZ, URZ, URZ, URZ ;  /* 0x0000003f3f3ff290 */ /* 0x000fea000fffe03f */
[----:B------:R-:W-:Y:S04]  /*39950*/  STL [R1+0x4a28], R112 ;  /* 0x004a287001007387 */ /* 0x000fe80000100800 */
[----:B------:R-:W-:Y:S04]  /*39960*/  STL [R1+0x4a24], R113 ;  /* 0x004a247101007387 */ /* 0x000fe80000100800 */
[----:B------:R-:W-:Y:S04]  /*39970*/  STL [R1+0x4a20], R114 ;  /* 0x004a207201007387 */ /* 0x000fe80000100800 */
[----:B------:R-:W-:Y:S01]  /*39980*/  STL [R1+0x4a1c], R115 ;  /* 0x004a1c7301007387 */ /* 0x000fe20000100800 */
[C---:B------:R-:W-:Y:S03]  /*39990*/  HMMA.1688.F32.TF32 R116, R168.reuse, R60, R72 ;  /* 0x0000003ca874723c */ /* 0x040fe60000081048 */
[----:B------:R-:W4:Y:S04]  /*399a0*/  LDL.LU.64 R72, [R1+0x3f0] ;  /* 0x0003f00001487983 */ /* 0x000f280000300a00 */
[----:B------:R-:W4:Y:S01]  /*399b0*/  LDL.LU.64 R74, [R1+0x3f8] ;  /* 0x0003f800014a7983 */ /* 0x000f220000300a00 */
[C---:B------:R-:W-:Y:S11]  /*399c0*/  HMMA.1688.F32.TF32 R120, R168.reuse, R56, R88 ;  /* 0x00000038a878723c */ /* 0x040ff60000081058 */
[----:B------:R-:W-:Y:S04]  /*399d0*/  @!UPT UIADD3 URZ, URZ, URZ, URZ ;  /* 0x0000003f3f3ff290 */ /* 0x000fe8000fffe03f */
        /* <DEDUP_REMOVED lines=8> */
[----:B------:R-:W4:Y:S04]  /*39a60*/  LDL.LU.64 R96, [R1+0x400] ;  /* 0x0004000001607983 */ /* 0x000f280000300a00 */
[----:B------:R-:W4:Y:S04]  /*39a70*/  LDL.LU.64 R98, [R1+0x408] ;  /* 0x0004080001627983 */ /* 0x000f280000300a00 */
[----:B------:R-:W4:Y:S04]  /*39a80*/  LDL.LU.64 R92, [R1+0x410] ;  /* 0x00041000015c7983 */ /* 0x000f280000300a00 */
[----:B------:R-:W4:Y:S01]  /*39a90*/  LDL.LU.64 R94, [R1+0x418] ;  /* 0x00041800015e7983 */ /* 0x000f220000300a00 */
[C---:B--2---:R-:W-:Y:S11]  /*39aa0*/  HMMA.1688.F32.TF32 R124, R168.reuse, R52, R84 ;  /* 0x00000034a87c723c */ /* 0x044ff60000081054 */
[----:B------:R-:W-:Y:S11]  /*39ab0*/  @!UPT UIADD3 URZ, URZ, URZ, URZ ;  /* 0x0000003f3f3ff290 */ /* 0x000ff6000fffe03f */
[----:B------:R-:W-:Y:S01]  /*39ac0*/  @!UPT UIADD3 URZ, URZ, URZ, URZ ;  /* 0x0000003f3f3ff290 */ /* 0x000fe2000fffe03f */
[----:B------:R-:W-:Y:S04]  /*39ad0*/  STL [R1+0x4a4c], R124 ;  /* 0x004a4c7c01007387 */ /* 0x000fe80000100800 */
[----:B------:R-:W-:Y:S04]  /*39ae0*/  STL [R1+0x4a48], R125 ;  /* 0x004a487d01007387 */ /* 0x000fe80000100800 */
[----:B------:R-:W-:Y:S04]  /*39af0*/  STL [R1+0x4a44], R126 ;  /* 0x004a447e01007387 */ /* 0x000fe80000100800 */
[----:B------:R-:W-:Y:S01]  /*39b00*/  STL [R1+0x4a00], R127 ;  /* 0x004a007f01007387 */ /* 0x000fe20000100800 */
[C---:B---3--:R-:W-:Y:S03]  /*39b10*/  HMMA.1688.F32.TF32 R128, R168.reuse, R48, R80 ;  /* 0x00000030a880723c */ /* 0x048fe60000081050 */
[----:B------:R-:W2:Y:S04]  /*39b20*/  LDL.LU.64 R80, [R1+0x430] ;  /* 0x0004300001507983 */ /* 0x000ea80000300a00 */
[----:B------:R-:W2:Y:S11]  /*39b30*/  LDL.LU.64 R82, [R1+0x438] ;  /* 0x0004380001527983 */ /* 0x000eb60000300a00 */
[----:B------:R-:W-:Y:S05]  /*39b40*/  @!UPT UIADD3 URZ, URZ, URZ, URZ ;  /* 0x0000003f3f3ff290 */ /* 0x000fea000fffe03f */
[----:B------:R-:W-:Y:S04]  /*39b50*/  STL [R1+0x4a5c], R128 ;  /* 0x004a5c8001007387 */ /* 0x000fe80000100800 */
[----:B------:R-:W-:Y:S04]  /*39b60*/  STL [R1+0x4a58], R129 ;  /* 0x004a588101007387 */ /* 0x000fe80000100800 */
[----:B------:R-:W-:Y:S04]  /*39b70*/  STL [R1+0x4a54], R130 ;  /* 0x004a548201007387 */ /* 0x000fe80000100800 */
[----:B------:R-:W-:Y:S01]  /*39b80*/  STL [R1+0x4a50], R131 ;  /* 0x004a508301007387 */ /* 0x000fe20000100800 */
[C---:B----4-:R-:W-:Y:S03]  /*39b90*/  HMMA.1688.F32.TF32 R132, R168.reuse, R44, R76 ;  /* 0x0000002ca884723c */ /* 0x050fe6000008104c */
[----:B------:R-:W3:Y:S04]  /*39ba0*/  LDL.LU.64 R76, [R1+0x440] ;  /* 0x00044000014c7983 */ /* 0x000ee80000300a00 */
[----:B------:R-:W3:Y:S11]  /*39bb0*/  LDL.LU.64 R78, [R1+0x448] ;  /* 0x00044800014e7983 */ /* 0x000ef60000300a00 */
[----:B------:R-:W-:Y:S05]  /*39bc0*/  @!UPT UIADD3 URZ, URZ, URZ, URZ ;  /* 0x0000003f3f3ff290 */ /* 0x000fea000fffe03f */
        /* <DEDUP_REMOVED lines=8> */
[C---:B------:R-:W-:Y:S03]  /*39c50*/  HMMA.1688.F32.TF32 R136, R168.reuse, R40, R72 ;  /* 0x00000028a888723c */ /* 0x040fe60000081048 */
[----:B------:R-:W4:Y:S04]  /*39c60*/  LDL.LU.64 R72, [R1+0x470] ;  /* 0x0004700001487983 */ /* 0x000f280000300a00 */
[----:B------:R-:W4:Y:S11]  /*39c70*/  LDL.LU.64 R74, [R1+0x478] ;  /* 0x00047800014a7983 */ /* 0x000f360000300a00 */
[----:B------:R-:W-:Y:S05]  /*39c80*/  @!UPT UIADD3 URZ, URZ, URZ, URZ ;  /* 0x0000003f3f3ff290 */ /* 0x000fea000fffe03f */
[----:B------:R-:W-:Y:S01]  /*39c90*/  STL [R1+0x4a7c], R136 ;  /* 0x004a7c8801007387 */ /* 0x000fe20000100800 */
[C---:B------:R-:W-:Y:S08]  /*39ca0*/  HMMA.1688.F32.TF32 R140, R168.reuse, R36, R96 ;  /* 0x00000024a88c723c */ /* 0x040ff00000081060 */
[C---:B------:R-:W-:Y:S01]  /*39cb0*/  HMMA.1688.F32.TF32 R144, R168.reuse, R32, R92 ;  /* 0x00000020a890723c */ /* 0x040fe2000008105c */
[----:B------:R-:W-:Y:S04]  /*39cc0*/  STL [R1+0x4a78], R137 ;  /* 0x004a788901007387 */ /* 0x000fe80000100800 */
[----:B------:R-:W-:Y:S04]  /*39cd0*/  STL [R1+0x4a74], R138 ;  /* 0x004a748a01007387 */ /* 0x000fe80000100800 */
[----:B------:R-:W-:Y:S06]  /*39ce0*/  STL [R1+0x4a70], R139 ;  /* 0x004a708b01007387 */ /* 0x000fec0000100800 */
        /* <DEDUP_REMOVED lines=8> */
[C---:B--2---:R-:W-:Y:S03]  /*39d70*/  HMMA.1688.F32.TF32 R148, R168.reuse, R28, R80 ;  /* 0x0000001ca894723c */ /* 0x044fe60000081050 */
[----:B------:R-:W2:Y:S04]  /*39d80*/  LDL.LU.64 R80, [R1+0x2aa0] ;  /* 0x002aa00001507983 */ /* 0x000ea80000300a00 */
[----:B------:R-:W2:Y:S11]  /*39d90*/  LDL.LU.64 R82, [R1+0x2aa8] ;  /* 0x002aa80001527983 */ /* 0x000eb60000300a00 */
[----:B------:R-:W-:Y:S05]  /*39da0*/  @!UPT UIADD3 URZ, URZ, URZ, URZ ;  /* 0x0000003f3f3ff290 */ /* 0x000fea000fffe03f */
[----:B------:R-:W-:Y:S04]  /*39db0*/  STL [R1+0x4aac], R148 ;  /* 0x004aac9401007387 */ /* 0x000fe80000100800 */
[----:B------:R-:W-:Y:S04]  /*39dc0*/  STL [R1+0x4aa8], R149 ;  /* 0x004aa89501007387 */ /* 0x000fe80000100800 */
[----:B------:R-:W-:Y:S04]  /*39dd0*/  STL [R1+0x4aa4], R150 ;  /* 0x004aa49601007387 */ /* 0x000fe80000100800 */
[----:B------:R-:W-:Y:S01]  /*39de0*/  STL [R1+0x4aa0], R151 ;  /* 0x004aa09701007387 */ /* 0x000fe20000100800 */
[C---:B---3--:R-:W-:Y:S03]  /*39df0*/  HMMA.1688.F32.TF32 R152, R168.reuse, R24, R76 ;  /* 0x00000018a898723c */ /* 0x048fe6000008104c */
[----:B------:R-:W3:Y:S04]  /*39e00*/  LDL.LU.64 R76, [R1+0x2a90] ;  /* 0x002a9000014c7983 */ /* 0x000ee80000300a00 */
[----:B------:R-:W3:Y:S01]  /*39e10*/  LDL.LU.64 R78, [R1+0x2a98] ;  /* 0x002a9800014e7983 */ /* 0x000ee20000300a00 */
[C---:B----4-:R-:W-:Y:S08]  /*39e20*/  HMMA.1688.F32.TF32 R156, R168.reuse, R20, R88 ;  /* 0x00000014a89c723c */ /* 0x050ff00000081058 */
[C---:B------:R-:W-:Y:S07]  /*39e30*/  HMMA.1688.F32.TF32 R160, R168.reuse, R16, R84 ;  /* 0x00000010a8a0723c */ /* 0x040fee0000081054 */
[----:B------:R-:W-:Y:S04]  /*39e40*/  STL.64 [R1+0x4b68], R154 ;  /* 0x004b689a01007387 */ /* 0x000fe80000100a00 */
[----:B------:R-:W-:Y:S01]  /*39e50*/  STL.64 [R1+0x4b60], R152 ;  /* 0x004b609801007387 */ /* 0x000fe20000100a00 */
[----:B------:R-:W-:Y:S03]  /*39e60*/  HMMA.1688.F32.TF32 R164, R168, R12, R72 ;  /* 0x0000000ca8a4723c */ /* 0x000fe60000081048 */
        /* <DEDUP_REMOVED lines=9> */
[----:B------:R-:W4:Y:S01]  /*39f00*/  LDL.LU.64 R74, [R1+0x2a68] ;  /* 0x002a6800014a7983 */ /* 0x000f220000300a00 */
[----:B------:R-:W-:-:S02]  /*39f10*/  LOP3.LUT R5, R5, 0x40, RZ, 0x3c, !PT ;  /* 0x0000004005057812 */ /* 0x000fc400078e3cff */
[----:B------:R-:W-:-:S03]  /*39f20*/  LOP3.LUT R6, R6, 0x60, RZ, 0x3c, !PT ;  /* 0x0000006006067812 */ /* 0x000fc600078e3cff */
[C---:B------:R-:W-:Y:S02]  /*39f30*/  IMAD R5, R7.reuse, 0x10000, R5 ;  /* 0x0001000007057824 */ /* 0x040fe400078e0205 */
[----:B------:R-:W-:-:S03]  /*39f40*/  IMAD R6, R7, 0x10000, R6 ;  /* 0x0001000007067824 */ /* 0x000fc600078e0206 */
[----:B------:R-:W-:Y:S04]  /*39f50*/  LDS R184, [R5] ;  /* 0x0000000005b87984 */ /* 0x000fe80000000800 */
[----:B------:R-:W-:Y:S04]  /*39f60*/  LDS R186, [R5+0x2000] ;  /* 0x0020000005ba7984 */ /* 0x000fe80000000800 */
[----:B------:R-:W-:Y:S04]  /*39f70*/  LDS R185, [R6] ;  /* 0x0000000006b97984 */ /* 0x000fe80000000800 */
[----:B------:R-:W2:Y:S01]  /*39f80*/  LDS R187, [R6+0x2000] ;  /* 0x0020000006bb7984 */ /* 0x000ea20000000800 */
[----:B------:R-:W-:Y:S03]  /*39f90*/  HMMA.1688.F32.TF32 R168, R168, R8, R228 ;  /* 0x00000008a8a8723c */ /* 0x000fe600000810e4 */
[----:B------:R-:W-:Y:S04]  /*39fa0*/  STL.64 [R1+0x4b98], R166 ;  /* 0x004b98a601007387 */ /* 0x000fe80000100a00 */
[----:B------:R-:W-:Y:S04]  /*39fb0*/  STL.64 [R1+0x4b90], R164 ;  /* 0x004b90a401007387 */ /* 0x000fe80000100a00 */
[----:B------:R-:W-:Y:S04]  /*39fc0*/  LDS R176, [R5+0x80] ;  /* 0x0000800005b07984 */ /* 0x000fe80000000800 */
[----:B------:R-:W-:Y:S04]  /*39fd0*/  LDS R178, [R5+0x2080] ;  /* 0x0020800005b27984 */ /* 0x000fe80000000800 */
[----:B------:R-:W-:Y:S04]  /*39fe0*/  LDS R177, [R6+0x80] ;  /* 0x0000800006b17984 */ /* 0x000fe80000000800 */
[----:B------:R-:W-:Y:S04]  /*39ff0*/  STL.64 [R1+0x4ba8], R170 ;  /* 0x004ba8aa01007387 */ /* 0x000fe80000100a00 */
[----:B------:R-:W-:Y:S04]  /*3a000*/  STL.64 [R1+0x4ba0], R168 ;  /* 0x004ba0a801007387 */ /* 0x000fe80000100a00 */
[----:B------:R-:W1:Y:S04]  /*3a010*/  LDS R179, [R6+0x2080] ;  /* 0x0020800006b37984 */ /* 0x000e680000000800 */
[----:B------:R-:W-:Y:S04]  /*3a020*/  LDS R224, [R5+0x100] ;  /* 0x0001000005e07984 */ /* 0x000fe80000000800 */
[----:B------:R-:W-:Y:S04]  /*3a030*/  LDS R226, [R5+0x2100] ;  /* 0x0021000005e27984 */ /* 0x000fe80000000800 */
[----:B------:R-:W-:Y:S04]  /*3a040*/  LDS R225, [R6+0x100] ;  /* 0x0001000006e17984 */ /* 0x000fe80000000800 */
        /* <DEDUP_REMOVED lines=8> */
[----:B------:R-:W-:Y:S01]  /*3a0d0*/  LDS R231, [R6+0x2780] ;  /* 0x0027800006e77984 */ /* 0x000fe20000000800 */
        /* <DEDUP_REMOVED lines=9> */
[C---:B---3--:R-:W-:Y:S11]  /*3a170*/  HMMA.1688.F32.TF32 R76, R184.reuse, R64, R76 ;  /* 0x00000040b84c723c */ /* 0x048ff6000008104c */
[----:B------:R-:W-:Y:S11]  /*3a180*/  @!UPT UIADD3 URZ, URZ, URZ, URZ ;  /* 0x0000003f3f3ff290 */ /* 0x000ff6000fffe03f */
[----:B------:R-:W-:Y:S02]  /*3a190*/  @!UPT UIADD3 URZ, URZ, URZ, URZ ;  /* 0x0000003f3f3ff290 */ /* 0x000fe4000fffe03f */
[----:B------:R-:W-:Y:S01]  /*3a1a0*/  IMAD.MOV.U32 R121, RZ, RZ, R76 ;  /* 0x000000ffff797224 */ /* 0x000fe200078e004c */
[----:B------:R-:W-:Y:S01]  /*3a1b0*/  MOV R116, R78 ;  /* 0x0000004e00747202 */ /* 0x000fe20000000f00 */
[----:B------:R-:W-:Y:S02]  /*3a1c0*/  IMAD.MOV.U32 R122, RZ, RZ, R77 ;  /* 0x000000ffff7a7224 */ /* 0x000fe400078e004d */
[----:B------:R-:W-:Y:S01]  /*3a1d0*/  IMAD.MOV.U32 R117, RZ, RZ, R79 ;  /* 0x000000ffff757224 */ /* 0x000fe200078e004f */
[----:B------:R-:W3:Y:S04]  /*3a1e0*/  LDL.LU.64 R76, [R1+0x2a40] ;  /* 0x002a4000014c7983 */ /* 0x000ee80000300a00 */
[----:B------:R-:W3:Y:S01]  /*3a1f0*/  LDL.LU.64 R78, [R1+0x2a48] ;  /* 0x002a4800014e7983 */ /* 0x000ee20000300a00 */
[C---:B----4-:R-:W-:Y:S08]  /*3a200*/  HMMA.1688.F32.TF32 R88, R184.reuse, R60, R88 ;  /* 0x0000003cb858723c */ /* 0x050ff00000081058 */
[----:B------:R-:W-:Y:S11]  /*3a210*/  HMMA.1688.F32.TF32 R72, R184, R52, R72 ;  /* 0x00000034b848723c */ /* 0x000ff60000081048 */
[----:B------:R-:W-:Y:S05]  /*3a220*/  @!UPT UIADD3 URZ, URZ, URZ, URZ ;  /* 0x0000003f3f3ff290 */ /* 0x000fea000fffe03f */
[----:B------:R-:W-:-:S05]  /*3a230*/  IMAD.MOV.U32 R115, RZ, RZ, R88 ;  /* 0x000000ffff737224 */ /* 0x000fca00078e0058 */
[----:B------:R-:W-:Y:S04]  /*3a240*/  STL.64 [R1+0x4bb8], R114 ;  /* 0x004bb87201007387 */ /* 0x000fe80000100a00 */
[----:B------:R4:W-:Y:S01]  /*3a250*/  STL.64 [R1+0x4bb0], R112 ;  /* 0x004bb07001007387 */ /* 0x0009e20000100a00 */
[----:B------:R-:W-:Y:S01]  /*3a260*/  IMAD.MOV.U32 R128, RZ, RZ, R72 ;  /* 0x000000ffff807224 */ /* 0x000fe200078e0048 */
[----:B------:R-:W-:Y:S01]  /*3a270*/  MOV R130, R74 ;  /* 0x0000004a00827202 */ /* 0x000fe20000000f00 */
[----:B------:R-:W-:Y:S02]  /*3a280*/  IMAD.MOV.U32 R129, RZ, RZ, R73 ;  /* 0x000000ffff817224 */ /* 0x000fe400078e0049 */
[----:B------:R-:W-:Y:S01]  /*3a290*/  IMAD.MOV.U32 R131, RZ, RZ, R75 ;  /* 0x000000ffff837224 */ /* 0x000fe200078e004b */
[----:B------:R-:W4:Y:S04]  /*3a2a0*/  LDL.LU.64 R72, [R1+0x2a30] ;  /* 0x002a300001487983 */ /* 0x000f280000300a00 */
[----:B------:R-:W4:Y:S04]  /*3a2b0*/  LDL.LU.64 R74, [R1+0x2a38] ;  /* 0x002a3800014a7983 */ /* 0x000f280000300a00 */
[----:B------:R-:W-:Y:S04]  /*3a2c0*/  STL.64 [R1+0x4bc8], R130 ;  /* 0x004bc88201007387 */ /* 0x000fe80000100a00 */
[----:B------:R-:W-:Y:S01]  /*3a2d0*/  STL.64 [R1+0x4bc0], R128 ;  /* 0x004bc08001007387 */ /* 0x000fe20000100a00 */
[----:B--2---:R-:W-:Y:S11]  /*3a2e0*/  HMMA.1688.F32.TF32 R80, R184, R48, R80 ;  /* 0x00000030b850723c */ /* 0x004ff60000081050 */
[----:B------:R-:W-:Y:S11]  /*3a2f0*/  @!UPT UIADD3 URZ, URZ, URZ, URZ ;  /* 0x0000003f3f3ff290 */ /* 0x000ff6000fffe03f */
[----:B------:R-:W-:Y:S02]  /*3a300*/  @!UPT UIADD3 URZ, URZ, URZ, URZ ;  /* 0x0000003f3f3ff290 */ /* 0x000fe4000fffe03f */
[----:B------:R-:W-:Y:S01]  /*3a310*/  IMAD.MOV.U32 R132, RZ, RZ, R80 ;  /* 0x000000ffff847224 */ /* 0x000fe200078e0050 */
[----:B------:R-:W-:Y:S01]  /*3a320*/  MOV R133, R81 ;  /* 0x0000005100857202 */ /* 0x000fe20000000f00 */
[----:B------:R-:W-:Y:S01]  /*3a330*/  IMAD.MOV.U32 R134, RZ, RZ, R82 ;  /* 0x000000ffff867224 */ /* 0x000fe200078e0052 */
[----:B------:R-:W2:Y:S01]  /*3a340*/  LDL.LU.64 R80, [R1+0x2a20] ;  /* 0x002a200001507983 */ /* 0x000ea20000300a00 */
[----:B------:R-:W-:-:S03]  /*3a350*/  IMAD.MOV.U32 R135, RZ, RZ, R83 ;  /* 0x000000ffff877224 */ /* 0x000fc600078e0053 */
[----:B------:R-:W2:Y:S04]  /*3a360*/  LDL.LU.64 R82, [R1+0x2a28] ;  /* 0x002a280001527983 */ /* 0x000ea80000300a00 */
[----:B------:R-:W-:Y:S04]  /*3a370*/  STL.64 [R1+0x4bd8], R134 ;  /* 0x004bd88601007387 */ /* 0x000fe80000100a00 */
[----:B------:R-:W-:Y:S01]  /*3a380*/  STL.64 [R1+0x4bd0], R132 ;  /* 0x004bd08401007387 */ /* 0x000fe20000100a00 */
[C---:B---3--:R-:W-:Y:S11]  /*3a390*/  HMMA.1688.F32.TF32 R76, R184.reuse, R44, R76 ;  /* 0x0000002cb84c723c */ /* 0x048ff6000008104c */
[----:B------:R-:W-:Y:S11]  /*3a3a0*/  @!UPT UIADD3 URZ, URZ, URZ, URZ ;  /* 0x0000003f3f3ff290 */ /* 0x000ff6000fffe03f */
[----:B------:R-:W-:Y:S02]  /*3a3b0*/  @!UPT UIADD3 URZ, URZ, URZ, URZ ;  /* 0x0000003f3f3ff290 */ /* 0x000fe4000fffe03f */
[----:B------:R-:W-:Y:S01]  /*3a3c0*/  MOV R175, R76 ;  /* 0x0000004c00af7202 */ /* 0x000fe20000000f00 */
[----:B------:R-:W-:Y:S01]  /*3a3d0*/  IMAD.MOV.U32 R119, RZ, RZ, R77 ;  /* 0x000000ffff777224 */ /* 0x000fe200078e004d */
[----:B------:R-:W-:Y:S01]  /*3a3e0*/  MOV R127, R79 ;  /* 0x0000004f007f7202 */ /* 0x000fe20000000f00 */
[----:B------:R-:W-:Y:S01]  /*3a3f0*/  IMAD.MOV.U32 R123, RZ, RZ, R78 ;  /* 0x000000ffff7b7224 */ /* 0x000fe200078e004e */
[----:B------:R-:W3:Y:S04]  /*3a400*/  LDL.LU.64 R76, [R1+0x2a10] ;  /* 0x002a1000014c7983 */ /* 0x000ee80000300a00 */
[----:B------:R-:W3:Y:S01]  /*3a410*/  LDL.LU.64 R78, [R1+0x2a18] ;  /* 0x002a1800014e7983 */ /* 0x000ee20000300a00 */
[C---:B------:R-:W-:Y:S01]  /*3a420*/  HMMA.1688.F32.TF32 R84, R184.reuse, R56, R84 ;  /* 0x00000038b854723c */ /* 0x040fe20000081054 */
[----:B------:R-:W-:Y:S01]  /*3a430*/  IMAD.MOV.U32 R174, RZ, RZ, R91 ;  /* 0x000000ffffae7224 */ /* 0x000fe200078e005b */
[----:B------:R-:W-:Y:S01]  /*3a440*/  MOV R172, R89 ;  /* 0x0000005900ac7202 */ /* 0x000fe20000000f00 */
[----:B------:R-:W-:Y:S11]  /*3a450*/  IMAD.MOV.U32 R173, RZ, RZ, R90 ;  /* 0x000000ffffad7224 */ /* 0x000ff600078e005a */
[----:B------:R-:W-:Y:S10]  /*3a460*/  @!UPT UIADD3 URZ, URZ, URZ, URZ ;  /* 0x0000003f3f3ff290 */ /* 0x000ff4000fffe03f */
[----:B------:R-:W-:Y:S01]  /*3a470*/  IMAD.MOV.U32 R126, RZ, RZ, R86 ;  /* 0x000000ffff7e7224 */ /* 0x000fe200078e0056 */
[----:B------:R-:W-:Y:S01]  /*3a480*/  MOV R124, R84 ;  /* 0x00000054007c7202 */ /* 0x000fe20000000f00 */
[----:B------:R-:W-:Y:S01]  /*3a490*/  IMAD.MOV.U32 R125, RZ, RZ, R85 ;  /* 0x000000ffff7d7224 */ /* 0x000fe200078e0055 */
[----:B------:R-:W-:Y:S02]  /*3a4a0*/  MOV R120, R87 ;  /* 0x0000005700787202 */ /* 0x000fe40000000f00 */
[----:B------:R-:W-:Y:S04]  /*3a4b0*/  STL.64 [R1+0x4c18], R126 ;  /* 0x004c187e01007387 */ /* 0x000fe80000100a00 */
[----:B------:R-:W-:Y:S04]  /*3a4c0*/  STL.64 [R1+0x4c10], R124 ;  /* 0x004c107c01007387 */ /* 0x000fe80000100a00 */
[----:B------:R-:W-:Y:S01]  /*3a4d0*/  STL.64 [R1+0x4c08], R122 ;  /* 0x004c087a01007387 */ /* 0x000fe20000100a00 */
[----:B----4-:R-:W-:Y:S03]  /*3a4e0*/  HMMA.1688.F32.TF32 R72, R184, R40, R72 ;  /* 0x00000028b848723c */ /* 0x010fe60000081048 */
[----:B------:R-:W-:Y:S04]  /*3a4f0*/  STL.64 [R1+0x4c00], R120 ;  /* 0x004c007801007387 */ /* 0x000fe80000100a00 */
[----:B------:R-:W-:Y:S04]  /*3a500*/  STL.64 [R1+0x4bf8], R118 ;  /* 0x004bf87601007387 */ /* 0x000fe80000100a00 */
[----:B------:R-:W-:Y:S04]  /*3a510*/  STL.64 [R1+0x4bf0], R116 ;  /* 0x004bf07401007387 */ /* 0x000fe80000100a00 */
[----:B------:R-:W-:Y:S04]  /*3a520*/  STL.64 [R1+0x4be8], R174 ;  /* 0x004be8ae01007387 */ /* 0x000fe80000100a00 */
[----:B------:R-:W-:Y:S05]  /*3a530*/  STL.64 [R1+0x4be0], R172 ;  /* 0x004be0ac01007387 */ /* 0x000fea0000100a00 */
[----:B------:R-:W-:Y:S01]  /*3a540*/  IMAD.MOV.U32 R136, RZ, RZ, R72 ;  /* 0x000000ffff887224 */ /* 0x000fe200078e0048 */
[----:B------:R-:W-:Y:S01]  /*3a550*/  MOV R138, R74 ;  /* 0x0000004a008a7202 */ /* 0x000fe20000000f00 */
[----:B------:R-:W-:-:S02]  /*3a560*/  IMAD.MOV.U32 R137, RZ, RZ, R73 ;  /* 0x000000ffff897224 */ /* 0x000fc400078e0049 */
[----:B------:R-:W-:Y:S01]  /*3a570*/  IMAD.MOV.U32 R139, RZ, RZ, R75 ;  /* 0x000000ffff8b7224 */ /* 0x000fe200078e004b */
        /* <DEDUP_REMOVED lines=9> */
[----:B------:R-:W4:Y:S01]  /*3a610*/  LDL.LU.64 R90, [R1+0x29d8] ;  /* 0x0029d800015a7983 */ /* 0x000f220000300a00 */
[----:B--2---:R-:W-:Y:S11]  /*3a620*/  HMMA.1688.F32.TF32 R80, R184, R36, R80 ;  /* 0x00000024b850723c */ /* 0x004ff60000081050 */
[----:B------:R-:W-:Y:S11]  /*3a630*/  @!UPT UIADD3 URZ, URZ, URZ, URZ ;  /* 0x0000003f3f3ff290 */ /* 0x000ff6000fffe03f */
[----:B------:R-:W-:Y:S02]  /*3a640*/  @!UPT UIADD3 URZ, URZ, URZ, URZ ;  /* 0x0000003f3f3ff290 */ /* 0x000fe4000fffe03f */
[----:B------:R-:W-:Y:S01]  /*3a650*/  IMAD.MOV.U32 R142, RZ, RZ, R82 ;  /* 0x000000ffff8e7224 */ /* 0x000fe200078e0052 */
[----:B------:R-:W-:Y:S01]  /*3a660*/  MOV R141, R81 ;  /* 0x00000051008d7202 */ /* 0x000fe20000000f00 */
[----:B------:R-:W-:Y:S02]  /*3a670*/  IMAD.MOV.U32 R143, RZ, RZ, R83 ;  /* 0x000000ffff8f7224 */ /* 0x000fe400078e0053 */
[----:B------:R-:W-:-:S03]  /*3a680*/  IMAD.MOV.U32 R140, RZ, RZ, R80 ;  /* 0x000000ffff8c7224 */ /* 0x000fc600078e0050 */
[----:B------:R-:W-:Y:S04]  /*3a690*/  STL.64 [R1+0x4c38], R142 ;  /* 0x004c388e01007387 */ /* 0x000fe80000100a00 */
[----:B------:R-:W-:Y:S04]  /*3a6a0*/  STL.64 [R1+0x4c30], R140 ;  /* 0x004c308c01007387 */ /* 0x000fe80000100a00 */
[----:B------:R-:W2:Y:S04]  /*3a6b0*/  LDL.LU.64 R84, [R1+0x2ad0] ;  /* 0x002ad00001547983 */ /* 0x000ea80000300a00 */
[----:B------:R-:W2:Y:S04]  /*3a6c0*/  LDL.LU.64 R86, [R1+0x2ad8] ;  /* 0x002ad80001567983 */ /* 0x000ea80000300a00 */
[----:B------:R-:W2:Y:S04]  /*3a6d0*/  LDL.LU.64 R80, [R1+0x2ac0] ;  /* 0x002ac00001507983 */ /* 0x000ea80000300a00 */
[----:B------:R-:W2:Y:S01]  /*3a6e0*/  LDL.LU.64 R82, [R1+0x2ac8] ;  /* 0x002ac80001527983 */ /* 0x000ea20000300a00 */
[----:B---3--:R-:W-:Y:S11]  /*3a6f0*/  HMMA.1688.F32.TF32 R76, R184, R32, R76 ;  /* 0x00000020b84c723c */ /* 0x008ff6000008104c */
[----:B------:R-:W-:Y:S11]  /*3a700*/  @!UPT UIADD3 URZ, URZ, URZ, URZ ;  /* 0x0000003f3f3ff290 */ /* 0x000ff6000fffe03f */
[----:B------:R-:W-:Y:S02]  /*3a710*/  @!UPT UIADD3 URZ, URZ, URZ, URZ ;  /* 0x0000003f3f3ff290 */ /* 0x000fe4000fffe03f */
[----:B------:R-:W-:Y:S01]  /*3a720*/  IMAD.MOV.U32 R146, RZ, RZ, R78 ;  /* 0x000000ffff927224 */ /* 0x000fe200078e004e */
[----:B------:R-:W-:Y:S01]  /*3a730*/  MOV R147, R79 ;  /* 0x0000004f00937202 */ /* 0x000fe20000000f00 */
[----:B------:R-:W-:Y:S01]  /*3a740*/  IMAD.MOV.U32 R145, RZ, RZ, R77 ;  /* 0x000000ffff917224 */ /* 0x000fe200078e004d */
[----:B------:R-:W-:-:S03]  /*3a750*/  MOV R144, R76 ;  /* 0x0000004c00907202 */ /* 0x000fc60000000f00 */
[----:B------:R-:W-:Y:S04]  /*3a760*/  STL.64 [R1+0x4c48], R146 ;  /* 0x004c489201007387 */ /* 0x000fe80000100a00 */
[----:B------:R-:W-:Y:S04]  /*3a770*/  STL.64 [R1+0x4c40], R144 ;  /* 0x004c409001007387 */ /* 0x000fe80000100a00 */
[----:B------:R-:W1:Y:S04]  /*3a780*/  LDL.LU.64 R76, [R1+0x29b0] ;  /* 0x0029b000014c7983 */ /* 0x000e680000300a00 */
[----:B------:R-:W1:Y:S01]  /*3a790*/  LDL.LU.64 R78, [R1+0x29b8] ;  /* 0x0029b800014e7983 */ /* 0x000e620000300a00 */
[C---:B----4-:R-:W-:Y:S11]  /*3a7a0*/  HMMA.1688.F32.TF32 R72, R184.reuse, R28, R72 ;  /* 0x0000001cb848723c */ /* 0x050ff60000081048 */
        /* <DEDUP_REMOVED lines=8> */
[C---:B------:R-:W-:Y:S03]  /*3a830*/  HMMA.1688.F32.TF32 R96, R184.reuse, R24, R96 ;  /* 0x00000018b860723c */ /* 0x040fe60000081060 */
[----:B------:R-:W4:Y:S04]  /*3a840*/  LDL.LU.64 R112, [R1+0x2990] ;  /* 0x0029900001707983 */ /* 0x000f280000300a00 */
[----:B------:R-:W4:Y:S01]  /*3a850*/  LDL.LU.64 R114, [R1+0x2998] ;  /* 0x0029980001727983 */ /* 0x000f220000300a00 */
[C---:B------:R-:W-:Y:S08]  /*3a860*/  HMMA.1688.F32.TF32 R92, R184.reuse, R20, R92 ;  /* 0x00000014b85c723c */ /* 0x040ff0000008105c */
[C---:B------:R-:W-:Y:S07]  /*3a870*/  HMMA.1688.F32.TF32 R88, R184.reuse, R16, R88 ;  /* 0x00000010b858723c */ /* 0x040fee0000081058 */
[----:B------:R2:W-:Y:S04]  /*3a880*/  STL.64 [R1+0x100], R96 ;  /* 0x0001006001007387 */ /* 0x0005e80000100a00 */
[----:B------:R2:W-:Y:S04]  /*3a890*/  STL.64 [R1+0x108], R98 ;  /* 0x0001086201007387 */ /* 0x0005e80000100a00 */
[----:B------:R-:W4:Y:S04]  /*3a8a0*/  LDL.LU.64 R108, [R1+0x2980] ;  /* 0x00298000016c7983 */ /* 0x000f280000300a00 */
[----:B------:R-:W4:Y:S04]  /*3a8b0*/  LDL.LU.64 R110, [R1+0x2988] ;  /* 0x00298800016e7983 */ /* 0x000f280000300a00 */
[----:B------:R-:W4:Y:S04]  /*3a8c0*/  LDL.LU.64 R104, [R1+0x2970] ;  /* 0x0029700001687983 */ /* 0x000f280000300a00 */
[----:B------:R-:W4:Y:S04]  /*3a8d0*/  LDL.LU.64 R106, [R1+0x2978] ;  /* 0x00297800016a7983 */ /* 0x000f280000300a00 */
[----:B------:R-:W4:Y:S04]  /*3a8e0*/  LDL.LU.64 R100, [R1+0x2960] ;  /* 0x0029600001647983 */ /* 0x000f280000300a00 */
[----:B------:R-:W4:Y:S04]  /*3a8f0*/  LDL.LU.64 R102, [R1+0x2968] ;  /* 0x0029680001667983 */ /* 0x000f280000300a00 */
[----:B------:R2:W-:Y:S04]  /*3a900*/  STL.64 [R1+0xf0], R92 ;  /* 0x0000f05c01007387 */ /* 0x0005e80000100a00 */
[----:B------:R2:W-:Y:S04]  /*3a910*/  STL.64 [R1+0xf8], R94 ;  /* 0x0000f85e01007387 */ /* 0x0005e80000100a00 */
[----:B--2---:R-:W2:Y:S04]  /*3a920*/  LDL.LU.64 R96, [R1+0x2950] ;  /* 0x0029500001607983 */ /* 0x004ea80000300a00 */
[----:B------:R-:W2:Y:S04]  /*3a930*/  LDL.LU.64 R98, [R1+0x2958] ;  /* 0x0029580001627983 */ /* 0x000ea80000300a00 */
[----:B------:R1:W-:Y:S04]  /*3a940*/  STL.64 [R1+0xe0], R88 ;  /* 0x0000e05801007387 */ /* 0x0003e80000100a00 */
[----:B------:R1:W-:Y:S04]  /*3a950*/  STL.64 [R1+0xe8], R90 ;  /* 0x0000e85a01007387 */ /* 0x0003e80000100a00 */
[----:B------:R-:W2:Y:S04]  /*3a960*/  LDL.LU.64 R92, [R1+0x2940] ;  /* 0x00294000015c7983 */ /* 0x000ea80000300a00 */
[----:B------:R-:W2:Y:S01]  /*3a970*/  LDL.LU.64 R94, [R1+0x2948] ;  /* 0x00294800015e7983 */ /* 0x000ea20000300a00 */
[C---:B------:R-:W-:Y:S08]  /*3a980*/  HMMA.1688.F32.TF32 R84, R184.reuse, R12, R84 ;  /* 0x0000000cb854723c */ /* 0x040ff00000081054 */
[----:B------:R-:W-:Y:S11]  /*3a990*/  HMMA.1688.F32.TF32 R80, R184, R8, R80 ;  /* 0x00000008b850723c */ /* 0x000ff60000081050 */
[----:B------:R-:W-:Y:S04]  /*3a9a0*/  @!UPT UIADD3 URZ, URZ, URZ, URZ ;  /* 0x0000003f3f3ff290 */ /* 0x000fe8000fffe03f */
[----:B------:R1:W-:Y:S04]  /*3a9b0*/  STL.64 [R1+0xd0], R84 ;  /* 0x0000d05401007387 */ /* 0x0003e80000100a00 */
[----:B------:R1:W-:Y:S04]  /*3a9c0*/  STL.64 [R1+0xd8], R86 ;  /* 0x0000d85601007387 */ /* 0x0003e80000100a00 */
[----:B-1----:R-:W2:Y:S04]  /*3a9d0*/  LDL.LU.64 R88, [R1+0x2930] ;  /* 0x0029300001587983 */ /* 0x002ea80000300a00 */
[----:B------:R-:W2:Y:S04]  /*3a9e0*/  LDL.LU.64 R90, [R1+0x2938] ;  /* 0x00293800015a7983 */ /* 0x000ea80000300a00 */
[----:B------:R-:W2:Y:S04]  /*3a9f0*/  LDL.LU.64 R84, [R1+0x2920] ;  /* 0x0029200001547983 */ /* 0x000ea80000300a00 */
[----:B------:R-:W2:Y:S04]  /*3aa00*/  LDL.LU.64 R86, [R1+0x2928] ;  /* 0x0029280001567983 */ /* 0x000ea80000300a00 */
[----:B------:R1:W-:Y:S04]  /*3aa10*/  STL.64 [R1+0xc0], R80 ;  /* 0x0000c05001007387 */ /* 0x0003e80000100a00 */
[----:B------:R1:W-:Y:S04]  /*3aa20*/  STL.64 [R1+0xc8], R82 ;  /* 0x0000c85201007387 */ /* 0x0003e80000100a00 */
[----:B-1----:R-:W2:Y:S04]  /*3aa30*/  LDL.LU.64 R80, [R1+0x2910] ;  /* 0x0029100001507983 */ /* 0x002ea80000300a00 */
[----:B------:R-:W2:Y:S01]  /*3aa40*/  LDL.LU.64 R82, [R1+0x2918] ;  /* 0x0029180001527983 */ /* 0x000ea20000300a00 */
[C---:B------:R-:W-:Y:S03]  /*3aa50*/  HMMA.1688.F32.TF32 R116, R176.reuse, R68, R76 ;  /* 0x00000044b074723c */ /* 0x040fe6000008104c */
[----:B------:R-:W2:Y:S04]  /*3aa60*/  LDL.LU.64 R76, [R1+0x2900] ;  /* 0x00290000014c7983 */ /* 0x000ea80000300a00 */
[----:B------:R-:W2:Y:S11]  /*3aa70*/  LDL.LU.64 R78, [R1+0x2908] ;  /* 0x00290800014e7983 */ /* 0x000eb60000300a00 */
[----:B------:R-:W-:Y:S05]  /*3aa80*/  @!UPT UIADD3 URZ, URZ, URZ, URZ ;  /* 0x0000003f3f3ff290 */ /* 0x000fea000fffe03f */
[----:B------:R-:W-:Y:S04]  /*3aa90*/  STL.64 [R1+0xb0], R116 ;  /* 0x0000b07401007387 */ /* 0x000fe80000100a00 */
[----:B------:R3:W-:Y:S02]  /*3aaa0*/  STL.64 [R1+0xb8], R118 ;  /* 0x0000b87601007387 */ /* 0x0007e40000100a00 */
[C---:B---3--:R-:W-:Y:S02]  /*3aab0*/  HMMA.1688.F32.TF32 R116, R176.reuse, R64, R72 ;  /* 0x00000040b074723c */ /* 0x048fe40000081048 */
[----:B------:R-:W4:Y:S04]  /*3aac0*/  LDL.LU.64 R72, [R1+0x28f0] ;  /* 0x0028f00001487983 */ /* 0x000f280000300a00 */
[----:B------:R-:W4:Y:S02]  /*3aad0*/  LDL.LU.64 R74, [R1+0x28f8] ;  /* 0x0028f800014a7983 */ /* 0x000f240000300a00 */
[C---:B----4-:R-:W-:Y:S08]  /*3aae0*/  HMMA.1688.F32.TF32 R112, R176.reuse, R60, R112 ;  /* 0x0000003cb070723c */ /* 0x050ff00000081070 */
[C---:B------:R-:W-:Y:S08]  /*3aaf0*/  HMMA.1688.F32.TF32 R108, R176.reuse, R56, R108 ;  /* 0x00000038b06c723c */ /* 0x040ff0000008106c */
[C---:B------:R-:W-:Y:S08]  /*3ab00*/  HMMA.1688.F32.TF32 R104, R176.reuse, R52, R104 ;  /* 0x00000034b068723c */ /* 0x040ff00000081068 */
[C---:B------:R-:W-:Y:S01]  /*3ab10*/  HMMA.1688.F32.TF32 R100, R176.reuse, R48, R100 ;  /* 0x00000030b064723c */ /* 0x040fe20000081064 */
[----:B------:R1:W-:Y:S07]  /*3ab20*/  STL.64 [R1+0xa0], R116 ;  /* 0x0000a07401007387 */ /* 0x0003ee0000100a00 */
[C---:B--2---:R-:W-:Y:S01]  /*3ab30*/  HMMA.1688.F32.TF32 R96, R176.reuse, R44, R96 ;  /* 0x0000002cb060723c */ /* 0x044fe20000081060 */
[----:B------:R2:W-:Y:S07]  /*3ab40*/  STL.64 [R1+0xa8], R118 ;  /* 0x0000a87601007387 */ /* 0x0005ee0000100a00 */
[C---:B------:R-:W-:Y:S01]  /*3ab50*/  HMMA.1688.F32.TF32 R92, R176.reuse, R40, R92 ;  /* 0x00000028b05c723c */ /* 0x040fe2000008105c */
        /* <DEDUP_REMOVED lines=10> */
[----:B------:R-:W-:Y:S04]  /*3ac00*/  STL.64 [R1+0x20], R92 ;  /* 0x0000205c01007387 */ /* 0x000fe80000100a00 */
[----:B------:R-:W-:Y:S01]  /*3ac10*/  STL.64 [R1+0x28], R94 ;  /* 0x0000285e01007387 */ /* 0x000fe20000100a00 */
[C---:B------:R-:W-:Y:S08]  /*3ac20*/  HMMA.1688.F32.TF32 R88, R176.reuse, R36, R88 ;  /* 0x00000024b058723c */ /* 0x040ff00000081058 */
[C---:B------:R-:W-:Y:S08]  /*3ac30*/  HMMA.1688.F32.TF32 R84, R176.reuse, R32, R84 ;  /* 0x00000020b054723c */ /* 0x040ff00000081054 */
[C---:B------:R-:W-:Y:S08]  /*3ac40*/  HMMA.1688.F32.TF32 R248, R176.reuse, R28, R80 ;  /* 0x0000001cb0f8723c */ /* 0x040ff00000081050 */
[C---:B------:R-:W-:Y:S01]  /*3ac50*/  HMMA.1688.F32.TF32 R244, R176.reuse, R24, R76 ;  /* 0x00000018b0f4723c */ /* 0x040fe2000008104c */
[----:B------:R1:W-:Y:S04]  /*3ac60*/  STL.64 [R1+0x10], R88 ;  /* 0x0000105801007387 */ /* 0x0003e80000100a00 */
[----:B------:R1:W-:Y:S10]  /*3ac70*/  STL.64 [R1+0x18], R90 ;  /* 0x0000185a01007387 */ /* 0x0003f40000100a00 */
[----:B------:R-:W-:Y:S04]  /*3ac80*/  STL [R1+0x49dc], R248 ;  /* 0x0049dcf801007387 */ /* 0x000fe80000100800 */
[----:B------:R1:W-:Y:S04]  /*3ac90*/  STL.64 [R1], R84 ;  /* 0x0000005401007387 */ /* 0x0003e80000100a00 */
[----:B------:R1:W-:Y:S04]  /*3aca0*/  STL.64 [R1+0x8], R86 ;  /* 0x0000085601007387 */ /* 0x0003e80000100a00 */
[----:B------:R-:W-:Y:S04]  /*3acb0*/  STL [R1+0x49d8], R249 ;  /* 0x0049d8f901007387 */ /* 0x000fe80000100800 */
[----:B------:R-:W-:Y:S04]  /*3acc0*/  STL [R1+0x49d4], R250 ;  /* 0x0049d4fa01007387 */ /* 0x000fe80000100800 */
[----:B------:R-:W-:Y:S04]  /*3acd0*/  STL [R1+0x49d0], R251 ;  /* 0x0049d0fb01007387 */ /* 0x000fe80000100800 */
[----:B------:R-:W3:Y:S04]  /*3ace0*/  LDL.LU.64 R120, [R1+0x28e0] ;  /* 0x0028e00001787983 */ /* 0x000ee80000300a00 */
[----:B------:R-:W3:Y:S04]  /*3acf0*/  LDL.LU.64 R122, [R1+0x28e8] ;  /* 0x0028e800017a7983 */ /* 0x000ee80000300a00 */
[----:B-1----:R-:W3:Y:S04]  /*3ad00*/  LDL.LU.64 R116, [R1+0x2ab0] ;  /* 0x002ab00001747983 */ /* 0x002ee80000300a00 */
[----:B--2---:R-:W2:Y:S04]  /*3ad10*/  LDL.LU.64 R118, [R1+0x2ab8] ;  /* 0x002ab80001767983 */ /* 0x004ea80000300a00 */
[----:B----4-:R-:W4:Y:S04]  /*3ad20*/  LDL.LU.64 R100, [R1+0x29c0] ;  /* 0x0029c00001647983 */ /* 0x010f280000300a00 */
[----:B------:R-:W4:Y:S04]  /*3ad30*/  LDL.LU.64 R102, [R1+0x29c8] ;  /* 0x0029c80001667983 */ /* 0x000f280000300a00 */
[----:B------:R1:W-:Y:S04]  /*3ad40*/  STL [R1+0x49ec], R244 ;  /* 0x0049ecf401007387 */ /* 0x0003e80000100800 */
[----:B------:R1:W-:Y:S04]  /*3ad50*/  STL [R1+0x49e8], R245 ;  /* 0x0049e8f501007387 */ /* 0x0003e80000100800 */
[----:B------:R1:W-:Y:S04]  /*3ad60*/  STL [R1+0x49e4], R246 ;  /* 0x0049e4f601007387 */ /* 0x0003e80000100800 */
[----:B------:R1:W-:Y:S04]  /*3ad70*/  STL [R1+0x49e0], R247 ;  /* 0x0049e0f701007387 */ /* 0x0003e80000100800 */
        /* <DEDUP_REMOVED lines=14> */
[C---:B------:R-:W-:Y:S03]  /*3ae60*/  HMMA.1688.F32.TF32 R240, R176.reuse, R20, R72 ;  /* 0x00000014b0f0723c */ /* 0x040fe60000081048 */
[----:B------:R-:W4:Y:S04]  /*3ae70*/  LDL.LU.64 R104, [R1+0x2840] ;  /* 0x0028400001687983 */ /* 0x000f280000300a00 */
[----:B------:R-:W4:Y:S04]  /*3ae80*/  LDL.LU.64 R106, [R1+0x2848] ;  /* 0x00284800016a7983 */ /* 0x000f280000300a00 */
[----:B------:R-:W4:Y:S04]  /*3ae90*/  LDL.LU.64 R92, [R1+0x2830] ;  /* 0x00283000015c7983 */ /* 0x000f280000300a00 */
[----:B------:R-:W4:Y:S04]  /*3aea0*/  LDL.LU.64 R94, [R1+0x2838] ;  /* 0x00283800015e7983 */ /* 0x000f280000300a00 */
[----:B------:R-:W4:Y:S04]  /*3aeb0*/  LDL.LU.64 R72, [R1+0x2820] ;  /* 0x0028200001487983 */ /* 0x000f280000300a00 */
[----:B------:R-:W4:Y:S04]  /*3aec0*/  LDL.LU.64 R74, [R1+0x2828] ;  /* 0x00282800014a7983 */ /* 0x000f280000300a00 */
[----:B------:R-:W-:Y:S04]  /*3aed0*/  STL [R1+0x49fc], R240 ;  /* 0x0049fcf001007387 */ /* 0x000fe80000100800 */
[----:B------:R-:W-:Y:S04]  /*3aee0*/  STL [R1+0x49f8], R241 ;  /* 0x0049f8f101007387 */ /* 0x000fe80000100800 */
[----:B------:R-:W-:Y:S04]  /*3aef0*/  STL [R1+0x49f4], R242 ;  /* 0x0049f4f201007387 */ /* 0x000fe80000100800 */
[----:B------:R-:W-:Y:S01]  /*3af00*/  STL [R1+0x49f0], R243 ;  /* 0x0049f0f301007387 */ /* 0x000fe20000100800 */
[C---:B---3--:R-:W-:Y:S08]  /*3af10*/  HMMA.1688.F32.TF32 R236, R176.reuse, R16, R120 ;  /* 0x00000010b0ec723c */ /* 0x048ff00000081078 */
[C---:B--2---:R-:W-:Y:S08]  /*3af20*/  HMMA.1688.F32.TF32 R232, R176.reuse, R12, R116 ;  /* 0x0000000cb0e8723c */ /* 0x044ff00000081074 */
[----:B----4-:R-:W-:Y:S01]  /*3af30*/  HMMA.1688.F32.TF32 R176, R176, R8, R100 ;  /* 0x00000008b0b0723c */ /* 0x010fe20000081064 */
[----:B------:R-:W2:Y:S04]  /*3af40*/  LDL.LU.64 R100, [R1+0x2810] ;  /* 0x0028100001647983 */ /* 0x000ea80000300a00 */
[----:B------:R-:W2:Y:S03]  /*3af50*/  LDL.LU.64 R102, [R1+0x2818] ;  /* 0x0028180001667983 */ /* 0x000ea60000300a00 */
[C---:B------:R-:W-:Y:S01]  /*3af60*/  HMMA.1688.F32.TF32 R184, R224.reuse, R68, R96 ;  /* 0x00000044e0b8723c */ /* 0x040fe20000081060 */
[----:B------:R-:W3:Y:S04]  /*3af70*/  LDL.LU.64 R96, [R1+0x2800] ;  /* 0x0028000001607983 */ /* 0x000ee80000300a00 */
[----:B------:R-:W3:Y:S03]  /*3af80*/  LDL.LU.64 R98, [R1+0x2808] ;  /* 0x0028080001627983 */ /* 0x000ee60000300a00 */
[C---:B------:R-:W-:Y:S01]  /*3af90*/  HMMA.1688.F32.TF32 R196, R224.reuse, R56, R88 ;  /* 0x00000038e0c4723c */ /* 0x040fe20000081058 */
[----:B------:R-:W4:Y:S04]  /*3afa0*/  LDL.LU.64 R88, [R1+0x27f0] ;  /* 0x0027f00001587983 */ /* 0x000f280000300a00 */
[----:B------:R-:W4:Y:S03]  /*3afb0*/  LDL.LU.64 R90, [R1+0x27f8] ;  /* 0x0027f800015a7983 */ /* 0x000f260000300a00 */
[C---:B------:R-:W-:Y:S01]  /*3afc0*/  HMMA.1688.F32.TF32 R200, R224.reuse, R52, R80 ;  /* 0x00000034e0c8723c */ /* 0x040fe20000081050 */
[----:B------:R-:W2:Y:S04]  /*3afd0*/  LDL.LU.64 R80, [R1+0x27e0] ;  /* 0x0027e00001507983 */ /* 0x000ea80000300a00 */
[----:B------:R-:W2:Y:S03]  /*3afe0*/  LDL.LU.64 R82, [R1+0x27e8] ;  /* 0x0027e80001527983 */ /* 0x000ea60000300a00 */
[C---:B------:R-:W-:Y:S01]  /*3aff0*/  HMMA.1688.F32.TF32 R204, R224.reuse, R48, R84 ;  /* 0x00000030e0cc723c */ /* 0x040fe20000081054 */
[----:B------:R-:W2:Y:S04]  /*3b000*/  LDL.LU.64 R84, [R1+0x28d0] ;  /* 0x0028d00001547983 */ /* 0x000ea80000300a00 */
[----:B------:R-:W2:Y:S03]  /*3b010*/  LDL.LU.64 R86, [R1+0x28d8] ;  /* 0x0028d80001567983 */ /* 0x000ea60000300a00 */
[C---:B------:R-:W-:Y:S01]  /*3b020*/  HMMA.1688.F32.TF32 R208, R224.reuse, R44, R76 ;  /* 0x0000002ce0d0723c */ /* 0x040fe2000008104c */
[----:B------:R-:W2:Y:S04]  /*3b030*/  LDL.LU.64 R76, [R1+0x28c0] ;  /* 0x0028c000014c7983 */ /* 0x000ea80000300a00 */
[----:B------:R-:W2:Y:S03]  /*3b040*/  LDL.LU.64 R78, [R1+0x28c8] ;  /* 0x0028c800014e7983 */ /* 0x000ea60000300a00 */
[----:B------:R-:W-:Y:S11]  /*3b050*/  HMMA.1688.F32.TF32 R72, R224, R32, R72 ;  /* 0x00000020e048723c */ /* 0x000ff60000081048 */
[----:B------:R-:W-:Y:S11]  /*3b060*/  @!UPT UIADD3 URZ, URZ, URZ, URZ ;  /* 0x0000003f3f3ff290 */ /* 0x000ff6000fffe03f */
[----:B------:R-:W-:Y:S02]  /*3b070*/  @!UPT UIADD3 URZ, URZ, URZ, URZ ;  /* 0x0000003f3f3ff290 */ /* 0x000fe4000fffe03f */
[----:B-1----:R-:W-:Y:S01]  /*3b080*/  IMAD.MOV.U32 R244, RZ, RZ, R72 ;  /* 0x000000fffff47224 */ /* 0x002fe200078e0048 */
[----:B------:R-:W-:Y:S01]  /*3b090*/  MOV R245, R73 ;  /* 0x0000004900f57202 */ /* 0x000fe20000000f00 */
[----:B------:R-:W-:Y:S01]  /*3b0a0*/  IMAD.MOV.U32 R246, RZ, RZ, R74 ;  /* 0x000000fffff67224 */ /* 0x000fe200078e004a */
[----:B------:R-:W2:Y:S01]  /*3b0b0*/  LDL.LU.64 R72, [R1+0x27b0] ;  /* 0x0027b00001487983 */ /* 0x000ea20000300a00 */
[----:B------:R-:W-:-:S03]  /*3b0c0*/  IMAD.MOV.U32 R247, RZ, RZ, R75 ;  /* 0x000000fffff77224 */ /* 0x000fc600078e004b */
[----:B------:R-:W2:Y:S01]  /*3b0d0*/  LDL.LU.64 R74, [R1+0x27b8] ;  /* 0x0027b800014a7983 */ /* 0x000ea20000300a00 */
[C---:B------:R-:W-:Y:S03]  /*3b0e0*/  HMMA.1688.F32.TF32 R216, R224.reuse, R36, R92 ;  /* 0x00000024e0d8723c */ /* 0x040fe6000008105c */
        /* <DEDUP_REMOVED lines=8> */
[----:B------:R-:W-:Y:S02]  /*3b170*/  IMAD.MOV.U32 R251, RZ, RZ, R99 ;  /* 0x000000fffffb7224 */ /* 0x000fe400078e0063 */
[C---:B----4-:R-:W-:Y:S01]  /*3b180*/  HMMA.1688.F32.TF32 R96, R224.reuse, R20, R88 ;  /* 0x00000014e060723c */ /* 0x050fe20000081058 */
[----:B------:R-:W3:Y:S04]  /*3b190*/  LDL.LU.64 R88, [R1+0x2790] ;  /* 0x0027900001587983 */ /* 0x000ee80000300a00 */
[----:B------:R-:W3:Y:S11]  /*3b1a0*/  LDL.LU.64 R90, [R1+0x2798] ;  /* 0x00279800015a7983 */ /* 0x000ef60000300a00 */
[----:B------:R-:W-:Y:S07]  /*3b1b0*/  @!UPT UIADD3 URZ, URZ, URZ, URZ ;  /* 0x0000003f3f3ff290 */ /* 0x000fee000fffe03f */
[----:B------:R-:W-:Y:S04]  /*3b1c0*/  STL.64 [R1+0x260], R96 ;  /* 0x0002606001007387 */ /* 0x000fe80000100a00 */
[----:B------:R2:W-:Y:S02]  /*3b1d0*/  STL.64 [R1+0x268], R98 ;  /* 0x0002686201007387 */ /* 0x0005e40000100a00 */
[C---:B--2---:R-:W-:Y:S02]  /*3b1e0*/  HMMA.1688.F32.TF32 R96, R224.reuse, R16, R80 ;  /* 0x00000010e060723c */ /* 0x044fe40000081050 */
[----:B------:R-:W2:Y:S04]  /*3b1f0*/  LDL.LU.64 R80, [R1+0x2780] ;  /* 0x0027800001507983 */ /* 0x000ea80000300a00 */
[----:B------:R-:W2:Y:S11]  /*3b200*/  LDL.LU.64 R82, [R1+0x2788] ;  /* 0x0027880001527983 */ /* 0x000eb60000300a00 */
[----:B------:R-:W-:Y:S06]  /*3b210*/  @!UPT UIADD3 URZ, URZ, URZ, URZ ;  /* 0x0000003f3f3ff290 */ /* 0x000fec000fffe03f */
[----:B------:R-:W-:Y:S04]  /*3b220*/  STL.64 [R1+0x280], R96 ;  /* 0x0002806001007387 */ /* 0x000fe80000100a00 */
[----:B------:R1:W-:Y:S02]  /*3b230*/  STL.64 [R1+0x288], R98 ;  /* 0x0002886201007387 */ /* 0x0003e40000100a00 */
[C---:B-1----:R-:W-:Y:S02]  /*3b240*/  HMMA.1688.F32.TF32 R96, R224.reuse, R12, R84 ;  /* 0x0000000ce060723c */ /* 0x042fe40000081054 */
[----:B------:R-:W4:Y:S04]  /*3b250*/  LDL.LU.64 R84, [R1+0x2770] ;  /* 0x0027700001547983 */ /* 0x000f280000300a00 */
[----:B------:R-:W4:Y:S11]  /*3b260*/  LDL.LU.64 R86, [R1+0x2778] ;  /* 0x0027780001567983 */ /* 0x000f360000300a00 */
[----:B------:R-:W-:Y:S06]  /*3b270*/  @!UPT UIADD3 URZ, URZ, URZ, URZ ;  /* 0x0000003f3f3ff290 */ /* 0x000fec000fffe03f */
[----:B------:R-:W-:Y:S04]  /*3b280*/  STL.64 [R1+0x2b0], R96 ;  /* 0x0002b06001007387 */ /* 0x000fe80000100a00 */
[----:B------:R1:W-:Y:S02]  /*3b290*/  STL.64 [R1+0x2b8], R98 ;  /* 0x0002b86201007387 */ /* 0x0003e40000100a00 */
[----:B-1----:R-:W-:Y:S02]  /*3b2a0*/  HMMA.1688.F32.TF32 R96, R224, R8, R76 ;  /* 0x00000008e060723c */ /* 0x002fe4000008104c */
[----:B------:R-:W4:Y:S04]  /*3b2b0*/  LDL.LU.64 R76, [R1+0x2760] ;  /* 0x00276000014c7983 */ /* 0x000f280000300a00 */
[----:B------:R-:W4:Y:S11]  /*3b2c0*/  LDL.LU.64 R78, [R1+0x2768] ;  /* 0x00276800014e7983 */ /* 0x000f360000300a00 */
        /* <DEDUP_REMOVED lines=14> */
[----:B------:R3:W-:Y:S01]  /*3b3b0*/  STL.64 [R1+0x328], R98 ;  /* 0x0003286201007387 */ /* 0x0007e20000100a00 */
[----:B------:R-:W-:Y:S08]  /*3b3c0*/  HMMA.1688.F32.TF32 R100, R224, R28, R100 ;  /* 0x0000001ce064723c */ /* 0x000ff00000081064 */
[C---:B---3--:R-:W-:Y:S01]  /*3b3d0*/  HMMA.1688.F32.TF32 R96, R220.reuse, R60, R88 ;  /* 0x0000003cdc60723c */ /* 0x048fe20000081058 */
[----:B------:R-:W3:Y:S04]  /*3b3e0*/  LDL.LU.64 R88, [R1+0x2730] ;  /* 0x0027300001587983 */ /* 0x000ee80000300a00 */
[----:B------:R-:W3:Y:S11]  /*3b3f0*/  LDL.LU.64 R90, [R1+0x2738] ;  /* 0x00273800015a7983 */ /* 0x000ef60000300a00 */
[----:B------:R-:W-:Y:S07]  /*3b400*/  @!UPT UIADD3 URZ, URZ, URZ, URZ ;  /* 0x0000003f3f3ff290 */ /* 0x000fee000fffe03f */
[----:B------:R1:W-:Y:S04]  /*3b410*/  STL.64 [R1+0x350], R96 ;  /* 0x0003506001007387 */ /* 0x0003e80000100a00 */
[----:B------:R2:W-:Y:S04]  /*3b420*/  STL.64 [R1+0x358], R98 ;  /* 0x0003586201007387 */ /* 0x0005e80000100a00 */
[----:B-1----:R-:W3:Y:S01]  /*3b430*/  LDL.LU.64 R96, [R1+0x2720] ;  /* 0x0027200001607983 */ /* 0x002ee20000300a00 */
[----:B--2---:R-:W-:Y:S03]  /*3b440*/  HMMA.1688.F32.TF32 R80, R220, R56, R80 ;  /* 0x00000038dc50723c */ /* 0x004fe60000081050 */
[----:B------:R-:W2:Y:S11]  /*3b450*/  LDL.LU.64 R98, [R1+0x2728] ;  /* 0x0027280001627983 */ /* 0x000eb60000300a00 */
[----:B------:R-:W-:Y:S09]  /*3b460*/  @!UPT UIADD3 URZ, URZ, URZ, URZ ;  /* 0x0000003f3f3ff290 */ /* 0x000ff2000fffe03f */
[----:B------:R1:W-:Y:S04]  /*3b470*/  STL.64 [R1+0x370], R80 ;  /* 0x0003705001007387 */ /* 0x0003e80000100a00 */
[----:B------:R1:W-:Y:S04]  /*3b480*/  STL.64 [R1+0x378], R82 ;  /* 0x0003785201007387 */ /* 0x0003e80000100a00 */
[----:B-1----:R-:W2:Y:S04]  /*3b490*/  LDL.LU.64 R80, [R1+0x2710] ;  /* 0x0027100001507983 */ /* 0x002ea80000300a00 */
[----:B------:R-:W2:Y:S01]  /*3b4a0*/  LDL.LU.64 R82, [R1+0x2718] ;  /* 0x0027180001527983 */ /* 0x000ea20000300a00 */
[----:B------:R-:W-:Y:S01]  /*3b4b0*/  MOV R240, R100 ;  /* 0x0000006400f07202 */ /* 0x000fe20000000f00 */
[----:B------:R-:W-:Y:S01]  /*3b4c0*/  IMAD.MOV.U32 R241, RZ, RZ, R101 ;  /* 0x000000fffff17224 */ /* 0x000fe200078e0065 */
[----:B------:R-:W-:Y:S01]  /*3b4d0*/  MOV R243, R103 ;  /* 0x0000006700f37202 */ /* 0x000fe20000000f00 */
[----:B------:R-:W-:-:S02]  /*3b4e0*/  IMAD.MOV.U32 R242, RZ, RZ, R102 ;  /* 0x000000fffff27224 */ /* 0x000fc400078e0066 */
[C---:B----4-:R-:W-:Y:S01]  /*3b4f0*/  HMMA.1688.F32.TF32 R100, R220.reuse, R52, R84 ;  /* 0x00000034dc64723c */ /* 0x050fe20000081054 */
[----:B------:R-:W4:Y:S04]  /*3b500*/  LDL.LU.64 R84, [R1+0x2700] ;  /* 0x0027000001547983 */ /* 0x000f280000300a00 */
[----:B------:R-:W4:Y:S11]  /*3b510*/  LDL.LU.64 R86, [R1+0x2708] ;  /* 0x0027080001567983 */ /* 0x000f360000300a00 */
[----:B------:R-:W-:Y:S07]  /*3b520*/  @!UPT UIADD3 URZ, URZ, URZ, URZ ;  /* 0x0000003f3f3ff290 */ /* 0x000fee000fffe03f */
        /* <DEDUP_REMOVED lines=20> */
[C---:B---3--:R-:W-:Y:S02]  /*3b670*/  HMMA.1688.F32.TF32 R100, R220.reuse, R36, R88 ;  /* 0x00000024dc64723c */ /* 0x048fe40000081058 */
[----:B------:R-:W3:Y:S04]  /*3b680*/  LDL.LU.64 R88, [R1+0x27c0] ;  /* 0x0027c00001587983 */ /* 0x000ee80000300a00 */
[----:B------:R-:W3:Y:S11]  /*3b690*/  LDL.LU.64 R90, [R1+0x27c8] ;  /* 0x0027c800015a7983 */ /* 0x000ef60000300a00 */
[----:B------:R-:W-:Y:S06]  /*3b6a0*/  @!UPT UIADD3 URZ, URZ, URZ, URZ ;  /* 0x0000003f3f3ff290 */ /* 0x000fec000fffe03f */
[----:B------:R-:W-:Y:S04]  /*3b6b0*/  STL.64 [R1+0x560], R100 ;  /* 0x0005606401007387 */ /* 0x000fe80000100a00 */
[----:B------:R2:W-:Y:S02]  /*3b6c0*/  STL.64 [R1+0x568], R102 ;  /* 0x0005686601007387 */ /* 0x0005e40000100a00 */
[C---:B--2---:R-:W-:Y:S08]  /*3b6d0*/  HMMA.1688.F32.TF32 R100, R220.reuse, R32, R96 ;  /* 0x00000020dc64723c */ /* 0x044ff00000081060 */
[C---:B------:R-:W-:Y:S01]  /*3b6e0*/  HMMA.1688.F32.TF32 R96, R220.reuse, R28, R80 ;  /* 0x0000001cdc60723c */ /* 0x040fe20000081050 */
[----:B------:R-:W2:Y:S11]  /*3b6f0*/  LDL.LU.64 R80, [R1+0x26b0] ;  /* 0x0026b00001507983 */ /* 0x000eb60000300a00 */
[----:B------:R-:W-:Y:S03]  /*3b700*/  @!UPT UIADD3 URZ, URZ, URZ, URZ ;  /* 0x0000003f3f3ff290 */ /* 0x000fe6000fffe03f */
[----:B------:R-:W-:Y:S04]  /*3b710*/  STL.64 [R1+0x580], R100 ;  /* 0x0005806401007387 */ /* 0x000fe80000100a00 */
[----:B------:R-:W-:Y:S04]  /*3b720*/  STL.64 [R1+0x588], R102 ;  /* 0x0005886601007387 */ /* 0x000fe80000100a00 */
[----:B------:R-:W2:Y:S04]  /*3b730*/  LDL.LU.64 R82, [R1+0x26b8] ;  /* 0x0026b80001527983 */ /* 0x000ea80000300a00 */
[----:B------:R-:W-:Y:S04]  /*3b740*/  STL.64 [R1+0x5a0], R96 ;  /* 0x0005a06001007387 */ /* 0x000fe80000100a00 */
[----:B------:R4:W-:Y:S02]  /*3b750*/  STL.64 [R1+0x5a8], R98 ;  /* 0x0005a86201007387 */ /* 0x0009e40000100a00 */
[C---:B----4-:R-:W-:Y:S02]  /*3b760*/  HMMA.1688.F32.TF32 R96, R220.reuse, R24, R84 ;  /* 0x00000018dc60723c */ /* 0x050fe40000081054 */
        /* <DEDUP_REMOVED lines=13> */
[----:B------:R-:W4:Y:S02]  /*3b840*/  LDL.LU.64 R74, [R1+0x2688] ;  /* 0x00268800014a7983 */ /* 0x000f240000300a00 */
[C---:B------:R-:W-:Y:S11]  /*3b850*/  HMMA.1688.F32.TF32 R188, R224.reuse, R64, R112 ;  /* 0x00000040e0bc723c */ /* 0x040ff60000081070 */
[----:B------:R-:W-:Y:S04]  /*3b860*/  @!UPT UIADD3 URZ, URZ, URZ, URZ ;  /* 0x0000003f3f3ff290 */ /* 0x000fe8000fffe03f */
[----:B------:R-:W-:Y:S04]  /*3b870*/  STL.64 [R1+0x600], R96 ;  /* 0x0006006001007387 */ /* 0x000fe80000100a00 */
[----:B------:R1:W-:Y:S01]  /*3b880*/  STL.64 [R1+0x608], R98 ;  /* 0x0006086201007387 */ /* 0x0003e20000100a00 */
[----:B------:R-:W-:Y:S08]  /*3b890*/  HMMA.1688.F32.TF32 R192, R224, R60, R108 ;  /* 0x0000003ce0c0723c */ /* 0x000ff0000008106c */
[----:B-1----:R-:W-:Y:S01]  /*3b8a0*/  HMMA.1688.F32.TF32 R96, R220, R12, R92 ;  /* 0x0000000cdc60723c */ /* 0x002fe2000008105c */
[----:B------:R-:W4:Y:S04]  /*3b8b0*/  LDL.LU.64 R92, [R1+0x2670] ;  /* 0x00267000015c7983 */ /* 0x000f280000300a00 */
[----:B------:R-:W4:Y:S03]  /*3b8c0*/  LDL.LU.64 R94, [R1+0x2678] ;  /* 0x00267800015e7983 */ /* 0x000f260000300a00 */
[----:B------:R-:W-:Y:S01]  /*3b8d0*/  HMMA.1688.F32.TF32 R212, R224, R40, R104 ;  /* 0x00000028e0d4723c */ /* 0x000fe20000081068 */
[----:B------:R-:W-:Y:S04]  /*3b8e0*/  LDS R224, [R5+0x200] ;  /* 0x0002000005e07984 */ /* 0x000fe80000000800 */
[----:B------:R-:W-:Y:S04]  /*3b8f0*/  LDS R226, [R5+0x2200] ;  /* 0x0022000005e27984 */ /* 0x000fe80000000800 */
[----:B------:R-:W-:Y:S04]  /*3b900*/  LDS R225, [R6+0x200] ;  /* 0x0002000006e17984 */ /* 0x000fe80000000800 */
[----:B------:R-:W2:Y:S04]  /*3b910*/  LDS R227, [R6+0x2200] ;  /* 0x0022000006e37984 */ /* 0x000ea80000000800 */
[----:B------:R-:W-:Y:S04]  /*3b920*/  STL.64 [R1+0x630], R96 ;  /* 0x0006306001007387 */ /* 0x000fe80000100a00 */
[----:B------:R3:W-:Y:S02]  /*3b930*/  STL.64 [R1+0x638], R98 ;  /* 0x0006386201007387 */ /* 0x0007e40000100a00 */
[----:B---3--:R-:W-:Y:S02]  /*3b940*/  HMMA.1688.F32.TF32 R96, R220, R8, R88 ;  /* 0x00000008dc60723c */ /* 0x008fe40000081058 */
[----:B------:R-:W3:Y:S04]  /*3b950*/  LDL.LU.64 R88, [R1+0x2660] ;  /* 0x0026600001587983 */ /* 0x000ee80000300a00 */
[----:B------:R-:W3:Y:S04]  /*3b960*/  LDL.LU.64 R90, [R1+0x2668] ;  /* 0x00266800015a7983 */ /* 0x000ee80000300a00 */
[----:B------:R-:W-:Y:S04]  /*3b970*/  LDS R220, [R5+0x280] ;  /* 0x0002800005dc7984 */ /* 0x000fe80000000800 */
[----:B------:R-:W-:Y:S04]  /*3b980*/  LDS R222, [R5+0x2280] ;  /* 0x0022800005de7984 */ /* 0x000fe80000000800 */
[----:B------:R-:W-:Y:S04]  /*3b990*/  LDS R221, [R6+0x280] ;  /* 0x0002800006dd7984 */ /* 0x000fe80000000800 */
[----:B------:R-:W1:Y:S04]  /*3b9a0*/  LDS R223, [R6+0x2280] ;  /* 0x0022800006df7984 */ /* 0x000e680000000800 */
        /* <DEDUP_REMOVED lines=18> */
[----:B------:R1:W-:Y:S04]  /*3bad0*/  STL.64 [R1+0x6a0], R96 ;  /* 0x0006a06001007387 */ /* 0x0003e80000100a00 */
[----:B------:R1:W-:Y:S01]  /*3bae0*/  STL.64 [R1+0x6a8], R98 ;  /* 0x0006a86201007387 */ /* 0x0003e20000100a00 */
[C---:B------:R-:W-:Y:S03]  /*3baf0*/  HMMA.1688.F32.TF32 R72, R224.reuse, R56, R72 ;  /* 0x00000038e048723c */ /* 0x040fe60000081048 */
[----:B-1----:R-:W4:Y:S04]  /*3bb00*/  LDL.LU.64 R96, [R1+0x2620] ;  /* 0x0026200001607983 */ /* 0x002f280000300a00 */
[----:B------:R-:W4:Y:S11]  /*3bb10*/  LDL.LU.64 R98, [R1+0x2628] ;  /* 0x0026280001627983 */ /* 0x000f360000300a00 */
[----:B------:R-:W-:Y:S05]  /*3bb20*/  @!UPT UIADD3 URZ, URZ, URZ, URZ ;  /* 0x0000003f3f3ff290 */ /* 0x000fea000fffe03f */
[----:B------:R1:W-:Y:S04]  /*3bb30*/  STL.64 [R1+0x6c0], R72 ;  /* 0x0006c04801007387 */ /* 0x0003e80000100a00 */
[----:B------:R1:W-:Y:S04]  /*3bb40*/  STL.64 [R1+0x6c8], R74 ;  /* 0x0006c84a01007387 */ /* 0x0003e80000100a00 */
[----:B-1----:R-:W4:Y:S04]  /*3bb50*/  LDL.LU.64 R72, [R1+0x2610] ;  /* 0x0026100001487983 */ /* 0x002f280000300a00 */
[----:B------:R-:W4:Y:S01]  /*3bb60*/  LDL.LU.64 R74, [R1+0x2618] ;  /* 0x00261800014a7983 */ /* 0x000f220000300a00 */
[C---:B------:R-:W-:Y:S03]  /*3bb70*/  HMMA.1688.F32.TF32 R100, R224.reuse, R52, R92 ;  /* 0x00000034e064723c */ /* 0x040fe6000008105c */
[----:B------:R-:W4:Y:S04]  /*3bb80*/  LDL.LU.64 R92, [R1+0x2600] ;  /* 0x00260000015c7983 */ /* 0x000f280000300a00 */
[----:B------:R-:W4:Y:S11]  /*3bb90*/  LDL.LU.64 R94, [R1+0x2608] ;  /* 0x00260800015e7983 */ /* 0x000f360000300a00 */
[----:B------:R-:W-:Y:S05]  /*3bba0*/  @!UPT UIADD3 URZ, URZ, URZ, URZ ;  /* 0x0000003f3f3ff290 */ /* 0x000fea000fffe03f */
        /* <DEDUP_REMOVED lines=26> */
[C---:B-1----:R-:W-:Y:S08]  /*3bd50*/  HMMA.1688.F32.TF32 R100, R224.reuse, R32, R96 ;  /* 0x00000020e064723c */ /* 0x042ff00000081060 */
[C---:B------:R-:W-:Y:S01]  /*3bd60*/  HMMA.1688.F32.TF32 R96, R224.reuse, R28, R72 ;  /* 0x0000001ce060723c */ /* 0x040fe20000081048 */
[----:B------:R-:W4:Y:S11]  /*3bd70*/  LDL.LU.64 R72, [R1+0x25b0] ;  /* 0x0025b00001487983 */ /* 0x000f360000300a00 */
[----:B------:R-:W-:Y:S03]  /*3bd80*/  @!UPT UIADD3 URZ, URZ, URZ, URZ ;  /* 0x0000003f3f3ff290 */ /* 0x000fe6000fffe03f */
[----:B------:R-:W-:Y:S04]  /*3bd90*/  STL.64 [R1+0x780], R100 ;  /* 0x0007806401007387 */ /* 0x000fe80000100a00 */
[----:B------:R-:W-:Y:S04]  /*3bda0*/  STL.64 [R1+0x788], R102 ;  /* 0x0007886601007387 */ /* 0x000fe80000100a00 */
[----:B------:R-:W4:Y:S04]  /*3bdb0*/  LDL.LU.64 R74, [R1+0x25b8] ;  /* 0x0025b800014a7983 */ /* 0x000f280000300a00 */
        /* <DEDUP_REMOVED lines=26> */
[----:B-1----:R-:W-:Y:S02]  /*3bf60*/  HMMA.1688.F32.TF32 R96, R224, R8, R76 ;  /* 0x00000008e060723c */ /* 0x002fe4000008104c */
[----:B------:R-:W4:Y:S04]  /*3bf70*/  LDL.LU.64 R76, [R1+0x2560] ;  /* 0x00256000014c7983 */ /* 0x000f280000300a00 */
[----:B------:R-:W4:Y:S04]  /*3bf80*/  LDL.LU.64 R78, [R1+0x2568] ;  /* 0x00256800014e7983 */ /* 0x000f280000300a00 */
[----:B------:R-:W-:Y:S04]  /*3bf90*/  LDS R224, [R5+0x300] ;  /* 0x0003000005e07984 */ /* 0x000fe80000000800 */
[----:B------:R-:W-:Y:S04]  /*3bfa0*/  LDS R226, [R5+0x2300] ;  /* 0x0023000005e27984 */ /* 0x000fe80000000800 */
[----:B------:R-:W-:Y:S04]  /*3bfb0*/  LDS R225, [R6+0x300] ;  /* 0x0003000006e17984 */ /* 0x000fe80000000800 */
[----:B------:R-:W1:Y:S04]  /*3bfc0*/  LDS R227, [R6+0x2300] ;  /* 0x0023000006e37984 */ /* 0x000e680000000800 */
        /* <DEDUP_REMOVED lines=18> */
[----:B------:R1:W-:Y:S04]  /*3c0f0*/  STL.64 [R1+0x8a0], R96 ;  /* 0x0008a06001007387 */ /* 0x0003e80000100a00 */
[----:B------:R1:W-:Y:S04]  /*3c100*/  STL.64 [R1+0x8a8], R98 ;  /* 0x0008a86201007387 */ /* 0x0003e80000100a00 */
[----:B-1----:R-:W3:Y:S04]  /*3c110*/  LDL.LU.64 R96, [R1+0x2520] ;  /* 0x0025200001607983 */ /* 0x002ee80000300a00 */
[----:B------:R-:W3:Y:S01]  /*3c120*/  LDL.LU.64 R98, [R1+0x2528] ;  /* 0x0025280001627983 */ /* 0x000ee20000300a00 */
[C---:B--2---:R-:W-:Y:S11]  /*3c130*/  HMMA.1688.F32.TF32 R80, R220.reuse, R56, R80 ;  /* 0x00000038dc50723c */ /* 0x044ff60000081050 */
[----:B------:R-:W-:Y:S11]  /*3c140*/  @!UPT UIADD3 URZ, URZ, URZ, URZ ;  /* 0x0000003f3f3ff290 */ /* 0x000ff6000fffe03f */
[----:B------:R-:W-:Y:S01]  /*3c150*/  @!UPT UIADD3 URZ, URZ, URZ, URZ ;  /* 0x0000003f3f3ff290 */ /* 0x000fe2000fffe03f */
[----:B------:R1:W-:Y:S04]  /*3c160*/  STL.64 [R1+0x8c0], R80 ;  /* 0x0008c05001007387 */ /* 0x0003e80000100a00 */
[----:B------:R2:W-:Y:S04]  /*3c170*/  STL.64 [R1+0x8c8], R82 ;  /* 0x0008c85201007387 */ /* 0x0005e80000100a00 */
[----:B-1----:R-:W3:Y:S04]  /*3c180*/  LDL.LU.64 R80, [R1+0x2510] ;  /* 0x0025100001507983 */ /* 0x002ee80000300a00 */
[----:B--2---:R-:W2:Y:S01]  /*3c190*/  LDL.LU.64 R82, [R1+0x2518] ;  /* 0x0025180001527983 */ /* 0x004ea20000300a00 */
[C---:B----4-:R-:W-:Y:S03]  /*3c1a0*/  HMMA.1688.F32.TF32 R100, R220.reuse, R52, R84 ;  /* 0x00000034dc64723c */ /* 0x050fe60000081054 */
[----:B------:R-:W4:Y:S04]  /*3c1b0*/  LDL.LU.64 R84, [R1+0x2500] ;  /* 0x0025000001547983 */ /* 0x000f280000300a00 */
[----:B------:R-:W4:Y:S11]  /*3c1c0*/  LDL.LU.64 R86, [R1+0x2508] ;  /* 0x0025080001567983 */ /* 0x000f360000300a00 */
[----:B------:R-:W-:Y:S05]  /*3c1d0*/  @!UPT UIADD3 URZ, URZ, URZ, URZ ;  /* 0x0000003f3f3ff290 */ /* 0x000fea000fffe03f */
        /* <DEDUP_REMOVED lines=26> */
[C---:B-1----:R-:W-:Y:S08]  /*3c380*/  HMMA.1688.F32.TF32 R100, R220.reuse, R32, R96 ;  /* 0x00000020dc64723c */ /* 0x042ff00000081060 */
[C---:B--2---:R-:W-:Y:S01]  /*3c390*/  HMMA.1688.F32.TF32 R96, R220.reuse, R28, R80 ;  /* 0x0000001cdc60723c */ /* 0x044fe20000081050 */
        /* <DEDUP_REMOVED lines=534> */
[----:B------:R-:W4:Y:S02]  /*3e500*/  LDL.LU.64 R74, [R1+0x2068] ;  /* 0x00206800014a7983 */ /* 0x000f240000300a00 */
[C---:B------:R-:W-:Y:S11]  /*3e510*/  HMMA.1688.F32.TF32 R92, R220.reuse, R64, R92 ;  /* 0x00000040dc5c723c */ /* 0x040ff6000008105c */
[----:B------:R-:W-:Y:S04]  /*3e520*/  @!UPT UIADD3 URZ, URZ, URZ, URZ ;  /* 0x0000003f3f3ff290 */ /* 0x000fe8000fffe03f */
[----:B------:R1:W-:Y:S04]  /*3e530*/  STL.64 [R1+0x1970], R96 ;  /* 0x0019706001007387 */ /* 0x0003e80000100a00 */
[----:B------:R1:W-:Y:S04]  /*3e540*/  STL.64 [R1+0x1978], R98 ;  /* 0x0019786201007387 */ /* 0x0003e80000100a00 */
[----:B------:R-:W4:Y:S01]  /*3e550*/  LDL.LU.64 R104, [R1+0x2050] ;  /* 0x0020500001687983 */ /* 0x000f220000300a00 */
[C---:B---3--:R-:W-:Y:S03]  /*3e560*/  HMMA.1688.F32.TF32 R88, R220.reuse, R60, R88 ;  /* 0x0000003cdc58723c */ /* 0x048fe60000081058 */
[----:B------:R-:W-:Y:S04]  /*3e570*/  STL.64 [R1+0x1990], R92 ;  /* 0x0019905c01007387 */ /* 0x000fe80000100a00 */
[----:B------:R-:W-:Y:S04]  /*3e580*/  STL.64 [R1+0x1998], R94 ;  /* 0x0019985e01007387 */ /* 0x000fe80000100a00 */
[----:B------:R-:W3:Y:S11]  /*3e590*/  LDL.LU.64 R106, [R1+0x2058] ;  /* 0x00205800016a7983 */ /* 0x000ef60000300a00 */
[----:B------:R-:W-:Y:S01]  /*3e5a0*/  @!UPT UIADD3 URZ, URZ, URZ, URZ ;  /* 0x0000003f3f3ff290 */ /* 0x000fe2000fffe03f */
[----:B------:R-:W-:Y:S04]  /*3e5b0*/  STL.64 [R1+0x19c0], R88 ;  /* 0x0019c05801007387 */ /* 0x000fe80000100a00 */
[----:B------:R-:W-:Y:S04]  /*3e5c0*/  STL.64 [R1+0x19c8], R90 ;  /* 0x0019c85a01007387 */ /* 0x000fe80000100a00 */
[----:B------:R-:W3:Y:S04]  /*3e5d0*/  LDL.LU.64 R100, [R1+0x1260] ;  /* 0x0012600001647983 */ /* 0x000ee80000300a00 */
[----:B------:R-:W3:Y:S01]  /*3e5e0*/  LDL.LU.64 R102, [R1+0x1268] ;  /* 0x0012680001667983 */ /* 0x000ee20000300a00 */
[C---:B--2---:R-:W-:Y:S11]  /*3e5f0*/  HMMA.1688.F32.TF32 R80, R220.reuse, R56, R80 ;  /* 0x00000038dc50723c */ /* 0x044ff60000081050 */
[----:B------:R-:W-:Y:S11]  /*3e600*/  @!UPT UIADD3 URZ, URZ, URZ, URZ ;  /* 0x0000003f3f3ff290 */ /* 0x000ff6000fffe03f */
[----:B------:R-:W-:Y:S01]  /*3e610*/  @!UPT UIADD3 URZ, URZ, URZ, URZ ;  /* 0x0000003f3f3ff290 */ /* 0x000fe2000fffe03f */
[----:B------:R2:W-:Y:S04]  /*3e620*/  STL.64 [R1+0x19f0], R80 ;  /* 0x0019f05001007387 */ /* 0x0005e80000100a00 */
[----:B------:R2:W-:Y:S04]  /*3e630*/  STL.64 [R1+0x19f8], R82 ;  /* 0x0019f85201007387 */ /* 0x0005e80000100a00 */
[----:B-1----:R-:W3:Y:S04]  /*3e640*/  LDL.LU.64 R96, [R1+0x1240] ;  /* 0x0012400001607983 */ /* 0x002ee80000300a00 */
[----:B------:R-:W3:Y:S04]  /*3e650*/  LDL.LU.64 R98, [R1+0x1248] ;  /* 0x0012480001627983 */ /* 0x000ee80000300a00 */
[----:B--2---:R-:W2:Y:S04]  /*3e660*/  LDL.LU.64 R80, [R1+0x1220] ;  /* 0x0012200001507983 */ /* 0x004ea80000300a00 */
[----:B------:R-:W2:Y:S01]  /*3e670*/  LDL.LU.64 R82, [R1+0x1228] ;  /* 0x0012280001527983 */ /* 0x000ea20000300a00 */
        /* <DEDUP_REMOVED lines=17> */
[----:B------:R1:W-:Y:S04]  /*3e790*/  STL.64 [R1+0x1a88], R86 ;  /* 0x001a885601007387 */ /* 0x0003e80000100a00 */
[----:B------:R-:W4:Y:S04]  /*3e7a0*/  LDL.LU.64 R92, [R1+0x11a0] ;  /* 0x0011a000015c7983 */ /* 0x000f280000300a00 */
[----:B------:R-:W4:Y:S04]  /*3e7b0*/  LDL.LU.64 R94, [R1+0x11a8] ;  /* 0x0011a800015e7983 */ /* 0x000f280000300a00 */
[----:B-1----:R-:W4:Y:S04]  /*3e7c0*/  LDL.LU.64 R84, [R1+0x1180] ;  /* 0x0011800001547983 */ /* 0x002f280000300a00 */
[----:B------:R-:W4:Y:S01]  /*3e7d0*/  LDL.LU.64 R86, [R1+0x1188] ;  /* 0x0011880001567983 */ /* 0x000f220000300a00 */
[C---:B---3--:R-:W-:Y:S08]  /*3e7e0*/  HMMA.1688.F32.TF32 R108, R220.reuse, R40, R104 ;  /* 0x00000028dc6c723c */ /* 0x048ff00000081068 */
[C---:B------:R-:W-:Y:S11]  /*3e7f0*/  HMMA.1688.F32.TF32 R104, R220.reuse, R36, R100 ;  /* 0x00000024dc68723c */ /* 0x040ff60000081064 */
[----:B------:R-:W-:Y:S04]  /*3e800*/  @!UPT UIADD3 URZ, URZ, URZ, URZ ;  /* 0x0000003f3f3ff290 */ /* 0x000fe8000fffe03f */
[----:B------:R-:W-:Y:S04]  /*3e810*/  STL.64 [R1+0x1ab0], R108 ;  /* 0x001ab06c01007387 */ /* 0x000fe80000100a00 */
[----:B------:R-:W-:Y:S04]  /*3e820*/  STL.64 [R1+0x1ab8], R110 ;  /* 0x001ab86e01007387 */ /* 0x000fe80000100a00 */
[----:B------:R-:W-:Y:S04]  /*3e830*/  STL.64 [R1+0x1ad0], R104 ;  /* 0x001ad06801007387 */ /* 0x000fe80000100a00 */
[----:B------:R-:W-:Y:S01]  /*3e840*/  STL.64 [R1+0x1ad8], R106 ;  /* 0x001ad86a01007387 */ /* 0x000fe20000100a00 */
[C---:B------:R-:W-:Y:S08]  /*3e850*/  HMMA.1688.F32.TF32 R100, R220.reuse, R32, R96 ;  /* 0x00000020dc64723c */ /* 0x040ff00000081060 */
        /* <DEDUP_REMOVED lines=9> */
[----:B------:R-:W3:Y:S04]  /*3e8f0*/  LDL.LU.64 R88, [R1+0x1050] ;  /* 0x0010500001587983 */ /* 0x000ee80000300a00 */
[----:B------:R-:W3:Y:S11]  /*3e900*/  LDL.LU.64 R90, [R1+0x1058] ;  /* 0x00105800015a7983 */ /* 0x000ef60000300a00 */
        /* <DEDUP_REMOVED lines=16> */
[----:B------:R-:W-:Y:S01]  /*3ea10*/  HMMA.1688.F32.TF32 R92, R220, R8, R84 ;  /* 0x00000008dc5c723c */ /* 0x000fe20000081054 */
[----:B------:R-:W4:Y:S04]  /*3ea20*/  LDL.LU.64 R84, [R1+0x1020] ;  /* 0x0010200001547983 */ /* 0x000f280000300a00 */
[----:B------:R-:W-:Y:S04]  /*3ea30*/  LDS R220, [R5+0x680] ;  /* 0x0006800005dc7984 */ /* 0x000fe80000000800 */
[----:B------:R-:W-:Y:S04]  /*3ea40*/  LDS R222, [R5+0x2680] ;  /* 0x0026800005de7984 */ /* 0x000fe80000000800 */
[----:B------:R-:W-:Y:S04]  /*3ea50*/  LDS R221, [R6+0x680] ;  /* 0x0006800006dd7984 */ /* 0x000fe80000000800 */
[----:B------:R-:W-:Y:S04]  /*3ea60*/  STL.64 [R1+0x1be0], R96 ;  /* 0x001be06001007387 */ /* 0x000fe80000100a00 */
[----:B------:R-:W-:Y:S04]  /*3ea70*/  STL.64 [R1+0x1be8], R98 ;  /* 0x001be86201007387 */ /* 0x000fe80000100a00 */
[----:B------:R-:W4:Y:S04]  /*3ea80*/  LDL.LU.64 R86, [R1+0x1028] ;  /* 0x0010280001567983 */ /* 0x000f280000300a00 */
[----:B------:R-:W-:Y:S04]  /*3ea90*/  STL.64 [R1+0x1bd0], R92 ;  /* 0x001bd05c01007387 */ /* 0x000fe80000100a00 */
[----:B------:R2:W-:Y:S04]  /*3eaa0*/  STL.64 [R1+0x1bd8], R94 ;  /* 0x001bd85e01007387 */ /* 0x0005e80000100a00 */
[----:B------:R-:W1:Y:S01]  /*3eab0*/  LDS R223, [R6+0x2680] ;  /* 0x0026800006df7984 */ /* 0x000e620000000800 */
[C---:B--2---:R-:W-:Y:S03]  /*3eac0*/  HMMA.1688.F32.TF32 R92, R224.reuse, R68, R80 ;  /* 0x00000044e05c723c */ /* 0x044fe60000081050 */
[----:B------:R-:W2:Y:S04]  /*3ead0*/  LDL.LU.64 R80, [R1+0x1010] ;  /* 0x0010100001507983 */ /* 0x000ea80000300a00 */
[----:B------:R-:W2:Y:S01]  /*3eae0*/  LDL.LU.64 R82, [R1+0x1018] ;  /* 0x0010180001527983 */ /* 0x000ea20000300a00 */
[C---:B---3--:R-:W-:Y:S11]  /*3eaf0*/  HMMA.1688.F32.TF32 R88, R224.reuse, R64, R88 ;  /* 0x00000040e058723c */ /* 0x048ff60000081058 */
[----:B------:R-:W-:Y:S04]  /*3eb00*/  @!UPT UIADD3 URZ, URZ, URZ, URZ ;  /* 0x0000003f3f3ff290 */ /* 0x000fe8000fffe03f */
[----:B------:R-:W-:Y:S04]  /*3eb10*/  STL.64 [R1+0x1c30], R92 ;  /* 0x001c305c01007387 */ /* 0x000fe80000100a00 */
[----:B------:R-:W-:Y:S04]  /*3eb20*/  STL.64 [R1+0x1c38], R94 ;  /* 0x001c385e01007387 */ /* 0x000fe80000100a00 */
[----:B------:R-:W3:Y:S04]  /*3eb30*/  LDL.LU.64 R104, [R1+0x1000] ;  /* 0x0010000001687983 */ /* 0x000ee80000300a00 */
[----:B------:R-:W3:Y:S01]  /*3eb40*/  LDL.LU.64 R106, [R1+0x1008] ;  /* 0x00100800016a7983 */ /* 0x000ee20000300a00 */
[C---:B----4-:R-:W-:Y:S03]  /*3eb50*/  HMMA.1688.F32.TF32 R76, R224.reuse, R60, R76 ;  /* 0x0000003ce04c723c */ /* 0x050fe6000008104c */
[----:B------:R-:W-:Y:S04]  /*3eb60*/  STL.64 [R1+0x1c20], R88 ;  /* 0x001c205801007387 */ /* 0x000fe80000100a00 */
[----:B------:R-:W-:Y:S04]  /*3eb70*/  STL.64 [R1+0x1c28], R90 ;  /* 0x001c285a01007387 */ /* 0x000fe80000100a00 */
[----:B------:R-:W4:Y:S04]  /*3eb80*/  LDL.LU.64 R100, [R1+0xff0] ;  /* 0x000ff00001647983 */ /* 0x000f280000300a00 */
[----:B------:R-:W4:Y:S08]  /*3eb90*/  LDL.LU.64 R102, [R1+0xff8] ;  /* 0x000ff80001667983 */ /* 0x000f300000300a00 */
        /* <DEDUP_REMOVED lines=8> */
[----:B------:R1:W-:Y:S04]  /*3ec20*/  STL.64 [R1+0x1c00], R72 ;  /* 0x001c004801007387 */ /* 0x0003e80000100a00 */
[----:B------:R1:W-:Y:S04]  /*3ec30*/  STL.64 [R1+0x1c08], R74 ;  /* 0x001c084a01007387 */ /* 0x0003e80000100a00 */
[----:B-1----:R-:W4:Y:S04]  /*3ec40*/  LDL.LU.64 R72, [R1+0xfc0] ;  /* 0x000fc00001487983 */ /* 0x002f280000300a00 */
[----:B------:R-:W4:Y:S04]  /*3ec50*/  LDL.LU.64 R74, [R1+0xfc8] ;  /* 0x000fc800014a7983 */ /* 0x000f280000300a00 */
        /* <DEDUP_REMOVED lines=16> */
[C---:B---3--:R-:W-:Y:S08]  /*3ed60*/  HMMA.1688.F32.TF32 R108, R224.reuse, R44, R104 ;  /* 0x0000002ce06c723c */ /* 0x048ff00000081068 */
[C---:B----4-:R-:W-:Y:S11]  /*3ed70*/  HMMA.1688.F32.TF32 R104, R224.reuse, R40, R100 ;  /* 0x00000028e068723c */ /* 0x050ff60000081064 */
[----:B------:R-:W-:Y:S04]  /*3ed80*/  @!UPT UIADD3 URZ, URZ, URZ, URZ ;  /* 0x0000003f3f3ff290 */ /* 0x000fe8000fffe03f */
[----:B------:R-:W-:Y:S04]  /*3ed90*/  STL.64 [R1+0x1b60], R108 ;  /* 0x001b606c01007387 */ /* 0x000fe80000100a00 */
[----:B------:R-:W-:Y:S01]  /*3eda0*/  STL.64 [R1+0x1b68], R110 ;  /* 0x001b686e01007387 */ /* 0x000fe20000100a00 */
[C---:B------:R-:W-:Y:S03]  /*3edb0*/  HMMA.1688.F32.TF32 R100, R224.reuse, R36, R76 ;  /* 0x00000024e064723c */ /* 0x040fe6000008104c */
[----:B------:R-:W3:Y:S04]  /*3edc0*/  LDL.LU.64 R76, [R1+0xf60] ;  /* 0x000f6000014c7983 */ /* 0x000ee80000300a00 */
[----:B------:R-:W-:Y:S04]  /*3edd0*/  STL.64 [R1+0x1b30], R104 ;  /* 0x001b306801007387 */ /* 0x000fe80000100a00 */
[----:B------:R-:W-:Y:S04]  /*3ede0*/  STL.64 [R1+0x1b38], R106 ;  /* 0x001b386a01007387 */ /* 0x000fe80000100a00 */
[----:B------:R-:W3:Y:S08]  /*3edf0*/  LDL.LU.64 R78, [R1+0xf68] ;  /* 0x000f6800014e7983 */ /* 0x000ef00000300a00 */
[----:B------:R-:W-:Y:S04]  /*3ee00*/  STL.64 [R1+0x1aa0], R100 ;  /* 0x001aa06401007387 */ /* 0x000fe80000100a00 */
[----:B------:R1:W-:Y:S02]  /*3ee10*/  STL.64 [R1+0x1aa8], R102 ;  /* 0x001aa86601007387 */ /* 0x0003e40000100a00 */
[C---:B-1----:R-:W-:Y:S08]  /*3ee20*/  HMMA.1688.F32.TF32 R100, R224.reuse, R32, R96 ;  /* 0x00000020e064723c */ /* 0x042ff00000081060 */
[C---:B------:R-:W-:Y:S01]  /*3ee30*/  HMMA.1688.F32.TF32 R96, R224.reuse, R28, R72 ;  /* 0x0000001ce060723c */ /* 0x040fe20000081048 */
[----:B------:R-:W4:Y:S11]  /*3ee40*/  LDL.LU.64 R72, [R1+0xf70] ;  /* 0x000f700001487983 */ /* 0x000f360000300a00 */
[----:B------:R-:W-:Y:S03]  /*3ee50*/  @!UPT UIADD3 URZ, URZ, URZ, URZ ;  /* 0x0000003f3f3ff290 */ /* 0x000fe6000fffe03f */
[----:B------:R1:W-:Y:S04]  /*3ee60*/  STL.64 [R1+0x1a70], R100 ;  /* 0x001a706401007387 */ /* 0x0003e80000100a00 */
[----:B------:R1:W-:Y:S04]  /*3ee70*/  STL.64 [R1+0x1a78], R102 ;  /* 0x001a786601007387 */ /* 0x0003e80000100a00 */
[----:B------:R-:W4:Y:S01]  /*3ee80*/  LDL.LU.64 R74, [R1+0xf78] ;  /* 0x000f7800014a7983 */ /* 0x000f220000300a00 */
[C---:B------:R-:W-:Y:S08]  /*3ee90*/  HMMA.1688.F32.TF32 R92, R224.reuse, R24, R92 ;  /* 0x00000018e05c723c */ /* 0x040ff0000008105c */
[C---:B------:R-:W-:Y:S08]  /*3eea0*/  HMMA.1688.F32.TF32 R88, R224.reuse, R20, R88 ;  /* 0x00000014e058723c */ /* 0x040ff00000081058 */
[C---:B------:R-:W-:Y:S01]  /*3eeb0*/  HMMA.1688.F32.TF32 R84, R224.reuse, R16, R84 ;  /* 0x00000010e054723c */ /* 0x040fe20000081054 */
[----:B------:R1:W-:Y:S04]  /*3eec0*/  STL.64 [R1+0x1a40], R96 ;  /* 0x001a406001007387 */ /* 0x0003e80000100a00 */
[----:B------:R1:W-:Y:S04]  /*3eed0*/  STL.64 [R1+0x1a48], R98 ;  /* 0x001a486201007387 */ /* 0x0003e80000100a00 */
[----:B------:R-:W4:Y:S04]  /*3eee0*/  LDL.LU.64 R104, [R1+0x1080] ;  /* 0x0010800001687983 */ /* 0x000f280000300a00 */
[----:B------:R1:W-:Y:S04]  /*3eef0*/  STL.64 [R1+0x1a10], R92 ;  /* 0x001a105c01007387 */ /* 0x0003e80000100a00 */
[----:B------:R1:W-:Y:S04]  /*3ef00*/  STL.64 [R1+0x1a18], R94 ;  /* 0x001a185e01007387 */ /* 0x0003e80000100a00 */
[----:B------:R-:W4:Y:S04]  /*3ef10*/  LDL.LU.64 R106, [R1+0x1088] ;  /* 0x00108800016a7983 */ /* 0x000f280000300a00 */
[----:B------:R-:W-:Y:S04]  /*3ef20*/  STL.64 [R1+0x19e0], R88 ;  /* 0x0019e05801007387 */ /* 0x000fe80000100a00 */
[----:B------:R-:W-:Y:S04]  /*3ef30*/  STL.64 [R1+0x19e8], R90 ;  /* 0x0019e85a01007387 */ /* 0x000fe80000100a00 */
[----:B-1----:R-:W4:Y:S04]  /*3ef40*/  LDL.LU.64 R100, [R1+0x1090] ;  /* 0x0010900001647983 */ /* 0x002f280000300a00 */
[----:B------:R-:W4:Y:S04]  /*3ef50*/  LDL.LU.64 R102, [R1+0x1098] ;  /* 0x0010980001667983 */ /* 0x000f280000300a00 */
[----:B------:R1:W-:Y:S04]  /*3ef60*/  STL.64 [R1+0x19b0], R84 ;  /* 0x0019b05401007387 */ /* 0x0003e80000100a00 */
[----:B------:R1:W-:Y:S04]  /*3ef70*/  STL.64 [R1+0x19b8], R86 ;  /* 0x0019b85601007387 */ /* 0x0003e80000100a00 */
[----:B------:R-:W4:Y:S04]  /*3ef80*/  LDL.LU.64 R96, [R1+0x10a0] ;  /* 0x0010a00001607983 */ /* 0x000f280000300a00 */
[----:B------:R-:W4:Y:S01]  /*3ef90*/  LDL.LU.64 R98, [R1+0x10a8] ;  /* 0x0010a80001627983 */ /* 0x000f220000300a00 */
[C---:B--2---:R-:W-:Y:S11]  /*3efa0*/  HMMA.1688.F32.TF32 R80, R224.reuse, R12, R80 ;  /* 0x0000000ce050723c */ /* 0x044ff60000081050 */
[----:B------:R-:W-:Y:S11]  /*3efb0*/  @!UPT UIADD3 URZ, URZ, URZ, URZ ;  /* 0x0000003f3f3ff290 */ /* 0x000ff6000fffe03f */
[----:B------:R-:W-:Y:S01]  /*3efc0*/  @!UPT UIADD3 URZ, URZ, URZ, URZ ;  /* 0x0000003f3f3ff290 */ /* 0x000fe2000fffe03f */
[----:B------:R2:W-:Y:S04]  /*3efd0*/  STL.64 [R1+0x1980], R80 ;  /* 0x0019805001007387 */ /* 0x0005e80000100a00 */
[----:B------:R1:W-:Y:S04]  /*3efe0*/  STL.64 [R1+0x1988], R82 ;  /* 0x0019885201007387 */ /* 0x0003e80000100a00 */
[----:B------:R-:W4:Y:S04]  /*3eff0*/  LDL.LU.64 R92, [R1+0x10b0] ;  /* 0x0010b000015c7983 */ /* 0x000f280000300a00 */
[----:B------:R-:W4:Y:S04]  /*3f000*/  LDL.LU.64 R94, [R1+0x10b8] ;  /* 0x0010b800015e7983 */ /* 0x000f280000300a00 */
[----:B-1----:R-:W4:Y:S04]  /*3f010*/  LDL.LU.64 R84, [R1+0x10c0] ;  /* 0x0010c00001547983 */ /* 0x002f280000300a00 */
[----:B------:R-:W4:Y:S01]  /*3f020*/  LDL.LU.64 R86, [R1+0x10c8] ;  /* 0x0010c80001567983 */ /* 0x000f220000300a00 */
[----:B---3--:R-:W-:Y:S03]  /*3f030*/  HMMA.1688.F32.TF32 R76, R224, R8, R76 ;  /* 0x00000008e04c723c */ /* 0x008fe6000008104c */
[----:B------:R-:W-:Y:S04]  /*3f040*/  LDS R224, [R5+0x700] ;  /* 0x0007000005e07984 */ /* 0x000fe80000000800 */
[----:B------:R-:W-:Y:S04]  /*3f050*/  LDS R226, [R5+0x2700] ;  /* 0x0027000005e27984 */ /* 0x000fe80000000800 */
[----:B------:R-:W-:Y:S04]  /*3f060*/  LDS R225, [R6+0x700] ;  /* 0x0007000006e17984 */ /* 0x000fe80000000800 */
[----:B------:R-:W1:Y:S08]  /*3f070*/  LDS R227, [R6+0x2700] ;  /* 0x0027000006e37984 */ /* 0x000e700000000800 */
[----:B------:R3:W-:Y:S04]  /*3f080*/  STL.64 [R1+0x1070], R76 ;  /* 0x0010704c01007387 */ /* 0x0007e80000100a00 */
[----:B------:R1:W-:Y:S04]  /*3f090*/  STL.64 [R1+0x1078], R78 ;  /* 0x0010784e01007387 */ /* 0x0003e80000100a00 */
[----:B--2---:R-:W2:Y:S04]  /*3f0a0*/  LDL.LU.64 R80, [R1+0x10d0] ;  /* 0x0010d00001507983 */ /* 0x004ea80000300a00 */
[----:B------:R-:W2:Y:S01]  /*3f0b0*/  LDL.LU.64 R82, [R1+0x10d8] ;  /* 0x0010d80001527983 */ /* 0x000ea20000300a00 */
[C---:B----4-:R-:W-:Y:S11]  /*3f0c0*/  HMMA.1688.F32.TF32 R72, R220.reuse, R68, R72 ;  /* 0x00000044dc48723c */ /* 0x050ff60000081048 */
[----:B------:R-:W-:Y:S11]  /*3f0d0*/  @!UPT UIADD3 URZ, URZ, URZ, URZ ;  /* 0x0000003f3f3ff290 */ /* 0x000ff6000fffe03f */
[----:B------:R-:W-:Y:S01]  /*3f0e0*/  @!UPT UIADD3 URZ, URZ, URZ, URZ ;  /* 0x0000003f3f3ff290 */ /* 0x000fe2000fffe03f */
[----:B------:R4:W-:Y:S04]  /*3f0f0*/  STL.64 [R1+0x1180], R72 ;  /* 0x0011804801007387 */ /* 0x0009e80000100a00 */
[----:B------:R4:W-:Y:S04]  /*3f100*/  STL.64 [R1+0x1188], R74 ;  /* 0x0011884a01007387 */ /* 0x0009e80000100a00 */
[----:B---3--:R-:W3:Y:S04]  /*3f110*/  LDL.LU.64 R76, [R1+0x10e0] ;  /* 0x0010e000014c7983 */ /* 0x008ee80000300a00 */
[----:B-1----:R-:W3:Y:S04]  /*3f120*/  LDL.LU.64 R78, [R1+0x10e8] ;  /* 0x0010e800014e7983 */ /* 0x002ee80000300a00 */
[----:B------:R-:W3:Y:S04]  /*3f130*/  LDL.LU.64 R88, [R1+0x10f0] ;  /* 0x0010f00001587983 */ /* 0x000ee80000300a00 */
[----:B------:R-:W3:Y:S04]  /*3f140*/  LDL.LU.64 R90, [R1+0x10f8] ;  /* 0x0010f800015a7983 */ /* 0x000ee80000300a00 */
[----:B----4-:R-:W4:Y:S04]  /*3f150*/  LDL.LU.64 R72, [R1+0x1100] ;  /* 0x0011000001487983 */ /* 0x010f280000300a00 */
[----:B------:R-:W4:Y:S01]  /*3f160*/  LDL.LU.64 R74, [R1+0x1108] ;  /* 0x00110800014a7983 */ /* 0x000f220000300a00 */
[C---:B------:R-:W-:Y:S08]  /*3f170*/  HMMA.1688.F32.TF32 R108, R220.reuse, R64, R104 ;  /* 0x00000040dc6c723c */ /* 0x040ff00000081068 */
[C---:B------:R-:W-:Y:S08]  /*3f180*/  HMMA.1688.F32.TF32 R104, R220.reuse, R60, R100 ;  /* 0x0000003cdc68723c */ /* 0x040ff00000081064 */
[C---:B------:R-:W-:Y:S07]  /*3f190*/  HMMA.1688.F32.TF32 R100, R220.reuse, R56, R96 ;  /* 0x00000038dc64723c */ /* 0x040fee0000081060 */
[----:B------:R-:W-:Y:S04]  /*3f1a0*/  STL.64 [R1+0x1260], R108 ;  /* 0x0012606c01007387 */ /* 0x000fe80000100a00 */
[----:B------:R-:W-:Y:S04]  /*3f1b0*/  STL.64 [R1+0x1268], R110 ;  /* 0x0012686e01007387 */ /* 0x000fe80000100a00 */
[----:B------:R-:W-:Y:S04]  /*3f1c0*/  STL.64 [R1+0x1250], R104 ;  /* 0x0012506801007387 */ /* 0x000fe80000100a00 */
[----:B------:R-:W-:Y:S04]  /*3f1d0*/  STL.64 [R1+0x1258], R106 ;  /* 0x0012586a01007387 */ /* 0x000fe80000100a00 */
[----:B------:R-:W-:Y:S04]  /*3f1e0*/  STL.64 [R1+0x1240], R100 ;  /* 0x0012406401007387 */ /* 0x000fe80000100a00 */
[----:B------:R-:W-:Y:S01]  /*3f1f0*/  STL.64 [R1+0x1248], R102 ;  /* 0x0012486601007387 */ /* 0x000fe20000100a00 */
[C---:B------:R-:W-:Y:S08]  /*3f200*/  HMMA.1688.F32.TF32 R96, R220.reuse, R52, R92 ;  /* 0x00000034dc60723c */ /* 0x040ff0000008105c */
        /* <DEDUP_REMOVED lines=14> */
[C---:B---3--:R-:W-:Y:S02]  /*3f2f0*/  HMMA.1688.F32.TF32 R92, R220.reuse, R40, R76 ;  /* 0x00000028dc5c723c */ /* 0x048fe4000008104c */
[----:B------:R-:W3:Y:S04]  /*3f300*/  LDL.LU.64 R76, [R1+0x1130] ;  /* 0x00113000014c7983 */ /* 0x000ee80000300a00 */
[----:B------:R-:W3:Y:S02]  /*3f310*/  LDL.LU.64 R78, [R1+0x1138] ;  /* 0x00113800014e7983 */ /* 0x000ee40000300a00 */
[C---:B------:R-:W-:Y:S11]  /*3f320*/  HMMA.1688.F32.TF32 R88, R220.reuse, R36, R88 ;  /* 0x00000024dc58723c */ /* 0x040ff60000081058 */
[----:B------:R-:W-:Y:S04]  /*3f330*/  @!UPT UIADD3 URZ, URZ, URZ, URZ ;  /* 0x0000003f3f3ff290 */ /* 0x000fe8000fffe03f */
[----:B------:R1:W-:Y:S04]  /*3f340*/  STL.64 [R1+0x1200], R92 ;  /* 0x0012005c01007387 */ /* 0x0003e80000100a00 */
[----:B------:R1:W-:Y:S04]  /*3f350*/  STL.64 [R1+0x1208], R94 ;  /* 0x0012085e01007387 */ /* 0x0003e80000100a00 */
[----:B-1----:R-:W3:Y:S04]  /*3f360*/  LDL.LU.64 R92, [R1+0x1140] ;  /* 0x00114000015c7983 */ /* 0x002ee80000300a00 */
[----:B------:R-:W3:Y:S04]  /*3f370*/  LDL.LU.64 R94, [R1+0x1148] ;  /* 0x00114800015e7983 */ /* 0x000ee80000300a00 */
[----:B------:R-:W-:Y:S04]  /*3f380*/  STL.64 [R1+0x11f0], R88 ;  /* 0x0011f05801007387 */ /* 0x000fe80000100a00 */
[----:B------:R4:W-:Y:S02]  /*3f390*/  STL.64 [R1+0x11f8], R90 ;  /* 0x0011f85a01007387 */ /* 0x0009e40000100a00 */
[C---:B----4-:R-:W-:Y:S02]  /*3f3a0*/  HMMA.1688.F32.TF32 R88, R220.reuse, R32, R72 ;  /* 0x00000020dc58723c */ /* 0x050fe40000081048 */
        /* <DEDUP_REMOVED lines=27> */
[C---:B-1----:R-:W-:Y:S02]  /*3f560*/  HMMA.1688.F32.TF32 R100, R220.reuse, R16, R92 ;  /* 0x00000010dc64723c */ /* 0x042fe4000008105c */
[----:B------:R-:W3:Y:S04]  /*3f570*/  LDL.LU.64 R92, [R1+0x12b0] ;  /* 0x0012b000015c7983 */ /* 0x000ee80000300a00 */
[----:B------:R-:W3:Y:S11]  /*3f580*/  LDL.LU.64 R94, [R1+0x12b8] ;  /* 0x0012b800015e7983 */ /* 0x000ef60000300a00 */
        /* <DEDUP_REMOVED lines=10> */
[----:B------:R-:W-:Y:S04]  /*3f630*/  LDS R220, [R3+0x4000] ;  /* 0x0040000003dc7984 */ /* 0x000fe80000000800 */
[----:B------:R-:W-:Y:S02]  /*3f640*/  LDS R222, [R3+0x6000] ;  /* 0x0060000003de7984 */ /* 0x000fe40000000800 */
[C---:B------:R-:W-:Y:S02]  /*3f650*/  HMMA.1688.F32.TF32 R96, R224.reuse, R68, R88 ;  /* 0x00000044e060723c */ /* 0x040fe40000081058 */
[----:B------:R-:W4:Y:S04]  /*3f660*/  LDL.LU.64 R88, [R1+0x12d0] ;  /* 0x0012d00001587983 */ /* 0x000f280000300a00 */
[----:B------:R-:W-:Y:S04]  /*3f670*/  LDS R221, [R4+0x4000] ;  /* 0x0040000004dd7984 */ /* 0x000fe80000000800 */
[----:B------:R-:W1:Y:S05]  /*3f680*/  LDS R223, [R4+0x6000] ;  /* 0x0060000004df7984 */ /* 0x000e6a0000000800 */
        /* <DEDUP_REMOVED lines=27> */
[----:B------:R1:W-:Y:S04]  /*3f840*/  STL.64 [R1+0x1120], R96 ;  /* 0x0011206001007387 */ /* 0x0003e80000100a00 */
[----:B------:R4:W-:Y:S04]  /*3f850*/  STL.64 [R1+0x1128], R98 ;  /* 0x0011286201007387 */ /* 0x0009e80000100a00 */
[----:B-1----:R-:W3:Y:S01]  /*3f860*/  LDL.LU.64 R96, [R1+0x1320] ;  /* 0x0013200001607983 */ /* 0x002ee20000300a00 */
[C---:B----4-:R-:W-:Y:S03]  /*3f870*/  HMMA.1688.F32.TF32 R72, R224.reuse, R48, R72 ;  /* 0x00000030e048723c */ /* 0x050fe60000081048 */
[----:B------:R-:W4:Y:S11]  /*3f880*/  LDL.LU.64 R98, [R1+0x1328] ;  /* 0x0013280001627983 */ /* 0x000f360000300a00 */
[----:B------:R-:W-:Y:S09]  /*3f890*/  @!UPT UIADD3 URZ, URZ, URZ, URZ ;  /* 0x0000003f3f3ff290 */ /* 0x000ff2000fffe03f */
        /* <DEDUP_REMOVED lines=34> */
[C---:B----4-:R-:W-:Y:S08]  /*3fac0*/  HMMA.1688.F32.TF32 R100, R224.reuse, R24, R96 ;  /* 0x00000018e064723c */ /* 0x050ff00000081060 */
        /* <DEDUP_REMOVED lines=20> */
[----:B--2---:R-:W-:Y:S02]  /*3fc10*/  HMMA.1688.F32.TF32 R96, R224, R8, R80 ;  /* 0x00000008e060723c */ /* 0x004fe40000081050 */
[----:B------:R-:W2:Y:S04]  /*3fc20*/  LDL.LU.64 R80, [R1+0x1720] ;  /* 0x0017200001507983 */ /* 0x000ea80000300a00 */
[----:B------:R-:W2:Y:S01]  /*3fc30*/  LDL.LU.64 R82, [R1+0x1728] ;  /* 0x0017280001527983 */ /* 0x000ea20000300a00 */
[----:B------:R-:W-:Y:S01]  /*3fc40*/  MOV R180, R67 ;  /* 0x0000004300b47202 */ /* 0x000fe20000000f00 */
[----:B------:R-:W-:Y:S01]  /*3fc50*/  IMAD.MOV.U32 R181, RZ, RZ, R70 ;  /* 0x000000ffffb57224 */ /* 0x000fe200078e0046 */
[----:B------:R-:W-:Y:S01]  /*3fc60*/  MOV R183, R0 ;  /* 0x0000000000b77202 */ /* 0x000fe20000000f00 */
[----:B------:R-:W-:Y:S01]  /*3fc70*/  IMAD.MOV.U32 R182, RZ, RZ, R71 ;  /* 0x000000ffffb67224 */ /* 0x000fe200078e0047 */
[----:B------:R-:W-:Y:S04]  /*3fc80*/  LDS R224, [R3+0x4080] ;  /* 0x0040800003e07984 */ /* 0x000fe80000000800 */
[----:B------:R-:W-:Y:S04]  /*3fc90*/  LDS R226, [R3+0x6080] ;  /* 0x0060800003e27984 */ /* 0x000fe80000000800 */
[----:B------:R-:W-:Y:S04]  /*3fca0*/  LDS R225, [R4+0x4080] ;  /* 0x0040800004e17984 */ /* 0x000fe80000000800 */
[----:B------:R-:W1:Y:S04]  /*3fcb0*/  LDS R227, [R4+0x6080] ;  /* 0x0060800004e37984 */ /* 0x000e680000000800 */
        /* <DEDUP_REMOVED lines=15> */
[----:B------:R-:W4:Y:S02]  /*3fdb0*/  LDL.LU.64 R74, [R1+0x16f8] ;  /* 0x0016f800014a7983 */ /* 0x000f240000300a00 */
[C---:B------:R-:W-:Y:S11]  /*3fdc0*/  HMMA.1688.F32.TF32 R88, R228.reuse, R56, R88 ;  /* 0x00000038e458723c */ /* 0x040ff60000081058 */
[----:B------:R-:W-:Y:S04]  /*3fdd0*/  @!UPT UIADD3 URZ, URZ, URZ, URZ ;  /* 0x0000003f3f3ff290 */ /* 0x000fe8000fffe03f */
[----:B------:R1:W-:Y:S04]  /*3fde0*/  STL.64 [R1+0x1030], R92 ;  /* 0x0010305c01007387 */ /* 0x0003e80000100a00 */
[----:B------:R1:W-:Y:S04]  /*3fdf0*/  STL.64 [R1+0x1038], R94 ;  /* 0x0010385e01007387 */ /* 0x0003e80000100a00 */
[----:B-1----:R-:W4:Y:S04]  /*3fe00*/  LDL.LU.64 R92, [R1+0x16e0] ;  /* 0x0016e000015c7983 */ /* 0x002f280000300a00 */
[----:B------:R-:W4:Y:S04]  /*3fe10*/  LDL.LU.64 R94, [R1+0x16e8] ;  /* 0x0016e800015e7983 */ /* 0x000f280000300a00 */
[----:B------:R1:W-:Y:S01]  /*3fe20*/  STL.64 [R1+0x1020], R88 ;  /* 0x0010205801007387 */ /* 0x0003e20000100a00 */
[C---:B------:R-:W-:Y:S03]  /*3fe30*/  HMMA.1688.F32.TF32 R84, R228.reuse, R52, R84 ;  /* 0x00000034e454723c */ /* 0x040fe60000081054 */
[----:B------:R1:W-:Y:S04]  /*3fe40*/  STL.64 [R1+0x1028], R90 ;  /* 0x0010285a01007387 */ /* 0x0003e80000100a00 */
[----:B-1----:R-:W4:Y:S04]  /*3fe50*/  LDL.LU.64 R88, [R1+0x16d0] ;  /* 0x0016d00001587983 */ /* 0x002f280000300a00 */
[----:B------:R-:W4:Y:S11]  /*3fe60*/  LDL.LU.64 R90, [R1+0x16d8] ;  /* 0x0016d800015a7983 */ /* 0x000f360000300a00 */
[----:B------:R-:W-:Y:S01]  /*3fe70*/  @!UPT UIADD3 URZ, URZ, URZ, URZ ;  /* 0x0000003f3f3ff290 */ /* 0x000fe2000fffe03f */
[----:B------:R1:W-:Y:S04]  /*3fe80*/  STL.64 [R1+0x1010], R84 ;  /* 0x0010105401007387 */ /* 0x0003e80000100a00 */
[----:B------:R1:W-:Y:S01]  /*3fe90*/  STL.64 [R1+0x1018], R86 ;  /* 0x0010185601007387 */ /* 0x0003e20000100a00 */
[C---:B--2---:R-:W-:Y:S11]  /*3fea0*/  HMMA.1688.F32.TF32 R80, R228.reuse, R48, R80 ;  /* 0x00000030e450723c */ /* 0x044ff60000081050 */
[----:B------:R-:W-:Y:S11]  /*3feb0*/  @!UPT UIADD3 URZ, URZ, URZ, URZ ;  /* 0x0000003f3f3ff290 */ /* 0x000ff6000fffe03f */
[----:B------:R-:W-:Y:S01]  /*3fec0*/  @!UPT UIADD3 URZ, URZ, URZ, URZ ;  /* 0x0000003f3f3ff290 */ /* 0x000fe2000fffe03f */
[----:B------:R2:W-:Y:S04]  /*3fed0*/  STL.64 [R1+0x1000], R80 ;  /* 0x0010005001007387 */ /* 0x0005e80000100a00 */
[----:B------:R1:W-:Y:S01]  /*3fee0*/  STL.64 [R1+0x1008], R82 ;  /* 0x0010085201007387 */ /* 0x0003e20000100a00 */
[C---:B---3--:R-:W-:Y:S11]  /*3fef0*/  HMMA.1688.F32.TF32 R76, R228.reuse, R44, R76 ;  /* 0x0000002ce44c723c */ /* 0x048ff6000008104c */
[----:B------:R-:W-:Y:S11]  /*3ff00*/  @!UPT UIADD3 URZ, URZ, URZ, URZ ;  /* 0x0000003f3f3ff290 */ /* 0x000ff6000fffe03f */
[----:B------:R-:W-:Y:S01]  /*3ff10*/  @!UPT UIADD3 URZ, URZ, URZ, URZ ;  /* 0x0000003f3f3ff290 */ /* 0x000fe2000fffe03f */
[----:B------:R3:W-:Y:S04]  /*3ff20*/  STL [R1+0xff0], R76 ;  /* 0x000ff04c01007387 */ /* 0x0007e80000100800 */
[----:B-1----:R-:W4:Y:S04]  /*3ff30*/  LDL.LU.64 R84, [R1+0x16c0] ;  /* 0x0016c00001547983 */ /* 0x002f280000300a00 */
[----:B------:R-:W4:Y:S01]  /*3ff40*/  LDL.LU.64 R86, [R1+0x16c8] ;  /* 0x0016c80001567983 */ /* 0x000f220000300a00 */
[----:B------:R-:W-:Y:S01]  /*3ff50*/  IMAD.MOV.U32 R69, RZ, RZ, R79 ;  /* 0x000000ffff457224 */ /* 0x000fe200078e004f */
[----:B------:R-:W-:Y:S01]  /*3ff60*/  MOV R252, R78 ;  /* 0x0000004e00fc7202 */ /* 0x000fe20000000f00 */
[----:B------:R-:W-:Y:S01]  /*3ff70*/  IMAD.MOV.U32 R7, RZ, RZ, R77 ;  /* 0x000000ffff077224 */ /* 0x000fe200078e004d */
[----:B--2---:R-:W2:Y:S04]  /*3ff80*/  LDL.LU.64 R80, [R1+0x16b0] ;  /* 0x0016b00001507983 */ /* 0x004ea80000300a00 */
[----:B------:R-:W2:Y:S04]  /*3ff90*/  LDL.LU.64 R82, [R1+0x16b8] ;  /* 0x0016b80001527983 */ /* 0x000ea80000300a00 */
[----:B---3--:R-:W3:Y:S04]  /*3ffa0*/  LDL.LU.64 R76, [R1+0x16a0] ;  /* 0x0016a000014c7983 */ /* 0x008ee80000300a00 */
[----:B------:R-:W3:Y:S01]  /*3ffb0*/  LDL.LU.64 R78, [R1+0x16a8] ;  /* 0x0016a800014e7983 */ /* 0x000ee20000300a00 */
[C---:B------:R-:W-:Y:S03]  /*3ffc0*/  HMMA.1688.F32.TF32 R96, R228.reuse, R40, R96 ;  /* 0x00000028e460723c */ /* 0x040fe60000081060 */
[----:B------:R1:W-:Y:S04]  /*3ffd0*/  STL [R1+0x49b0], R69 ;  /* 0x0049b04501007387 */ /* 0x0003e80000100800 */
[----:B------:R1:W-:Y:S04]  /*3ffe0*/  STL [R1+0x49ac], R252 ;  /* 0x0049acfc01007387 */ /* 0x0003e80000100800 */
[----:B------:R1:W-:Y:S11]  /*3fff0*/  STL [R1+0x49a8], R7 ;  /* 0x0049a80701007387 */ /* 0x0003f60000100800 */
[----:B------:R-:W-:Y:S01]  /*40000*/  @!UPT UIADD3 URZ, URZ, URZ, URZ ;  /* 0x0000003f3f3ff290 */ /* 0x000fe2000fffe03f */
[----:B------:R-:W-:Y:S04]  /*40010*/  STL.64 [R1+0xfe0], R96 ;  /* 0x000fe06001007387 */ /* 0x000fe80000100a00 */
[----:B------:R-:W-:Y:S01]  /*40020*/  STL.64 [R1+0xfe8], R98 ;  /* 0x000fe86201007387 */ /* 0x000fe20000100a00 */
[C---:B----4-:R-:W-:Y:S11]  /*40030*/  HMMA.1688.F32.TF32 R72, R228.reuse, R36, R72 ;  /* 0x00000024e448723c */ /* 0x050ff60000081048 */
[----:B------:R-:W-:Y:S11]  /*40040*/  @!UPT UIADD3 URZ, URZ, URZ, URZ ;  /* 0x0000003f3f3ff290 */ /* 0x000ff6000fffe03f */
[----:B------:R-:W-:Y:S01]  /*40050*/  @!UPT UIADD3 URZ, URZ, URZ, URZ ;  /* 0x0000003f3f3ff290 */ /* 0x000fe2000fffe03f */
[----:B------:R4:W-:Y:S01]  /*40060*/  STL [R1+0xfd0], R72 ;  /* 0x000fd04801007387 */ /* 0x0009e20000100800 */
[----:B-1----:R-:W-:Y:S01]  /*40070*/  IMAD.MOV.U32 R69, RZ, RZ, R73 ;  /* 0x000000ffff457224 */ /* 0x002fe200078e0049 */
[----:B------:R-:W-:Y:S01]  /*40080*/  MOV R252, R74 ;  /* 0x0000004a00fc7202 */ /* 0x000fe20000000f00 */
[----:B------:R-:W-:Y:S01]  /*40090*/  IMAD.MOV.U32 R7, RZ, RZ, R75 ;  /* 0x000000ffff077224 */ /* 0x000fe200078e004b */
[----:B----4-:R-:W4:Y:S04]  /*400a0*/  LDL.LU.64 R72, [R1+0x1690] ;  /* 0x0016900001487983 */ /* 0x010f280000300a00 */
[----:B------:R-:W4:Y:S01]  /*400b0*/  LDL.LU.64 R74, [R1+0x1698] ;  /* 0x00169800014a7983 */ /* 0x000f220000300a00 */
[C---:B------:R-:W-:Y:S03]  /*400c0*/  HMMA.1688.F32.TF32 R92, R228.reuse, R32, R92 ;  /* 0x00000020e45c723c */ /* 0x040fe6000008105c */
[----:B------:R-:W-:Y:S04]  /*400d0*/  STL [R1+0x49bc], R7 ;  /* 0x0049bc0701007387 */ /* 0x000fe80000100800 */
[----:B------:R-:W-:Y:S04]  /*400e0*/  STL [R1+0x49b8], R252 ;  /* 0x0049b8fc01007387 */ /* 0x000fe80000100800 */
[----:B------:R-:W-:Y:S01]  /*400f0*/  STL [R1+0x49b4], R69 ;  /* 0x0049b44501007387 */ /* 0x000fe20000100800 */
[----:B------:R-:W-:Y:S11]  /*40100*/  HMMA.1688.F32.TF32 R88, R228, R28, R88 ;  /* 0x0000001ce458723c */ /* 0x000ff60000081058 */
[----:B------:R1:W-:Y:S04]  /*40110*/  STL.64 [R1+0xfc0], R92 ;  /* 0x000fc05c01007387 */ /* 0x0003e80000100a00 */
[----:B------:R1:W-:Y:S09]  /*40120*/  STL.64 [R1+0xfc8], R94 ;  /* 0x000fc85e01007387 */ /* 0x0003f20000100a00 */
[----:B------:R-:W-:Y:S01]  /*40130*/  IMAD.MOV.U32 R61, RZ, RZ, R91 ;  /* 0x000000ffff3d7224 */ /* 0x000fe200078e005b */
[----:B------:R-:W-:Y:S01]  /*40140*/  MOV R65, R89 ;  /* 0x0000005900417202 */ /* 0x000fe20000000f00 */
[----:B------:R-:W-:-:S02]  /*40150*/  IMAD.MOV.U32 R64, RZ, RZ, R90 ;  /* 0x000000ffff407224 */ /* 0x000fc400078e005a */
[----:B------:R-:W-:Y:S01]  /*40160*/  IMAD.MOV.U32 R68, RZ, RZ, R88 ;  /* 0x000000ffff447224 */ /* 0x000fe200078e0058 */
[----:B------:R-:W-:Y:S04]  /*40170*/  STL [R1+0x49cc], R61 ;  /* 0x0049cc3d01007387 */ /* 0x000fe80000100800 */
[----:B------:R-:W-:Y:S04]  /*40180*/  STL [R1+0x49c8], R64 ;  /* 0x0049c84001007387 */ /* 0x000fe80000100800 */
[----:B------:R-:W-:Y:S04]  /*40190*/  STL [R1+0x49c4], R65 ;  /* 0x0049c44101007387 */ /* 0x000fe80000100800 */
[----:B------:R-:W-:Y:S01]  /*401a0*/  STL [R1+0x49c0], R68 ;  /* 0x0049c04401007387 */ /* 0x000fe20000100800 */
[C---:B------:R-:W-:Y:S08]  /*401b0*/  HMMA.1688.F32.TF32 R84, R228.reuse, R24, R84 ;  /* 0x00000018e454723c */ /* 0x040ff00000081054 */
[C---:B--2---:R-:W-:Y:S08]  /*401c0*/  HMMA.1688.F32.TF32 R80, R228.reuse, R20, R80 ;  /* 0x00000014e450723c */ /* 0x044ff00000081050 */
[----:B---3--:R-:W-:Y:S07]  /*401d0*/  HMMA.1688.F32.TF32 R76, R228, R16, R76 ;  /* 0x00000010e44c723c */ /* 0x008fee000008104c */
[----:B------:R2:W-:Y:S04]  /*401e0*/  STL [R1+0xfa0], R84 ;  /* 0x000fa05401007387 */ /* 0x0005e80000100800 */
[----:B-1----:R-:W3:Y:S04]  /*401f0*/  LDL.LU.64 R92, [R1+0x1340] ;  /* 0x00134000015c7983 */ /* 0x002ee80000300a00 */
[----:B------:R-:W3:Y:S04]  /*40200*/  LDL.LU.64 R94, [R1+0x1348] ;  /* 0x00134800015e7983 */ /* 0x000ee80000300a00 */
[----:B------:R-:W3:Y:S01]  /*40210*/  LDL.LU R88, [R1+0x2040] ;  /* 0x0020400001587983 */ /* 0x000ee20000300800 */
[----:B------:R-:W-:-:S03]  /*40220*/  MOV R7, R85 ;  /* 0x0000005500077202 */ /* 0x000fc60000000f00 */
[----:B------:R-:W3:Y:S01]  /*40230*/  LDL.LU R89, [R1+0x2044] ;  /* 0x0020440001597983 */ /* 0x000ee20000300800 */
[----:B------:R-:W-:-:S03]  /*40240*/  IMAD.MOV.U32 R252, RZ, RZ, R86 ;  /* 0x000000fffffc7224 */ /* 0x000fc600078e0056 */
[----:B------:R-:W3:Y:S01]  /*40250*/  LDL.LU R90, [R1+0x2048] ;  /* 0x00204800015a7983 */ /* 0x000ee20000300800 */
[----:B------:R-:W-:-:S03]  /*40260*/  IMAD.MOV.U32 R69, RZ, RZ, R87 ;  /* 0x000000ffff457224 */ /* 0x000fc600078e0057 */
[----:B------:R-:W3:Y:S01]  /*40270*/  LDL.LU R91, [R1+0x204c] ;  /* 0x00204c00015b7983 */ /* 0x000ee20000300800 */
[----:B------:R-:W-:-:S03]  /*40280*/  MOV R60, R80 ;  /* 0x00000050003c7202 */ /* 0x000fc60000000f00 */
[----:B--2---:R-:W2:Y:S01]  /*40290*/  LDL.LU R84, [R1+0x2030] ;  /* 0x0020300001547983 */ /* 0x004ea20000300800 */
[----:B------:R-:W-:-:S03]  /*402a0*/  IMAD.MOV.U32 R57, RZ, RZ, R81 ;  /* 0x000000ffff397224 */ /* 0x000fc600078e0051 */
[----:B------:R-:W2:Y:S01]  /*402b0*/  LDL.LU R85, [R1+0x2034] ;  /* 0x0020340001557983 */ /* 0x000ea20000300800 */
[----:B------:R-:W-:-:S03]  /*402c0*/  IMAD.MOV.U32 R56, RZ, RZ, R82 ;  /* 0x000000ffff387224 */ /* 0x000fc600078e0052 */
[----:B------:R-:W2:Y:S01]  /*402d0*/  LDL.LU R86, [R1+0x2038] ;  /* 0x0020380001567983 */ /* 0x000ea20000300800 */
[----:B------:R-:W-:-:S03]  /*402e0*/  MOV R53, R83 ;  /* 0x0000005300357202 */ /* 0x000fc60000000f00 */
[----:B------:R-:W2:Y:S01]  /*402f0*/  LDL.LU R87, [R1+0x203c] ;  /* 0x00203c0001577983 */ /* 0x000ea20000300800 */
[----:B------:R-:W-:Y:S01]  /*40300*/  IMAD.MOV.U32 R52, RZ, RZ, R76 ;  /* 0x000000ffff347224 */ /* 0x000fe200078e004c */
[----:B------:R-:W-:Y:S02]  /*40310*/  MOV R83, R50 ;  /* 0x0000003200537202 */ /* 0x000fe40000000f00 */
[----:B------:R-:W2:Y:S01]  /*40320*/  LDL.LU R80, [R1+0x2020] ;  /* 0x0020200001507983 */ /* 0x000ea20000300800 */
[----:B------:R-:W-:-:S03]  /*40330*/  IMAD.MOV.U32 R49, RZ, RZ, R77 ;  /* 0x000000ffff317224 */ /* 0x000fc600078e004d */
[----:B------:R-:W2:Y:S01]  /*40340*/  LDL.LU R81, [R1+0x2024] ;  /* 0x0020240001517983 */ /* 0x000ea20000300800 */
[----:B------:R-:W-:Y:S01]  /*40350*/  IMAD.MOV.U32 R76, RZ, RZ, R51 ;  /* 0x000000ffff4c7224 */ /* 0x000fe200078e0033 */
[----:B------:R-:W-:Y:S02]  /*40360*/  MOV R48, R78 ;  /* 0x0000004e00307202 */ /* 0x000fe40000000f00 */
[----:B------:R-:W2:Y:S01]  /*40370*/  LDL.LU R82, [R1+0x2028] ;  /* 0x0020280001527983 */ /* 0x000ea20000300800 */
[----:B------:R-:W-:Y:S01]  /*40380*/  IMAD.MOV.U32 R77, RZ, RZ, R54 ;  /* 0x000000ffff4d7224 */ /* 0x000fe200078e0036 */
[----:B------:R-:W-:Y:S02]  /*40390*/  MOV R78, R55 ;  /* 0x00000037004e7202 */ /* 0x000fe40000000f00 */
[----:B------:R-:W2:Y:S01]  /*403a0*/  LDL.LU R50, [R1+0x4d60] ;  /* 0x004d600001327983 */ /* 0x000ea20000300800 */
[----:B------:R-:W-:-:S03]  /*403b0*/  IMAD.MOV.U32 R45, RZ, RZ, R79 ;  /* 0x000000ffff2d7224 */ /* 0x000fc600078e004f */
[----:B------:R-:W2:Y:S01]  /*403c0*/  LDL.LU R51, [R1+0x4d5c] ;  /* 0x004d5c0001337983 */ /* 0x000ea20000300800 */
[----:B------:R-:W-:-:S03]  /*403d0*/  IMAD.MOV.U32 R79, RZ, RZ, R58 ;  /* 0x000000ffff4f7224 */ /* 0x000fc600078e003a */
[----:B------:R-:W2:Y:S04]  /*403e0*/  LDL.LU R54, [R1+0x4d58] ;  /* 0x004d580001367983 */ /* 0x000ea80000300800 */
[----:B------:R-:W2:Y:S04]  /*403f0*/  LDL.LU R55, [R1+0x4d54] ;  /* 0x004d540001377983 */ /* 0x000ea80000300800 */
[----:B------:R-:W2:Y:S01]  /*40400*/  LDL.LU R58, [R1+0x4d50] ;  /* 0x004d5000013a7983 */ /* 0x000ea20000300800 */
[----:B----4-:R-:W-:Y:S11]  /*40410*/  HMMA.1688.F32.TF32 R72, R228, R12, R72 ;  /* 0x0000000ce448723c */ /* 0x010ff60000081048 */
[----:B------:R-:W-:Y:S11]  /*40420*/  @!UPT UIADD3 URZ, URZ, URZ, URZ ;  /* 0x0000003f3f3ff290 */ /* 0x000ff6000fffe03f */
[----:B------:R-:W-:Y:S02]  /*40430*/  @!UPT UIADD3 URZ, URZ, URZ, URZ ;  /* 0x0000003f3f3ff290 */ /* 0x000fe4000fffe03f */
[----:B------:R-:W-:Y:S01]  /*40440*/  IMAD.MOV.U32 R61, RZ, RZ, R72 ;  /* 0x000000ffff3d7224 */ /* 0x000fe200078e0048 */
[----:B------:R-:W-:Y:S01]  /*40450*/  MOV R64, R73 ;  /* 0x0000004900407202 */ /* 0x000fe20000000f00 */
[----:B------:R-:W-:Y:S01]  /*40460*/  IMAD.MOV.U32 R72, RZ, RZ, R59 ;  /* 0x000000ffff487224 */ /* 0x000fe200078e003b */
[----:B------:R-:W-:Y:S01]  /*40470*/  MOV R73, R62 ;  /* 0x0000003e00497202 */ /* 0x000fe20000000f00 */
[----:B------:R-:W-:Y:S01]  /*40480*/  IMAD.MOV.U32 R65, RZ, RZ, R74 ;  /* 0x000000ffff417224 */ /* 0x000fe200078e004a */
[----:B------:R-:W2:Y:S01]  /*40490*/  LDL.LU R59, [R1+0x4d4c] ;  /* 0x004d4c00013b7983 */ /* 0x000ea20000300800 */
[----:B------:R-:W-:-:S03]  /*404a0*/  IMAD.MOV.U32 R74, RZ, RZ, R63 ;  /* 0x000000ffff4a7224 */ /* 0x000fc600078e003f */
[----:B------:R-:W4:Y:S04]  /*404b0*/  LDL.LU R62, [R1+0x4d48] ;  /* 0x004d4800013e7983 */ /* 0x000f280000300800 */
[----:B------:R-:W4:Y:S01]  /*404c0*/  LDL.LU R63, [R1+0x4d44] ;  /* 0x004d4400013f7983 */ /* 0x000f220000300800 */
[----:B------:R-:W-:Y:S02]  /*404d0*/  IMAD.MOV.U32 R68, RZ, RZ, R75 ;  /* 0x000000ffff447224 */ /* 0x000fe400078e004b */
[----:B------:R-:W-:Y:S02]  /*404e0*/  IMAD.MOV.U32 R75, RZ, RZ, R66 ;  /* 0x000000ffff4b7224 */ /* 0x000fe400078e0042 */
[----:B------:R-:W3:Y:S04]  /*404f0*/  LDL.LU R66, [R1+0x4d40] ;  /* 0x004d400001427983 */ /* 0x000ee80000300800 */
[----:B------:R-:W3:Y:S04]  /*40500*/  LDL.LU R67, [R1+0x4d3c] ;  /* 0x004d3c0001437983 */ /* 0x000ee80000300800 */
[----:B------:R-:W3:Y:S04]  /*40510*/  LDL.LU R70, [R1+0x4d38] ;  /* 0x004d380001467983 */ /* 0x000ee80000300800 */
[----:B------:R-:W3:Y:S01]  /*40520*/  LDL.LU R71, [R1+0x4d34] ;  /* 0x004d340001477983 */ /* 0x000ee20000300800 */
[C---:B--2---:R-:W-:Y:S08]  /*40530*/  HMMA.1688.F32.TF32 R76, R220.reuse, R58, R76 ;  /* 0x0000003adc4c723c */ /* 0x044ff0000008104c */
[----:B----4-:R-:W-:Y:S11]  /*40540*/  HMMA.1688.F32.TF32 R80, R220, R62, R80 ;  /* 0x0000003edc50723c */ /* 0x010ff60000081050 */
[----:B------:R-:W-:Y:S05]  /*40550*/  @!UPT UIADD3 URZ, URZ, URZ, URZ ;  /* 0x0000003f3f3ff290 */ /* 0x000fea000fffe03f */
[----:B------:R-:W-:Y:S01]  /*40560*/  IMAD.MOV.U32 R37, RZ, RZ, R76 ;  /* 0x000000ffff257224 */ /* 0x000fe200078e004c */
[----:B------:R-:W-:Y:S01]  /*40570*/  MOV R36, R77 ;  /* 0x0000004d00247202 */ /* 0x000fe20000000f00 */
[----:B------:R-:W-:Y:S02]  /*40580*/  IMAD.MOV.U32 R33, RZ, RZ, R78 ;  /* 0x000000ffff217224 */ /* 0x000fe400078e004e */
[----:B------:R-:W-:-:S04]  /*40590*/  IMAD.MOV.U32 R32, RZ, RZ, R79 ;  /* 0x000000ffff207224 */ /* 0x000fc800078e004f */
[----:B------:R-:W-:Y:S01]  /*405a0*/  IMAD.MOV.U32 R29, RZ, RZ, R80 ;  /* 0x000000ffff1d7224 */ /* 0x000fe200078e0050 */
[----:B------:R-:W-:Y:S01]  /*405b0*/  MOV R25, R82 ;  /* 0x0000005200197202 */ /* 0x000fe20000000f00 */
[----:B------:R-:W-:Y:S02]  /*405c0*/  IMAD.MOV.U32 R28, RZ, RZ, R81 ;  /* 0x000000ffff1c7224 */ /* 0x000fe400078e0051 */
[----:B------:R-:W-:Y:S02]  /*405d0*/  IMAD.MOV.U32 R24, RZ, RZ, R83 ;  /* 0x000000ffff187224 */ /* 0x000fe400078e0053 */
[C---:B------:R-:W-:Y:S08]  /*405e0*/  HMMA.1688.F32.TF32 R80, R220.reuse, R54, R72 ;  /* 0x00000036dc50723c */ /* 0x040ff00000081048 */
[----:B------:R-:W-:Y:S01]  /*405f0*/  HMMA.1688.F32.TF32 R76, R220, R50, R180 ;  /* 0x00000032dc4c723c */ /* 0x000fe200000810b4 */
[----:B------:R-:W-:Y:S01]  /*40600*/  MOV R72, R27 ;  /* 0x0000001b00487202 */ /* 0x000fe20000000f00 */
[----:B------:R-:W-:Y:S01]  /*40610*/  IMAD.MOV.U32 R73, RZ, RZ, R38 ;  /* 0x000000ffff497224 */ /* 0x000fe200078e0026 */
[----:B------:R-:W-:Y:S01]  /*40620*/  MOV R75, R18 ;  /* 0x00000012004b7202 */ /* 0x000fe20000000f00 */
[----:B------:R-:W-:-:S11]  /*40630*/  IMAD.MOV.U32 R74, RZ, RZ, R39 ;  /* 0x000000ffff4a7224 */ /* 0x000fd600078e0027 */
[----:B------:R-:W-:Y:S04]  /*40640*/  STL.64 [R1+0x1310], R80 ;  /* 0x0013105001007387 */ /* 0x000fe80000100a00 */
[----:B------:R-:W-:Y:S04]  /*40650*/  STL.64 [R1+0x1318], R82 ;  /* 0x0013185201007387 */ /* 0x000fe80000100a00 */
[----:B------:R-:W2:Y:S04]  /*40660*/  LDL.LU R27, [R1+0x4d30] ;  /* 0x004d3000011b7983 */ /* 0x000ea80000300800 */
[----:B------:R1:W-:Y:S04]  /*40670*/  STL.64 [R1+0x1300], R76 ;  /* 0x0013004c01007387 */ /* 0x0003e80000100a00 */
[----:B------:R4:W-:Y:S04]  /*40680*/  STL.64 [R1+0x1308], R78 ;  /* 0x0013084e01007387 */ /* 0x0009e80000100a00 */
[----:B------:R-:W2:Y:S04]  /*40690*/  LDL.LU R38, [R1+0x4d2c] ;  /* 0x004d2c0001267983 */ /* 0x000ea80000300800 */
[----:B------:R-:W2:Y:S01]  /*406a0*/  LDL.LU R39, [R1+0x4d28] ;  /* 0x004d280001277983 */ /* 0x000ea20000300800 */
[----:B-1----:R-:W-:-:S02]  /*406b0*/  IMAD.MOV.U32 R76, RZ, RZ, R14 ;  /* 0x000000ffff4c7224 */ /* 0x002fc400078e000e */
[----:B------:R-:W-:Y:S01]  /*406c0*/  IMAD.MOV.U32 R77, RZ, RZ, R10 ;  /* 0x000000ffff4d7224 */ /* 0x000fe200078e000a */
[----:B------:R-:W2:Y:S01]  /*406d0*/  LDL.LU R18, [R1+0x4d24] ;  /* 0x004d240001127983 */ /* 0x000ea20000300800 */
[----:B----4-:R-:W-:-:S03]  /*406e0*/  MOV R78, R15 ;  /* 0x0000000f004e7202 */ /* 0x010fc60000000f00 */
[----:B------:R-:W4:Y:S04]  /*406f0*/  LDL.LU R14, [R1+0x4d20] ;  /* 0x004d2000010e7983 */ /* 0x000f280000300800 */
[----:B------:R-:W4:Y:S04]  /*40700*/  LDL.LU R10, [R1+0x4d1c] ;  /* 0x004d1c00010a7983 */ /* 0x000f280000300800 */
[----:B------:R-:W4:Y:S01]  /*40710*/  LDL.LU R15, [R1+0x4d18] ;  /* 0x004d1800010f7983 */ /* 0x000f220000300800 */
[----:B---3--:R-:W-:Y:S08]  /*40720*/  HMMA.1688.F32.TF32 R88, R220, R70, R88 ;  /* 0x00000046dc58723c */ /* 0x008ff00000081058 */
[----:B------:R-:W-:Y:S01]  /*40730*/  HMMA.1688.F32.TF32 R92, R228, R8, R92 ;  /* 0x00000008e45c723c */ /* 0x000fe2000008105c */
[----:B------:R-:W-:Y:S01]  /*40740*/  IMAD.MOV.U32 R79, RZ, RZ, R11 ;  /* 0x000000ffff4f7224 */ /* 0x000fe200078e000b */
[----:B------:R-:W-:Y:S01]  /*40750*/  MOV R81, R22 ;  /* 0x0000001600517202 */ /* 0x000fe20000000f00 */
[----:B------:R-:W3:Y:S01]  /*40760*/  LDL.LU R11, [R1+0x4d14] ;  /* 0x004d1400010b7983 */ /* 0x000ee20000300800 */
[----:B------:R-:W-:-:S02]  /*40770*/  IMAD.MOV.U32 R80, RZ, RZ, R23 ;  /* 0x000000ffff507224 */ /* 0x000fc400078e0017 */
[----:B------:R-:W-:Y:S01]  /*40780*/  IMAD.MOV.U32 R82, RZ, RZ, R19 ;  /* 0x000000ffff527224 */ /* 0x000fe200078e0013 */
[----:B------:R-:W3:Y:S01]  /*40790*/  LDL.LU R23, [R1+0x4d10] ;  /* 0x004d100001177983 */ /* 0x000ee20000300800 */
[----:B------:R-:W-:-:S03]  /*407a0*/  IMAD.MOV.U32 R83, RZ, RZ, R42 ;  /* 0x000000ffff537224 */ /* 0x000fc600078e002a */
[----:B------:R-:W3:Y:S04]  /*407b0*/  LDL.LU R22, [R1+0x4d0c] ;  /* 0x004d0c0001167983 */ /* 0x000ee80000300800 */
[----:B------:R-:W3:Y:S01]  /*407c0*/  LDL.LU R19, [R1+0x4d08] ;  /* 0x004d080001137983 */ /* 0x000ee20000300800 */
[----:B------:R-:W-:Y:S01]  /*407d0*/  IMAD.MOV.U32 R13, RZ, RZ, R88 ;  /* 0x000000ffff0d7224 */ /* 0x000fe200078e0058 */
[----:B------:R-:W-:Y:S01]  /*407e0*/  MOV R12, R89 ;  /* 0x00000059000c7202 */ /* 0x000fe20000000f00 */
[----:B------:R-:W-:Y:S01]  /*407f0*/  IMAD.MOV.U32 R9, RZ, RZ, R90 ;  /* 0x000000ffff097224 */ /* 0x000fe200078e005a */
[----:B------:R-:W3:Y:S01]  /*40800*/  LDL.LU R42, [R1+0x4d04] ;  /* 0x004d0400012a7983 */ /* 0x000ee20000300800 */
[----:B------:R-:W-:Y:S01]  /*40810*/  IMAD.MOV.U32 R8, RZ, RZ, R91 ;  /* 0x000000ffff087224 */ /* 0x000fe200078e005b */
[----:B------:R-:W-:-:S03]  /*40820*/  MOV R91, R26 ;  /* 0x0000001a005b7202 */ /* 0x000fc60000000f00 */
[----:B------:R-:W-:Y:S01]  /*40830*/  IMAD.MOV.U32 R44, RZ, RZ, R92 ;  /* 0x000000ffff2c7224 */ /* 0x000fe200078e005c */
[----:B------:R-:W-:Y:S01]  /*40840*/  MOV R40, R94 ;  /* 0x0000005e00287202 */ /* 0x000fe20000000f00 */
[----:B------:R-:W-:Y:S02]  /*40850*/  IMAD.MOV.U32 R41, RZ, RZ, R93 ;  /* 0x000000ffff297224 */ /* 0x000fe400078e005d */
[----:B--2---:R-:W-:Y:S02]  /*40860*/  IMAD.MOV.U32 R90, RZ, RZ, R27 ;  /* 0x000000ffff5a7224 */ /* 0x004fe400078e001b */
[----:B------:R-:W-:Y:S01]  /*40870*/  IMAD.MOV.U32 R89, RZ, RZ, R38 ;  /* 0x000000ffff597224 */ /* 0x000fe200078e0026 */
[----:B------:R-:W-:Y:S02]  /*40880*/  MOV R88, R39 ;  /* 0x0000002700587202 */ /* 0x000fe40000000f00 */
[----:B------:R-:W2:Y:S04]  /*40890*/  LDL.LU R39, [R1+0x4d00] ;  /* 0x004d000001277983 */ /* 0x000ea80000300800 */
[----:B------:R-:W2:Y:S04]  /*408a0*/  LDL.LU R38, [R1+0x4cfc] ;  /* 0x004cfc0001267983 */ /* 0x000ea80000300800 */
[----:B------:R-:W2:Y:S01]  /*408b0*/  LDL.LU R27, [R1+0x4cf8] ;  /* 0x004cf800011b7983 */ /* 0x000ea20000300800 */
[----:B----4-:R-:W-:Y:S01]  /*408c0*/  MOV R94, R14 ;  /* 0x0000000e005e7202 */ /* 0x010fe20000000f00 */
[----:B------:R-:W-:-:S02]  /*408d0*/  IMAD.MOV.U32 R93, RZ, RZ, R10 ;  /* 0x000000ffff5d7224 */ /* 0x000fc400078e000a */
[----:B------:R-:W4:Y:S01]  /*408e0*/  LDL.LU R26, [R1+0x4cf4] ;  /* 0x004cf400011a7983 */ /* 0x000f220000300800 */
[----:B------:R-:W-:-:S03]  /*408f0*/  IMAD.MOV.U32 R92, RZ, RZ, R15 ;  /* 0x000000ffff5c7224 */ /* 0x000fc600078e000f */
[----:B------:R-:W2:Y:S04]  /*40900*/  LDL.LU R15, [R1+0x4cf0] ;  /* 0x004cf000010f7983 */ /* 0x000ea80000300800 */
[----:B------:R-:W4:Y:S04]  /*40910*/  LDL.LU R10, [R1+0x4cec] ;  /* 0x004cec00010a7983 */ /* 0x000f280000300800 */
[----:B------:R-:W4:Y:S01]  /*40920*/  LDL.LU R14, [R1+0x4ce8] ;  /* 0x004ce800010e7983 */ /* 0x000f220000300800 */
[----:B------:R-:W-:Y:S02]  /*40930*/  IMAD.MOV.U32 R0, RZ, RZ, R95 ;  /* 0x000000ffff007224 */ /* 0x000fe400078e005f */
[----:B------:R-:W-:-:S02]  /*40940*/  IMAD.MOV.U32 R95, RZ, RZ, R18 ;  /* 0x000000ffff5f7224 */ /* 0x000fc400078e0012 */
[----:B------:R-:W4:Y:S01]  /*40950*/  LDL.LU R18, [R1+0x4ce4] ;  /* 0x004ce40001127983 */ /* 0x000f220000300800 */
[----:B---3--:R-:W-:Y:S02]  /*40960*/  IMAD.MOV.U32 R98, RZ, RZ, R23 ;  /* 0x000000ffff627224 */ /* 0x008fe400078e0017 */
[----:B------:R-:W-:Y:S01]  /*40970*/  IMAD.MOV.U32 R99, RZ, RZ, R11 ;  /* 0x000000ffff637224 */ /* 0x000fe200078e000b */
[----:B------:R-:W-:Y:S01]  /*40980*/  MOV R97, R22 ;  /* 0x0000001600617202 */ /* 0x000fe20000000f00 */
[----:B------:R-:W-:Y:S02]  /*40990*/  IMAD.MOV.U32 R96, RZ, RZ, R19 ;  /* 0x000000ffff607224 */ /* 0x000fe400078e0013 */
[----:B------:R-:W3:Y:S04]  /*409a0*/  LDL.LU R19, [R1+0x4ce0] ;  /* 0x004ce00001137983 */ /* 0x000ee80000300800 */
[----:B------:R-:W3:Y:S04]  /*409b0*/  LDL.LU R22, [R1+0x4cdc] ;  /* 0x004cdc0001167983 */ /* 0x000ee80000300800 */
[----:B------:R-:W3:Y:S04]  /*409c0*/  LDL.LU R23, [R1+0x4cd8] ;  /* 0x004cd80001177983 */ /* 0x000ee80000300800 */
[----:B------:R-:W3:Y:S01]  /*409d0*/  LDL.LU R11, [R1+0x4cd4] ;  /* 0x004cd400010b7983 */ /* 0x000ee20000300800 */
[----:B--2---:R-:W-:-:S02]  /*409e0*/  IMAD.MOV.U32 R106, RZ, RZ, R15 ;  /* 0x000000ffff6a7224 */ /* 0x004fc400078e000f */
[----:B----4-:R-:W-:Y:S01]  /*409f0*/  IMAD.MOV.U32 R105, RZ, RZ, R10 ;  /* 0x000000ffff697224 */ /* 0x010fe200078e000a */
[----:B------:R-:W-:Y:S02]  /*40a00*/  MOV R104, R14 ;  /* 0x0000000e00687202 */ /* 0x000fe40000000f00 */
[----:B------:R-:W2:Y:S04]  /*40a10*/  LDL.LU R14, [R1+0x4cd0] ;  /* 0x004cd000010e7983 */ /* 0x000ea80000300800 */
[----:B------:R-:W4:Y:S04]  /*40a20*/  LDL.LU R10, [R1+0x4ccc] ;  /* 0x004ccc00010a7983 */ /* 0x000f280000300800 */
[----:B------:R-:W2:Y:S01]  /*40a30*/  LDL.LU R15, [R1+0x4cc8] ;  /* 0x004cc800010f7983 */ /* 0x000ea20000300800 */
[----:B------:R-:W-:-:S03]  /*40a40*/  MOV R107, R26 ;  /* 0x0000001a006b7202 */ /* 0x000fc60000000f00 */
[----:B------:R-:W2:Y:S01]  /*40a50*/  LDL.LU R26, [R1+0x4cc4] ;  /* 0x004cc400011a7983 */ /* 0x000ea20000300800 */
[----:B------:R-:W-:Y:S01]  /*40a60*/  IMAD.MOV.U32 R111, RZ, RZ, R18 ;  /* 0x000000ffff6f7224 */ /* 0x000fe200078e0012 */
[----:B---3--:R-:W-:Y:S01]  /*40a70*/  MOV R110, R19 ;  /* 0x00000013006e7202 */ /* 0x008fe20000000f00 */
[----:B------:R-:W-:Y:S02]  /*40a80*/  IMAD.MOV.U32 R109, RZ, RZ, R22 ;  /* 0x000000ffff6d7224 */ /* 0x000fe400078e0016 */
[----:B------:R-:W-:Y:S02]  /*40a90*/  IMAD.MOV.U32 R108, RZ, RZ, R23 ;  /* 0x000000ffff6c7224 */ /* 0x000fe400078e0017 */
[----:B------:R-:W3:Y:S04]  /*40aa0*/  LDL.LU R23, [R1+0x4cc0] ;  /* 0x004cc00001177983 */ /* 0x000ee80000300800 */
[----:B------:R-:W3:Y:S04]  /*40ab0*/  LDL.LU R22, [R1+0x4cbc] ;  /* 0x004cbc0001167983 */ /* 0x000ee80000300800 */
[----:B------:R-:W3:Y:S04]  /*40ac0*/  LDL.LU R19, [R1+0x4cb8] ;  /* 0x004cb80001137983 */ /* 0x000ee80000300800 */
[----:B------:R-:W3:Y:S01]  /*40ad0*/  LDL.LU R18, [R1+0x4cb4] ;  /* 0x004cb40001127983 */ /* 0x000ee20000300800 */
[----:B----4-:R-:W-:Y:S01]  /*40ae0*/  MOV R153, R10 ;  /* 0x0000000a00997202 */ /* 0x010fe20000000f00 */
[----:B--2---:R-:W-:-:S02]  /*40af0*/  IMAD.MOV.U32 R152, RZ, RZ, R15 ;  /* 0x000000ffff987224 */ /* 0x004fc400078e000f */
[----:B------:R-:W2:Y:S04]  /*40b00*/  LDL.LU R15, [R1+0x4cb0] ;  /* 0x004cb000010f7983 */ /* 0x000ea80000300800 */
[----:B------:R-:W4:Y:S01]  /*40b10*/  LDL.LU R10, [R1+0x4cac] ;  /* 0x004cac00010a7983 */ /* 0x000f220000300800 */
[----:B------:R-:W-:Y:S02]  /*40b20*/  IMAD.MOV.U32 R154, RZ, RZ, R14 ;  /* 0x000000ffff9a7224 */ /* 0x000fe400078e000e */
[----:B------:R-:W-:Y:S01]  /*40b30*/  IMAD.MOV.U32 R155, RZ, RZ, R11 ;  /* 0x000000ffff9b7224 */ /* 0x000fe200078e000b */
[----:B------:R-:W2:Y:S04]  /*40b40*/  LDL.LU R14, [R1+0x4ca8] ;  /* 0x004ca800010e7983 */ /* 0x000ea80000300800 */
[----:B------:R-:W2:Y:S04]  /*40b50*/  LDL.LU R11, [R1+0x4ca4] ;  /* 0x004ca400010b7983 */ /* 0x000ea80000300800 */
[----:B------:R-:W2:Y:S04]  /*40b60*/  LDL.LU R164, [R1+0x1d60] ;  /* 0x001d600001a47983 */ /* 0x000ea80000300800 */
[----:B------:R-:W2:Y:S04]  /*40b70*/  LDL.LU R165, [R1+0x1d64] ;  /* 0x001d640001a57983 */ /* 0x000ea80000300800 */
[----:B------:R-:W2:Y:S01]  /*40b80*/  LDL.LU R166, [R1+0x1d68] ;  /* 0x001d680001a67983 */ /* 0x000ea20000300800 */
[----:B----4-:R-:W-:-:S03]  /*40b90*/  MOV R167, R10 ;  /* 0x0000000a00a77202 */ /* 0x010fc60000000f00 */
[----:B------:R-:W4:Y:S04]  /*40ba0*/  LDL.LU R10, [R1+0x4ca0] ;  /* 0x004ca000010a7983 */ /* 0x000f280000300800 */
        /* <DEDUP_REMOVED lines=18> */
[----:B------:R-:W4:Y:S01]  /*40cd0*/  LDL.LU R174, [R1+0x1fd8] ;  /* 0x001fd80001ae7983 */ /* 0x000f220000300800 */
[----:B------:R-:W-:Y:S03]  /*40ce0*/  HMMA.1688.F32.TF32 R84, R220, R66, R84 ;  /* 0x00000042dc54723c */ /* 0x000fe60000081054 */
        /* <DEDUP_REMOVED lines=13> */
[----:B--2---:R-:W-:-:S03]  /*40dc0*/  IMAD.MOV.U32 R160, RZ, RZ, R11 ;  /* 0x000000ffffa07224 */ /* 0x004fc600078e000b */
[----:B------:R-:W2:Y:S01]  /*40dd0*/  LDL.LU R112, [R1+0x1f70] ;  /* 0x001f700001707983 */ /* 0x000ea20000300800 */
[----:B------:R-:W-:-:S03]  /*40de0*/  MOV R161, R14 ;  /* 0x0000000e00a17202 */ /* 0x000fc60000000f00 */
[----:B------:R-:W2:Y:S01]  /*40df0*/  LDL.LU R113, [R1+0x1f74] ;  /* 0x001f740001717983 */ /* 0x000ea20000300800 */
[----:B------:R-:W-:-:S03]  /*40e00*/  IMAD.MOV.U32 R162, RZ, RZ, R15 ;  /* 0x000000ffffa27224 */ /* 0x000fc600078e000f */
[----:B------:R-:W2:Y:S01]  /*40e10*/  LDL.LU R114, [R1+0x1f78] ;  /* 0x001f780001727983 */ /* 0x000ea20000300800 */
[----:B---3--:R-:W-:Y:S01]  /*40e20*/  IMAD.MOV.U32 R163, RZ, RZ, R18 ;  /* 0x000000ffffa37224 */ /* 0x008fe200078e0012 */
[----:B------:R-:W-:Y:S01]  /*40e30*/  MOV R156, R19 ;  /* 0x00000013009c7202 */ /* 0x000fe20000000f00 */
[----:B------:R-:W-:Y:S01]  /*40e40*/  IMAD.MOV.U32 R157, RZ, RZ, R22 ;  /* 0x000000ffff9d7224 */ /* 0x000fe200078e0016 */
[----:B------:R-:W-:Y:S01]  /*40e50*/  MOV R159, R26 ;  /* 0x0000001a009f7202 */ /* 0x000fe20000000f00 */
[----:B------:R-:W-:Y:S02]  /*40e60*/  IMAD.MOV.U32 R158, RZ, RZ, R23 ;  /* 0x000000ffff9e7224 */ /* 0x000fe400078e0017 */
[----:B------:R-:W-:Y:S01]  /*40e70*/  IMAD.MOV.U32 R100, RZ, RZ, R27 ;  /* 0x000000ffff647224 */ /* 0x000fe200078e001b */
[----:B------:R-:W-:Y:S01]  /*40e80*/  MOV R102, R39 ;  /* 0x0000002700667202 */ /* 0x000fe20000000f00 */
[----:B------:R-:W-:Y:S01]  /*40e90*/  IMAD.MOV.U32 R101, RZ, RZ, R38 ;  /* 0x000000ffff657224 */ /* 0x000fe200078e0026 */
[----:B------:R-:W-:Y:S01]  /*40ea0*/  MOV R21, R84 ;  /* 0x0000005400157202 */ /* 0x000fe20000000f00 */
[----:B------:R-:W-:-:S02]  /*40eb0*/  IMAD.MOV.U32 R103, RZ, RZ, R42 ;  /* 0x000000ffff677224 */ /* 0x000fc400078e002a */
[----:B------:R-:W-:Y:S01]  /*40ec0*/  IMAD.MOV.U32 R20, RZ, RZ, R85 ;  /* 0x000000ffff147224 */ /* 0x000fe200078e0055 */
[----:B------:R-:W-:Y:S01]  /*40ed0*/  MOV R85, R47 ;  /* 0x0000002f00557202 */ /* 0x000fe20000000f00 */
[----:B------:R-:W-:Y:S01]  /*40ee0*/  IMAD.MOV.U32 R84, RZ, RZ, R46 ;  /* 0x000000ffff547224 */ /* 0x000fe200078e002e */
[----:B------:R-:W-:Y:S01]  /*40ef0*/  MOV R16, R87 ;  /* 0x0000005700107202 */ /* 0x000fe20000000f00 */
[----:B------:R-:W-:Y:S02]  /*40f00*/  IMAD.MOV.U32 R17, RZ, RZ, R86 ;  /* 0x000000ffff117224 */ /* 0x000fe400078e0056 */
[----:B------:R-:W-:Y:S01]  /*40f10*/  IMAD.MOV.U32 R86, RZ, RZ, R43 ;  /* 0x000000ffff567224 */ /* 0x000fe200078e002b */
[----:B------:R-:W-:Y:S01]  /*40f20*/  MOV R180, R35 ;  /* 0x0000002300b47202 */ /* 0x000fe20000000f00 */
[----:B------:R-:W-:Y:S02]  /*40f30*/  IMAD.MOV.U32 R87, RZ, RZ, R34 ;  /* 0x000000ffff577224 */ /* 0x000fe400078e0022 */
[----:B------:R-:W-:-:S02]  /*40f40*/  IMAD.MOV.U32 R181, RZ, RZ, R30 ;  /* 0x000000ffffb57224 */ /* 0x000fc400078e001e */
[----:B------:R-:W-:Y:S02]  /*40f50*/  IMAD.MOV.U32 R182, RZ, RZ, R31 ;  /* 0x000000ffffb67224 */ /* 0x000fe400078e001f */
[----:B----4-:R-:W-:Y:S02]  /*40f60*/  IMAD.MOV.U32 R115, RZ, RZ, R10 ;  /* 0x000000ffff737224 */ /* 0x010fe400078e000a */
[----:B------:R-:W3:Y:S04]  /*40f70*/  LDL.LU R10, [R1+0x4c9c] ;  /* 0x004c9c00010a7983 */ /* 0x000ee80000300800 */
[----:B------:R-:W3:Y:S04]  /*40f80*/  LDL.LU R11, [R1+0x4c98] ;  /* 0x004c9800010b7983 */ /* 0x000ee80000300800 */
[----:B------:R-:W4:Y:S04]  /*40f90*/  LDL.LU R14, [R1+0x4c94] ;  /* 0x004c9400010e7983 */ /* 0x000f280000300800 */
[----:B------:R-:W4:Y:S04]  /*40fa0*/  LDL.LU R15, [R1+0x4c90] ;  /* 0x004c9000010f7983 */ /* 0x000f280000300800 */
[----:B------:R-:W2:Y:S04]  /*40fb0*/  LDL.LU R18, [R1+0x4c8c] ;  /* 0x004c8c0001127983 */ /* 0x000ea80000300800 */
        /* <DEDUP_REMOVED lines=10> */
[----:B------:R-:W3:Y:S04]  /*41060*/  LDL.LU R43, [R1+0x4c60] ;  /* 0x004c6000012b7983 */ /* 0x000ee80000300800 */
[----:B------:R-:W3:Y:S04]  /*41070*/  LDL.LU R34, [R1+0x4c5c] ;  /* 0x004c5c0001227983 */ /* 0x000ee80000300800 */
[----:B------:R-:W4:Y:S04]  /*41080*/  LDL.LU R35, [R1+0x4c58] ;  /* 0x004c580001237983 */ /* 0x000f280000300800 */
[----:B------:R-:W4:Y:S04]  /*41090*/  LDL.LU R30, [R1+0x4c54] ;  /* 0x004c5400011e7983 */ /* 0x000f280000300800 */
[----:B------:R-:W4:Y:S01]  /*410a0*/  LDL.LU R31, [R1+0x4c50] ;  /* 0x004c5000011f7983 */ /* 0x000f220000300800 */
[----:B------:R-:W-:Y:S01]  /*410b0*/  MOV R183, R2 ;  /* 0x0000000200b77202 */ /* 0x000fe20000000f00 */
[C---:B--2---:R-:W-:Y:S08]  /*410c0*/  HMMA.1688.F32.TF32 R144, R220.reuse, R46, R136 ;  /* 0x0000002edc90723c */ /* 0x044ff00000081088 */
[C---:B---3--:R-:W-:Y:S08]  /*410d0*/  HMMA.1688.F32.TF32 R140, R220.reuse, R42, R172 ;  /* 0x0000002adc8c723c */ /* 0x048ff000000810ac */
[C---:B------:R-:W-:Y:S08]  /*410e0*/  HMMA.1688.F32.TF32 R136, R220.reuse, R38, R116 ;  /* 0x00000026dc88723c */ /* 0x040ff00000081074 */
[C---:B----4-:R-:W-:Y:S01]  /*410f0*/  HMMA.1688.F32.TF32 R116, R220.reuse, R34, R120 ;  /* 0x00000022dc74723c */ /* 0x050fe20000081078 */
[----:B------:R-:W-:Y:S04]  /*41100*/  STL.64 [R1+0x12f0], R144 ;  /* 0x0012f09001007387 */ /* 0x000fe80000100a00 */
[----:B------:R-:W-:Y:S04]  /*41110*/  STL.64 [R1+0x12f8], R146 ;  /* 0x0012f89201007387 */ /* 0x000fe80000100a00 */
[----:B------:R-:W-:Y:S04]  /*41120*/  STL.64 [R1+0x12e0], R140 ;  /* 0x0012e08c01007387 */ /* 0x000fe80000100a00 */
[----:B------:R-:W-:Y:S01]  /*41130*/  STL.64 [R1+0x12e8], R142 ;  /* 0x0012e88e01007387 */ /* 0x000fe20000100a00 */
[----:B------:R-:W-:Y:S09]  /*41140*/  HMMA.1688.F32.TF32 R120, R220, R30, R124 ;  /* 0x0000001edc78723c */ /* 0x000ff2000008107c */
[----:B------:R-:W-:Y:S01]  /*41150*/  STL.64 [R1+0x12c0], R116 ;  /* 0x0012c07401007387 */ /* 0x000fe20000100a00 */
[----:B------:R-:W-:-:S03]  /*41160*/  IMAD.MOV.U32 R2, RZ, RZ, R119 ;  /* 0x000000ffff027224 */ /* 0x000fc600078e0077 */
[----:B------:R-:W-:Y:S04]  /*41170*/  STL.64 [R1+0x12d0], R136 ;  /* 0x0012d08801007387 */ /* 0x000fe80000100a00 */
[----:B------:R-:W-:Y:S04]  /*41180*/  STL.64 [R1+0x12d8], R138 ;  /* 0x0012d88a01007387 */ /* 0x000fe80000100a00 */
[----:B------:R1:W-:Y:S02]  /*41190*/  STL [R1+0x12c8], R118 ;  /* 0x0012c87601007387 */ /* 0x0003e40000100800 */
[C---:B-1----:R-:W-:Y:S02]  /*411a0*/  HMMA.1688.F32.TF32 R116, R220.reuse, R26, R132 ;  /* 0x0000001adc74723c */ /* 0x042fe40000081084 */
[----:B------:R1:W-:Y:S06]  /*411b0*/  STL [R1+0x49a0], R2 ;  /* 0x0049a00201007387 */ /* 0x0003ec0000100800 */
[----:B------:R-:W-:Y:S11]  /*411c0*/  HMMA.1688.F32.TF32 R124, R220, R22, R128 ;  /* 0x00000016dc7c723c */ /* 0x000ff60000081080 */
[----:B------:R-:W-:Y:S04]  /*411d0*/  @!UPT UIADD3 URZ, URZ, URZ, URZ ;  /* 0x0000003f3f3ff290 */ /* 0x000fe8000fffe03f */
[----:B------:R-:W-:Y:S01]  /*411e0*/  STL.64 [R1+0x12a0], R116 ;  /* 0x0012a07401007387 */ /* 0x000fe20000100a00 */
[----:B-1----:R-:W-:-:S03]  /*411f0*/  IMAD.MOV.U32 R2, RZ, RZ, R119 ;  /* 0x000000ffff027224 */ /* 0x002fc600078e0077 */
[----:B------:R-:W-:Y:S04]  /*41200*/  STL.64 [R1+0x12b0], R120 ;  /* 0x0012b07801007387 */ /* 0x000fe80000100a00 */
[----:B------:R1:W-:Y:S04]  /*41210*/  STL.64 [R1+0x12b8], R122 ;  /* 0x0012b87a01007387 */ /* 0x0003e80000100a00 */
[----:B------:R2:W-:Y:S01]  /*41220*/  STL [R1+0x12a8], R118 ;  /* 0x0012a87601007387 */ /* 0x0005e20000100800 */
[C---:B-1----:R-:W-:Y:S08]  /*41230*/  HMMA.1688.F32.TF32 R120, R220.reuse, R18, R112 ;  /* 0x00000012dc78723c */ /* 0x042ff00000081070 */
[C---:B--2---:R-:W-:Y:S08]  /*41240*/  HMMA.1688.F32.TF32 R116, R220.reuse, R14, R168 ;  /* 0x0000000edc74723c */ /* 0x044ff000000810a8 */
[----:B------:R-:W-:Y:S01]  /*41250*/  HMMA.1688.F32.TF32 R112, R220, R10, R164 ;  /* 0x0000000adc70723c */ /* 0x000fe200000810a4 */
[----:B------:R-:W-:Y:S04]  /*41260*/  STL.64 [R1+0x1290], R124 ;  /* 0x0012907c01007387 */ /* 0x000fe80000100a00 */
[----:B------:R-:W-:Y:S04]  /*41270*/  STL.64 [R1+0x1298], R126 ;  /* 0x0012987e01007387 */ /* 0x000fe80000100a00 */
[----:B------:R-:W-:Y:S04]  /*41280*/  STL.64 [R1+0x1280], R120 ;  /* 0x0012807801007387 */ /* 0x000fe80000100a00 */
[----:B------:R-:W-:Y:S04]  /*41290*/  STL.64 [R1+0x1288], R122 ;  /* 0x0012887a01007387 */ /* 0x000fe80000100a00 */
[----:B------:R-:W-:Y:S04]  /*412a0*/  STL.64 [R1+0x1d70], R116 ;  /* 0x001d707401007387 */ /* 0x000fe80000100a00 */
[----:B------:R1:W-:Y:S04]  /*412b0*/  STL.64 [R1+0x1d78], R118 ;  /* 0x001d787601007387 */ /* 0x0003e80000100a00 */
[----:B------:R-:W-:Y:S04]  /*412c0*/  STL.64 [R1+0x1d60], R112 ;  /* 0x001d607001007387 */ /* 0x000fe80000100a00 */
[----:B------:R2:W-:Y:S01]  /*412d0*/  STL.64 [R1+0x1d68], R114 ;  /* 0x001d687201007387 */ /* 0x0005e20000100a00 */
[C---:B-1----:R-:W-:Y:S03]  /*412e0*/  HMMA.1688.F32.TF32 R116, R224.reuse, R70, R160 ;  /* 0x00000046e074723c */ /* 0x042fe600000810a0 */
[----:B------:R-:W-:Y:S04]  /*412f0*/  LDS R220, [R3+0x4100] ;  /* 0x0041000003dc7984 */ /* 0x000fe80000000800 */
[----:B------:R-:W-:Y:S01]  /*41300*/  LDS R222, [R3+0x6100] ;  /* 0x0061000003de7984 */ /* 0x000fe20000000800 */
[C---:B--2---:R-:W-:Y:S03]  /*41310*/  HMMA.1688.F32.TF32 R112, R224.reuse, R66, R156 ;  /* 0x00000042e070723c */ /* 0x044fe6000008109c */
[----:B------:R-:W-:Y:S04]  /*41320*/  LDS R221, [R4+0x4100] ;  /* 0x0041000004dd7984 */ /* 0x000fe80000000800 */
[----:B------:R-:W1:Y:S01]  /*41330*/  LDS R223, [R4+0x6100] ;  /* 0x0061000004df7984 */ /* 0x000e620000000800 */
[C---:B------:R-:W-:Y:S07]  /*41340*/  HMMA.1688.F32.TF32 R120, R224.reuse, R62, R152 ;  /* 0x0000003ee078723c */ /* 0x040fee0000081098 */
[----:B------:R-:W-:Y:S04]  /*41350*/  STL.64 [R1+0x1f60], R116 ;  /* 0x001f607401007387 */ /* 0x000fe80000100a00 */
[----:B------:R2:W-:Y:S04]  /*41360*/  STL.64 [R1+0x1f68], R118 ;  /* 0x001f687601007387 */ /* 0x0005e80000100a00 */
[----:B------:R-:W-:Y:S04]  /*41370*/  STL.64 [R1+0x1f50], R112 ;  /* 0x001f507001007387 */ /* 0x000fe80000100a00 */
[----:B------:R3:W-:Y:S01]  /*41380*/  STL.64 [R1+0x1f58], R114 ;  /* 0x001f587201007387 */ /* 0x0007e20000100a00 */
[C---:B--2---:R-:W-:Y:S08]  /*41390*/  HMMA.1688.F32.TF32 R116, R224.reuse, R58, R108 ;  /* 0x0000003ae074723c */ /* 0x044ff0000008106c */
[C---:B---3--:R-:W-:Y:S08]  /*413a0*/  HMMA.1688.F32.TF32 R112, R224.reuse, R54, R104 ;  /* 0x00000036e070723c */ /* 0x048ff00000081068 */
        /* <DEDUP_REMOVED lines=29> */
[----:B------:R-:W2:Y:S04]  /*41580*/  LDL.LU R72, [R1+0x1d10] ;  /* 0x001d100001487983 */ /* 0x000ea80000300800 */
[----:B------:R-:W-:Y:S04]  /*41590*/  STL.64 [R1+0x1ea0], R80 ;  /* 0x001ea05001007387 */ /* 0x000fe80000100a00 */
[----:B------:R-:W-:Y:S04]  /*415a0*/  STL.64 [R1+0x1ea8], R82 ;  /* 0x001ea85201007387 */ /* 0x000fe80000100a00 */
[----:B------:R3:W-:Y:S04]  /*415b0*/  STL.64 [R1+0x1e90], R76 ;  /* 0x001e904c01007387 */ /* 0x0007e80000100a00 */
[----:B------:R4:W-:Y:S04]  /*415c0*/  STL.64 [R1+0x1e98], R78 ;  /* 0x001e984e01007387 */ /* 0x0009e80000100a00 */
[----:B------:R-:W2:Y:S04]  /*415d0*/  LDL.LU R73, [R1+0x1d14] ;  /* 0x001d140001497983 */ /* 0x000ea80000300800 */
[----:B------:R-:W2:Y:S04]  /*415e0*/  LDL.LU R74, [R1+0x1d18] ;  /* 0x001d1800014a7983 */ /* 0x000ea80000300800 */
[----:B------:R-:W2:Y:S04]  /*415f0*/  LDL.LU R75, [R1+0x1d1c] ;  /* 0x001d1c00014b7983 */ /* 0x000ea80000300800 */
[----:B---3--:R-:W3:Y:S04]  /*41600*/  LDL.LU R76, [R1+0x1d20] ;  /* 0x001d2000014c7983 */ /* 0x008ee80000300800 */
[----:B------:R-:W3:Y:S04]  /*41610*/  LDL.LU R77, [R1+0x1d24] ;  /* 0x001d2400014d7983 */ /* 0x000ee80000300800 */
[----:B----4-:R-:W3:Y:S04]  /*41620*/  LDL.LU R78, [R1+0x1d28] ;  /* 0x001d2800014e7983 */ /* 0x010ee80000300800 */
[----:B------:R-:W3:Y:S04]  /*41630*/  LDL.LU R79, [R1+0x1d2c] ;  /* 0x001d2c00014f7983 */ /* 0x000ee80000300800 */
[----:B------:R-:W4:Y:S04]  /*41640*/  LDL.LU R88, [R1+0x1d50] ;  /* 0x001d500001587983 */ /* 0x000f280000300800 */
[----:B------:R-:W4:Y:S04]  /*41650*/  LDL.LU R89, [R1+0x1d54] ;  /* 0x001d540001597983 */ /* 0x000f280000300800 */
[----:B------:R-:W4:Y:S04]  /*41660*/  LDL.LU R90, [R1+0x1d58] ;  /* 0x001d5800015a7983 */ /* 0x000f280000300800 */
[----:B------:R-:W4:Y:S04]  /*41670*/  LDL.LU R91, [R1+0x1d5c] ;  /* 0x001d5c00015b7983 */ /* 0x000f280000300800 */
[----:B------:R-:W1:Y:S04]  /*41680*/  LDL.LU R92, [R1+0x1d80] ;  /* 0x001d8000015c7983 */ /* 0x000e680000300800 */
[----:B------:R-:W1:Y:S04]  /*41690*/  LDL.LU R93, [R1+0x1d84] ;  /* 0x001d8400015d7983 */ /* 0x000e680000300800 */
[----:B------:R-:W1:Y:S04]  /*416a0*/  LDL.LU R94, [R1+0x1d88] ;  /* 0x001d8800015e7983 */ /* 0x000e680000300800 */
[----:B------:R-:W1:Y:S04]  /*416b0*/  LDL.LU R95, [R1+0x1d8c] ;  /* 0x001d8c00015f7983 */ /* 0x000e680000300800 */
[----:B------:R-:W2:Y:S04]  /*416c0*/  LDL.LU R96, [R1+0x1d90] ;  /* 0x001d900001607983 */ /* 0x000ea80000300800 */
[----:B------:R-:W2:Y:S04]  /*416d0*/  LDL.LU R97, [R1+0x1d94] ;  /* 0x001d940001617983 */ /* 0x000ea80000300800 */
[----:B------:R-:W2:Y:S04]  /*416e0*/  LDL.LU R98, [R1+0x1d98] ;  /* 0x001d980001627983 */ /* 0x000ea80000300800 */
[----:B------:R-:W2:Y:S04]  /*416f0*/  LDL.LU R99, [R1+0x1d9c] ;  /* 0x001d9c0001637983 */ /* 0x000ea80000300800 */
[----:B------:R-:W3:Y:S04]  /*41700*/  LDL.LU R104, [R1+0x1db0] ;  /* 0x001db00001687983 */ /* 0x000ee80000300800 */
        /* <DEDUP_REMOVED lines=70> */
[----:B------:R-:W3:Y:S01]  /*41b70*/  LDL.LU R183, [R1+0x1d0c] ;  /* 0x001d0c0001b77983 */ /* 0x000ee20000300800 */
[C---:B-1----:R-:W-:Y:S08]  /*41b80*/  HMMA.1688.F32.TF32 R92, R220.reuse, R14, R92 ;  /* 0x0000000edc5c723c */ /* 0x042ff0000008105c */
[C---:B--2---:R-:W-:Y:S08]  /*41b90*/  HMMA.1688.F32.TF32 R96, R220.reuse, R18, R96 ;  /* 0x00000012dc60723c */ /* 0x044ff00000081060 */
[C---:B----4-:R-:W-:Y:S08]  /*41ba0*/  HMMA.1688.F32.TF32 R88, R220.reuse, R10, R88 ;  /* 0x0000000adc58723c */ /* 0x050ff00000081058 */
[C---:B---3--:R-:W-:Y:S08]  /*41bb0*/  HMMA.1688.F32.TF32 R104, R220.reuse, R26, R104 ;  /* 0x0000001adc68723c */ /* 0x048ff00000081068 */
[----:B------:R-:W-:Y:S08]  /*41bc0*/  HMMA.1688.F32.TF32 R108, R220, R30, R108 ;  /* 0x0000001edc6c723c */ /* 0x000ff0000008106c */
[C---:B------:R-:W-:Y:S08]  /*41bd0*/  HMMA.1688.F32.TF32 R116, R224.reuse, R10, R116 ;  /* 0x0000000ae074723c */ /* 0x040ff00000081074 */
[----:B------:R-:W-:Y:S01]  /*41be0*/  HMMA.1688.F32.TF32 R136, R224, R14, R172 ;  /* 0x0000000ee088723c */ /* 0x000fe200000810ac */
[----:B------:R-:W-:Y:S04]  /*41bf0*/  LDS R224, [R3+0x4180] ;  /* 0x0041800003e07984 */ /* 0x000fe80000000800 */
[----:B------:R-:W-:Y:S04]  /*41c00*/  LDS R226, [R3+0x6180] ;  /* 0x0061800003e27984 */ /* 0x000fe80000000800 */
[----:B------:R-:W-:Y:S04]  /*41c10*/  LDS R225, [R4+0x4180] ;  /* 0x0041800004e17984 */ /* 0x000fe80000000800 */
[----:B------:R-:W1:Y:S10]  /*41c20*/  LDS R227, [R4+0x6180] ;  /* 0x0061800004e37984 */ /* 0x000e740000000800 */
[----:B------:R-:W-:Y:S04]  /*41c30*/  STL.64 [R1+0x1e80], R136 ;  /* 0x001e808801007387 */ /* 0x000fe80000100a00 */
[----:B------:R2:W-:Y:S04]  /*41c40*/  STL.64 [R1+0x1e88], R138 ;  /* 0x001e888a01007387 */ /* 0x0005e80000100a00 */
[----:B------:R-:W-:Y:S04]  /*41c50*/  STL.64 [R1+0x1e70], R116 ;  /* 0x001e707401007387 */ /* 0x000fe80000100a00 */
[----:B------:R3:W-:Y:S01]  /*41c60*/  STL.64 [R1+0x1e78], R118 ;  /* 0x001e787601007387 */ /* 0x0007e20000100a00 */
[C---:B--2---:R-:W-:Y:S08]  /*41c70*/  HMMA.1688.F32.TF32 R136, R220.reuse, R70, R120 ;  /* 0x00000046dc88723c */ /* 0x044ff00000081078 */
[C---:B------:R-:W-:Y:S08]  /*41c80*/  HMMA.1688.F32.TF32 R120, R220.reuse, R66, R124 ;  /* 0x00000042dc78723c */ /* 0x040ff0000008107c */
[C---:B---3--:R-:W-:Y:S07]  /*41c90*/  HMMA.1688.F32.TF32 R116, R220.reuse, R62, R132 ;  /* 0x0000003edc74723c */ /* 0x048fee0000081084 */
[----:B------:R-:W-:Y:S01]  /*41ca0*/  STL.64 [R1+0x1e60], R136 ;  /* 0x001e608801007387 */ /* 0x000fe20000100a00 */
[C---:B------:R-:W-:Y:S03]  /*41cb0*/  HMMA.1688.F32.TF32 R124, R220.reuse, R58, R128 ;  /* 0x0000003adc7c723c */ /* 0x040fe60000081080 */
[----:B------:R-:W-:Y:S04]  /*41cc0*/  STL.64 [R1+0x1e68], R138 ;  /* 0x001e688a01007387 */ /* 0x000fe80000100a00 */
[----:B------:R-:W-:Y:S04]  /*41cd0*/  STL.64 [R1+0x1e50], R120 ;  /* 0x001e507801007387 */ /* 0x000fe80000100a00 */
[----:B------:R2:W-:Y:S04]  /*41ce0*/  STL.64 [R1+0x1e58], R122 ;  /* 0x001e587a01007387 */ /* 0x0005e80000100a00 */
[----:B------:R-:W-:Y:S04]  /*41cf0*/  STL.64 [R1+0x1e40], R116 ;  /* 0x001e407401007387 */ /* 0x000fe80000100a00 */
[----:B------:R3:W-:Y:S01]  /*41d00*/  STL.64 [R1+0x1e48], R118 ;  /* 0x001e487601007387 */ /* 0x0007e20000100a00 */
[C---:B--2---:R-:W-:Y:S08]  /*41d10*/  HMMA.1688.F32.TF32 R120, R220.reuse, R54, R112 ;  /* 0x00000036dc78723c */ /* 0x044ff00000081070 */
[C---:B---3--:R-:W-:Y:S08]  /*41d20*/  HMMA.1688.F32.TF32 R116, R220.reuse, R50, R168 ;  /* 0x00000032dc74723c */ /* 0x048ff000000810a8 */
[C---:B------:R-:W-:Y:S01]  /*41d30*/  HMMA.1688.F32.TF32 R112, R220.reuse, R46, R164 ;  /* 0x0000002edc70723c */ /* 0x040fe200000810a4 */
[----:B------:R-:W-:Y:S04]  /*41d40*/  STL.64 [R1+0x1e30], R124 ;  /* 0x001e307c01007387 */ /* 0x000fe80000100a00 */
[----:B------:R-:W-:Y:S04]  /*41d50*/  STL.64 [R1+0x1e38], R126 ;  /* 0x001e387e01007387 */ /* 0x000fe80000100a00 */
[----:B------:R-:W-:Y:S04]  /*41d60*/  STL.64 [R1+0x1e20], R120 ;  /* 0x001e207801007387 */ /* 0x000fe80000100a00 */
[----:B------:R2:W-:Y:S04]  /*41d70*/  STL.64 [R1+0x1e28], R122 ;  /* 0x001e287a01007387 */ /* 0x0005e80000100a00 */
[----:B------:R-:W-:Y:S04]  /*41d80*/  STL.64 [R1+0x1e10], R116 ;  /* 0x001e107401007387 */ /* 0x000fe80000100a00 */
[----:B------:R3:W-:Y:S01]  /*41d90*/  STL.64 [R1+0x1e18], R118 ;  /* 0x001e187601007387 */ /* 0x0007e20000100a00 */
[C---:B--2---:R-:W-:Y:S03]  /*41da0*/  HMMA.1688.F32.TF32 R120, R220.reuse, R42, R160 ;  /* 0x0000002adc78723c */ /* 0x044fe600000810a0 */
[----:B------:R-:W-:Y:S04]  /*41db0*/  STL.64 [R1+0x1e00], R112 ;  /* 0x001e007001007387 */ /* 0x000fe80000100a00 */
[----:B------:R2:W-:Y:S01]  /*41dc0*/  STL.64 [R1+0x1e08], R114 ;  /* 0x001e087201007387 */ /* 0x0005e20000100a00 */
[C---:B---3--:R-:W-:Y:S08]  /*41dd0*/  HMMA.1688.F32.TF32 R116, R220.reuse, R38, R156 ;  /* 0x00000026dc74723c */ /* 0x048ff0000008109c */
[C---:B--2---:R-:W-:Y:S08]  /*41de0*/  HMMA.1688.F32.TF32 R112, R220.reuse, R34, R152 ;  /* 0x00000022dc70723c */ /* 0x044ff00000081098 */
        /* <DEDUP_REMOVED lines=146> */
[C---:B--2---:R-:W-:Y:S08]  /*42710*/  HMMA.1688.F32.TF32 R124, R224.reuse, R22, R124 ;  /* 0x00000016e07c723c */ /* 0x044ff0000008107c */
[C---:B---3--:R-:W-:Y:S08]  /*42720*/  HMMA.1688.F32.TF32 R144, R224.reuse, R46, R144 ;  /* 0x0000002ee090723c */ /* 0x048ff00000081090 */
[C---:B----4-:R-:W-:Y:S11]  /*42730*/  HMMA.1688.F32.TF32 R228, R224.reuse, R50, R228 ;  /* 0x00000032e0e4723c */ /* 0x050ff600000810e4 */
[----:B------:R-:W-:Y:S11]  /*42740*/  @!UPT UIADD3 URZ, URZ, URZ, URZ ;  /* 0x0000003f3f3ff290 */ /* 0x000ff6000fffe03f */
[----:B------:R-:W-:Y:S01]  /*42750*/  @!UPT UIADD3 URZ, URZ, URZ, URZ ;  /* 0x0000003f3f3ff290 */ /* 0x000fe2000fffe03f */
        /* <DEDUP_REMOVED lines=8> */
[C---:B------:R-:W-:Y:S01]  /*427e0*/  HMMA.1688.F32.TF32 R116, R224.reuse, R26, R120 ;  /* 0x0000001ae074723c */ /* 0x040fe20000081078 */
[----:B------:R-:W-:Y:S04]  /*427f0*/  STL.64 [R1+0x1cf0], R228 ;  /* 0x001cf0e401007387 */ /* 0x000fe80000100a00 */
[----:B------:R-:W-:Y:S04]  /*42800*/  STL.64 [R1+0x1cf8], R230 ;  /* 0x001cf8e601007387 */ /* 0x000fe80000100a00 */
[----:B------:R-:W-:Y:S04]  /*42810*/  STL.64 [R1+0x1ce0], R144 ;  /* 0x001ce09001007387 */ /* 0x000fe80000100a00 */
[----:B------:R-:W-:Y:S04]  /*42820*/  STL.64 [R1+0x1ce8], R146 ;  /* 0x001ce89201007387 */ /* 0x000fe80000100a00 */
[----:B------:R-:W-:Y:S01]  /*42830*/  STL.64 [R1+0x1cd0], R140 ;  /* 0x001cd08c01007387 */ /* 0x000fe20000100a00 */
[C---:B------:R-:W-:Y:S03]  /*42840*/  HMMA.1688.F32.TF32 R120, R224.reuse, R18, R132 ;  /* 0x00000012e078723c */ /* 0x040fe60000081084 */
[----:B------:R-:W-:Y:S04]  /*42850*/  STL.64 [R1+0x1cd8], R142 ;  /* 0x001cd88e01007387 */ /* 0x000fe80000100a00 */
[----:B------:R-:W-:Y:S04]  /*42860*/  STL.64 [R1+0x1cc0], R136 ;  /* 0x001cc08801007387 */ /* 0x000fe80000100a00 */
[----:B------:R-:W-:Y:S04]  /*42870*/  STL.64 [R1+0x1cc8], R138 ;  /* 0x001cc88a01007387 */ /* 0x000fe80000100a00 */
[----:B------:R-:W-:Y:S01]  /*42880*/  STL.64 [R1+0x1cb0], R116 ;  /* 0x001cb07401007387 */ /* 0x000fe20000100a00 */
[C---:B------:R-:W-:Y:S03]  /*42890*/  HMMA.1688.F32.TF32 R112, R224.reuse, R10, R112 ;  /* 0x0000000ae070723c */ /* 0x040fe60000081070 */
[----:B------:R2:W-:Y:S05]  /*428a0*/  STL.64 [R1+0x1cb8], R118 ;  /* 0x001cb87601007387 */ /* 0x0005ea0000100a00 */
[----:B--2---:R-:W-:Y:S01]  /*428b0*/  HMMA.1688.F32.TF32 R116, R224, R14, R128 ;  /* 0x0000000ee074723c */ /* 0x004fe20000081080 */
[----:B------:R-:W-:Y:S04]  /*428c0*/  STL.64 [R1+0x1ca0], R124 ;  /* 0x001ca07c01007387 */ /* 0x000fe80000100a00 */
[----:B------:R-:W-:Y:S04]  /*428d0*/  STL.64 [R1+0x1ca8], R126 ;  /* 0x001ca87e01007387 */ /* 0x000fe80000100a00 */
[----:B------:R-:W-:Y:S04]  /*428e0*/  STL.64 [R1+0x1c90], R120 ;  /* 0x001c907801007387 */ /* 0x000fe80000100a00 */
[----:B------:R1:W-:Y:S04]  /*428f0*/  STL.64 [R1+0x1c98], R122 ;  /* 0x001c987a01007387 */ /* 0x0003e80000100a00 */
[----:B------:R-:W-:Y:S04]  /*42900*/  LDS R224, [R3+0x4280] ;  /* 0x0042800003e07984 */ /* 0x000fe80000000800 */
[----:B------:R-:W-:Y:S04]  /*42910*/  LDS R226, [R3+0x6280] ;  /* 0x0062800003e27984 */ /* 0x000fe80000000800 */
[----:B------:R-:W-:Y:S01]  /*42920*/  STL.64 [R1+0x1c80], R116 ;  /* 0x001c807401007387 */ /* 0x000fe20000100a00 */
[C---:B-1----:R-:W-:Y:S03]  /*42930*/  HMMA.1688.F32.TF32 R120, R220.reuse, R70, R168 ;  /* 0x00000046dc78723c */ /* 0x042fe600000810a8 */
[----:B------:R1:W-:Y:S04]  /*42940*/  STL.64 [R1+0x1c88], R118 ;  /* 0x001c887601007387 */ /* 0x0003e80000100a00 */
[----:B------:R-:W-:Y:S04]  /*42950*/  STL.64 [R1+0x1c70], R112 ;  /* 0x001c707001007387 */ /* 0x000fe80000100a00 */
[----:B------:R2:W-:Y:S01]  /*42960*/  STL.64 [R1+0x1c78], R114 ;  /* 0x001c787201007387 */ /* 0x0005e20000100a00 */
[C---:B-1----:R-:W-:Y:S03]  /*42970*/  HMMA.1688.F32.TF32 R116, R220.reuse, R66, R164 ;  /* 0x00000042dc74723c */ /* 0x042fe600000810a4 */
[----:B------:R-:W-:Y:S04]  /*42980*/  LDS R225, [R4+0x4280] ;  /* 0x0042800004e17984 */ /* 0x000fe80000000800 */
[----:B------:R-:W1:Y:S01]  /*42990*/  LDS R227, [R4+0x6280] ;  /* 0x0062800004e37984 */ /* 0x000e620000000800 */
[C---:B--2---:R-:W-:Y:S03]  /*429a0*/  HMMA.1688.F32.TF32 R112, R220.reuse, R62, R160 ;  /* 0x0000003edc70723c */ /* 0x044fe600000810a0 */
[----:B------:R-:W-:Y:S04]  /*429b0*/  STL.64 [R1+0x2010], R120 ;  /* 0x0020107801007387 */ /* 0x000fe80000100a00 */
[----:B------:R2:W-:Y:S08]  /*429c0*/  STL.64 [R1+0x2018], R122 ;  /* 0x0020187a01007387 */ /* 0x0005f00000100a00 */
[----:B------:R-:W-:Y:S01]  /*429d0*/  STL.64 [R1+0x2000], R116 ;  /* 0x0020007401007387 */ /* 0x000fe20000100a00 */
[C---:B--2---:R-:W-:Y:S03]  /*429e0*/  HMMA.1688.F32.TF32 R120, R220.reuse, R58, R156 ;  /* 0x0000003adc78723c */ /* 0x044fe6000008109c */
        /* <DEDUP_REMOVED lines=20> */
[-C--:B------:R-:W-:Y:S01]  /*42b30*/  HMMA.1688.F32.TF32 R72, R220, R10.reuse, R180 ;  /* 0x0000000adc48723c */ /* 0x080fe200000810b4 */
        /* <DEDUP_REMOVED lines=120> */
[----:B------:R-:W-:Y:S04]  /*432c0*/  LDS R220, [R3+0x4300] ;  /* 0x0043000003dc7984 */ /* 0x000fe80000000800 */
[----:B------:R-:W-:Y:S04]  /*432d0*/  LDS R222, [R3+0x6300] ;  /* 0x0063000003de7984 */ /* 0x000fe80000000800 */
[----:B------:R-:W-:Y:S04]  /*432e0*/  LDS R221, [R4+0x4300] ;  /* 0x0043000004dd7984 */ /* 0x000fe80000000800 */
[----:B------:R-:W2:Y:S01]  /*432f0*/  LDS R223, [R4+0x6300] ;  /* 0x0063000004df7984 */ /* 0x000ea20000000800 */
[C---:B-1----:R-:W-:Y:S08]  /*43300*/  HMMA.1688.F32.TF32 R104, R224.reuse, R10, R104 ;  /* 0x0000000ae068723c */ /* 0x042ff00000081068 */
[C---:B--2---:R-:W-:Y:S08]  /*43310*/  HMMA.1688.F32.TF32 R116, R224.reuse, R58, R116 ;  /* 0x0000003ae074723c */ /* 0x044ff00000081074 */
[C---:B---3--:R-:W-:Y:S08]  /*43320*/  HMMA.1688.F32.TF32 R136, R224.reuse, R66, R136 ;  /* 0x00000042e088723c */ /* 0x048ff00000081088 */
[C---:B----4-:R-:W-:Y:S08]  /*43330*/  HMMA.1688.F32.TF32 R144, R224.reuse, R70, R140 ;  /* 0x00000046e090723c */ /* 0x050ff0000008108c */
[C---:B------:R-:W-:Y:S11]  /*43340*/  HMMA.1688.F32.TF32 R140, R224.reuse, R62, R172 ;  /* 0x0000003ee08c723c */ /* 0x040ff600000810ac */
[----:B------:R-:W-:Y:S04]  /*43350*/  @!UPT UIADD3 URZ, URZ, URZ, URZ ;  /* 0x0000003f3f3ff290 */ /* 0x000fe8000fffe03f */
[----:B------:R-:W-:Y:S04]  /*43360*/  STL.64 [R1+0x20f0], R144 ;  /* 0x0020f09001007387 */ /* 0x000fe80000100a00 */
[----:B------:R-:W-:Y:S04]  /*43370*/  STL.64 [R1+0x20f8], R146 ;  /* 0x0020f89201007387 */ /* 0x000fe80000100a00 */
[----:B------:R-:W-:Y:S04]  /*43380*/  STL.64 [R1+0x20e0], R136 ;  /* 0x0020e08801007387 */ /* 0x000fe80000100a00 */
[----:B------:R1:W-:Y:S04]  /*43390*/  STL.64 [R1+0x20e8], R138 ;  /* 0x0020e88a01007387 */ /* 0x0003e80000100a00 */
[----:B------:R-:W-:Y:S04]  /*433a0*/  STL.64 [R1+0x20d0], R140 ;  /* 0x0020d08c01007387 */ /* 0x000fe80000100a00 */
[----:B------:R-:W-:Y:S01]  /*433b0*/  STL.64 [R1+0x20d8], R142 ;  /* 0x0020d88e01007387 */ /* 0x000fe20000100a00 */
[C---:B-1----:R-:W-:Y:S03]  /*433c0*/  HMMA.1688.F32.TF32 R136, R224.reuse, R54, R120 ;  /* 0x00000036e088723c */ /* 0x042fe60000081078 */
[----:B------:R-:W-:Y:S04]  /*433d0*/  STL.64 [R1+0x20c0], R116 ;  /* 0x0020c07401007387 */ /* 0x000fe80000100a00 */
[----:B------:R1:W-:Y:S01]  /*433e0*/  STL.64 [R1+0x20c8], R118 ;  /* 0x0020c87601007387 */ /* 0x0003e20000100a00 */
[C---:B------:R-:W-:Y:S08]  /*433f0*/  HMMA.1688.F32.TF32 R120, R224.reuse, R50, R124 ;  /* 0x00000032e078723c */ /* 0x040ff0000008107c */
[C---:B-1----:R-:W-:Y:S07]  /*43400*/  HMMA.1688.F32.TF32 R116, R224.reuse, R46, R132 ;  /* 0x0000002ee074723c */ /* 0x042fee0000081084 */
[----:B------:R-:W-:Y:S01]  /*43410*/  STL.64 [R1+0x20b0], R136 ;  /* 0x0020b08801007387 */ /* 0x000fe20000100a00 */
[C---:B------:R-:W-:Y:S03]  /*43420*/  HMMA.1688.F32.TF32 R124, R224.reuse, R42, R128 ;  /* 0x0000002ae07c723c */ /* 0x040fe60000081080 */
[----:B------:R-:W-:Y:S04]  /*43430*/  STL.64 [R1+0x20b8], R138 ;  /* 0x0020b88a01007387 */ /* 0x000fe80000100a00 */
[----:B------:R-:W-:Y:S04]  /*43440*/  STL.64 [R1+0x20a0], R120 ;  /* 0x0020a07801007387 */ /* 0x000fe80000100a00 */
[----:B------:R1:W-:Y:S04]  /*43450*/  STL.64 [R1+0x20a8], R122 ;  /* 0x0020a87a01007387 */ /* 0x0003e80000100a00 */
[----:B------:R-:W-:Y:S04]  /*43460*/  STL.64 [R1+0x2090], R116 ;  /* 0x0020907401007387 */ /* 0x000fe80000100a00 */
[----:B------:R2:W-:Y:S01]  /*43470*/  STL.64 [R1+0x2098], R118 ;  /* 0x0020987601007387 */ /* 0x0005e20000100a00 */
[C---:B-1----:R-:W-:Y:S08]  /*43480*/  HMMA.1688.F32.TF32 R120, R224.reuse, R38, R112 ;  /* 0x00000026e078723c */ /* 0x042ff00000081070 */
[C---:B--2---:R-:W-:Y:S08]  /*43490*/  HMMA.1688.F32.TF32 R116, R224.reuse, R34, R168 ;  /* 0x00000022e074723c */ /* 0x044ff000000810a8 */
[C---:B------:R-:W-:Y:S01]  /*434a0*/  HMMA.1688.F32.TF32 R112, R224.reuse, R30, R164 ;  /* 0x0000001ee070723c */ /* 0x040fe200000810a4 */
[----:B------:R-:W-:Y:S04]  /*434b0*/  STL.64 [R1+0x2080], R124 ;  /* 0x0020807c01007387 */ /* 0x000fe80000100a00 */
[----:B------:R-:W-:Y:S04]  /*434c0*/  STL.64 [R1+0x2088], R126 ;  /* 0x0020887e01007387 */ /* 0x000fe80000100a00 */
[----:B------:R-:W-:Y:S04]  /*434d0*/  STL.64 [R1+0x2070], R120 ;  /* 0x0020707801007387 */ /* 0x000fe80000100a00 */
[----:B------:R1:W-:Y:S04]  /*434e0*/  STL.64 [R1+0x2078], R122 ;  /* 0x0020787a01007387 */ /* 0x0003e80000100a00 */
[----:B------:R-:W-:Y:S04]  /*434f0*/  STL.64 [R1+0x2060], R116 ;  /* 0x0020607401007387 */ /* 0x000fe80000100a00 */
[----:B------:R2:W-:Y:S01]  /*43500*/  STL.64 [R1+0x2068], R118 ;  /* 0x0020687601007387 */ /* 0x0005e20000100a00 */
[C---:B-1----:R-:W-:Y:S03]  /*43510*/  HMMA.1688.F32.TF32 R120, R224.reuse, R26, R160 ;  /* 0x0000001ae078723c */ /* 0x042fe600000810a0 */
[----:B------:R-:W-:Y:S04]  /*43520*/  STL.64 [R1+0x2050], R112 ;  /* 0x0020507001007387 */ /* 0x000fe80000100a00 */
[----:B------:R1:W-:Y:S01]  /*43530*/  STL.64 [R1+0x2058], R114 ;  /* 0x0020587201007387 */ /* 0x0003e20000100a00 */
[C---:B--2---:R-:W-:Y:S08]  /*43540*/  HMMA.1688.F32.TF32 R116, R224.reuse, R22, R156 ;  /* 0x00000016e074723c */ /* 0x044ff0000008109c */
[C---:B-1----:R-:W-:Y:S08]  /*43550*/  HMMA.1688.F32.TF32 R112, R224.reuse, R18, R152 ;  /* 0x00000012e070723c */ /* 0x042ff00000081098 */
        /* <DEDUP_REMOVED lines=10> */
[----:B------:R1:W-:Y:S01]  /*43600*/  STL.64 [R1+0x1898], R106 ;  /* 0x0018986a01007387 */ /* 0x0003e20000100a00 */
[C---:B------:R-:W-:Y:S03]  /*43610*/  HMMA.1688.F32.TF32 R76, R220.reuse, R46, R76 ;  /* 0x0000002edc4c723c */ /* 0x040fe6000008104c */
[----:B------:R-:W-:Y:S04]  /*43620*/  LDS R224, [R3+0x4380] ;  /* 0x0043800003e07984 */ /* 0x000fe80000000800 */
[----:B------:R-:W-:Y:S01]  /*43630*/  LDS R226, [R3+0x6380] ;  /* 0x0063800003e27984 */ /* 0x000fe20000000800 */
[C---:B-1----:R-:W-:Y:S03]  /*43640*/  HMMA.1688.F32.TF32 R104, R220.reuse, R70, R100 ;  /* 0x00000046dc68723c */ /* 0x042fe60000081064 */
[----:B------:R-:W-:Y:S04]  /*43650*/  LDS R225, [R4+0x4380] ;  /* 0x0043800004e17984 */ /* 0x000fe80000000800 */
[----:B------:R-:W1:Y:S01]  /*43660*/  LDS R227, [R4+0x6380] ;  /* 0x0063800004e37984 */ /* 0x000e620000000800 */
        /* <DEDUP_REMOVED lines=21> */
[----:B--2---:R-:W2:Y:S04]  /*437c0*/  LDL.LU R76, [R1+0xe80] ;  /* 0x000e8000014c7983 */ /* 0x004ea80000300800 */
[----:B------:R4:W-:Y:S04]  /*437d0*/  STL.64 [R1+0x2180], R80 ;  /* 0x0021805001007387 */ /* 0x0009e80000100a00 */
[----:B------:R1:W-:Y:S04]  /*437e0*/  STL.64 [R1+0x2188], R82 ;  /* 0x0021885201007387 */ /* 0x0003e80000100a00 */
[----:B------:R1:W-:Y:S04]  /*437f0*/  STL.64 [R1+0x2170], R72 ;  /* 0x0021704801007387 */ /* 0x0003e80000100a00 */
[----:B------:R1:W-:Y:S04]  /*43800*/  STL.64 [R1+0x2178], R74 ;  /* 0x0021784a01007387 */ /* 0x0003e80000100a00 */
[----:B------:R-:W2:Y:S04]  /*43810*/  LDL.LU R77, [R1+0xe84] ;  /* 0x000e8400014d7983 */ /* 0x000ea80000300800 */
[----:B---3--:R-:W2:Y:S04]  /*43820*/  LDL.LU R78, [R1+0xe88] ;  /* 0x000e8800014e7983 */ /* 0x008ea80000300800 */
[----:B------:R-:W2:Y:S04]  /*43830*/  LDL.LU R79, [R1+0xe8c] ;  /* 0x000e8c00014f7983 */ /* 0x000ea80000300800 */
[----:B----4-:R-:W3:Y:S04]  /*43840*/  LDL.LU R80, [R1+0xea0] ;  /* 0x000ea00001507983 */ /* 0x010ee80000300800 */
[----:B------:R-:W3:Y:S04]  /*43850*/  LDL.LU R81, [R1+0xea4] ;  /* 0x000ea40001517983 */ /* 0x000ee80000300800 */
[----:B-1----:R-:W3:Y:S04]  /*43860*/  LDL.LU R82, [R1+0xea8] ;  /* 0x000ea80001527983 */ /* 0x002ee80000300800 */
        /* <DEDUP_REMOVED lines=85> */
[C---:B--2---:R-:W-:Y:S03]  /*43dc0*/  HMMA.1688.F32.TF32 R136, R220.reuse, R34, R180 ;  /* 0x00000022dc88723c */ /* 0x044fe600000810b4 */
[----:B------:R-:W2:Y:S11]  /*43dd0*/  LDL.LU R180, [R1+0xe40] ;  /* 0x000e400001b47983 */ /* 0x000eb60000300800 */
[----:B------:R-:W-:Y:S09]  /*43de0*/  @!UPT UIADD3 URZ, URZ, URZ, URZ ;  /* 0x0000003f3f3ff290 */ /* 0x000ff2000fffe03f */
[----:B------:R-:W-:Y:S04]  /*43df0*/  STL.64 [R1+0x2160], R136 ;  /* 0x0021608801007387 */ /* 0x000fe80000100a00 */
[----:B------:R1:W-:Y:S04]  /*43e00*/  STL.64 [R1+0x2168], R138 ;  /* 0x0021688a01007387 */ /* 0x0003e80000100a00 */
[----:B------:R-:W2:Y:S04]  /*43e10*/  LDL.LU R181, [R1+0xe44] ;  /* 0x000e440001b57983 */ /* 0x000ea80000300800 */
[----:B------:R-:W2:Y:S04]  /*43e20*/  LDL.LU R182, [R1+0xe48] ;  /* 0x000e480001b67983 */ /* 0x000ea80000300800 */
[----:B------:R-:W2:Y:S01]  /*43e30*/  LDL.LU R183, [R1+0xe4c] ;  /* 0x000e4c0001b77983 */ /* 0x000ea20000300800 */
[C---:B---3--:R-:W-:Y:S08]  /*43e40*/  HMMA.1688.F32.TF32 R140, R220.reuse, R30, R172 ;  /* 0x0000001edc8c723c */ /* 0x048ff000000810ac */
[C---:B-1----:R-:W-:Y:S08]  /*43e50*/  HMMA.1688.F32.TF32 R136, R220.reuse, R26, R116 ;  /* 0x0000001adc88723c */ /* 0x042ff00000081074 */
[C---:B------:R-:W-:Y:S07]  /*43e60*/  HMMA.1688.F32.TF32 R116, R220.reuse, R22, R120 ;  /* 0x00000016dc74723c */ /* 0x040fee0000081078 */
[----:B------:R-:W-:Y:S01]  /*43e70*/  STL.64 [R1+0x2150], R140 ;  /* 0x0021508c01007387 */ /* 0x000fe20000100a00 */
[C---:B------:R-:W-:Y:S03]  /*43e80*/  HMMA.1688.F32.TF32 R124, R220.reuse, R18, R124 ;  /* 0x00000012dc7c723c */ /* 0x040fe6000008107c */
[----:B------:R-:W-:Y:S04]  /*43e90*/  STL.64 [R1+0x2158], R142 ;  /* 0x0021588e01007387 */ /* 0x000fe80000100a00 */
[----:B------:R-:W-:Y:S01]  /*43ea0*/  STL.64 [R1+0x2140], R136 ;  /* 0x0021408801007387 */ /* 0x000fe20000100a00 */
[C---:B------:R-:W-:Y:S03]  /*43eb0*/  HMMA.1688.F32.TF32 R120, R220.reuse, R14, R132 ;  /* 0x0000000edc78723c */ /* 0x040fe60000081084 */
[----:B------:R-:W-:Y:S04]  /*43ec0*/  STL.64 [R1+0x2148], R138 ;  /* 0x0021488a01007387 */ /* 0x000fe80000100a00 */
[----:B------:R-:W-:Y:S04]  /*43ed0*/  STL.64 [R1+0x2130], R116 ;  /* 0x0021307401007387 */ /* 0x000fe80000100a00 */
[----:B------:R4:W-:Y:S02]  /*43ee0*/  STL.64 [R1+0x2138], R118 ;  /* 0x0021387601007387 */ /* 0x0009e40000100a00 */
[----:B----4-:R-:W-:Y:S02]  /*43ef0*/  HMMA.1688.F32.TF32 R116, R220, R10, R128 ;  /* 0x0000000adc74723c */ /* 0x010fe40000081080 */
[----:B------:R-:W-:Y:S04]  /*43f00*/  STL.64 [R1+0x2120], R124 ;  /* 0x0021207c01007387 */ /* 0x000fe80000100a00 */
[----:B------:R-:W-:Y:S04]  /*43f10*/  STL.64 [R1+0x2128], R126 ;  /* 0x0021287e01007387 */ /* 0x000fe80000100a00 */
[----:B------:R-:W-:Y:S04]  /*43f20*/  STL.64 [R1+0x2110], R120 ;  /* 0x0021107801007387 */ /* 0x000fe80000100a00 */
[----:B------:R1:W-:Y:S01]  /*43f30*/  STL.64 [R1+0x2118], R122 ;  /* 0x0021187a01007387 */ /* 0x0003e20000100a00 */
[C---:B------:R-:W-:Y:S03]  /*43f40*/  HMMA.1688.F32.TF32 R108, R224.reuse, R46, R108 ;  /* 0x0000002ee06c723c */ /* 0x040fe6000008106c */
[----:B------:R-:W-:Y:S04]  /*43f50*/  LDS R220, [R3+0x4400] ;  /* 0x0044000003dc7984 */ /* 0x000fe80000000800 */
[----:B------:R-:W-:Y:S04]  /*43f60*/  LDS R222, [R3+0x6400] ;  /* 0x0064000003de7984 */ /* 0x000fe80000000800 */
[----:B------:R-:W-:Y:S01]  /*43f70*/  STL.64 [R1+0x2100], R116 ;  /* 0x0021007401007387 */ /* 0x000fe20000100a00 */
[C---:B-1----:R-:W-:Y:S03]  /*43f80*/  HMMA.1688.F32.TF32 R120, R224.reuse, R70, R112 ;  /* 0x00000046e078723c */ /* 0x042fe60000081070 */
[----:B------:R1:W-:Y:S04]  /*43f90*/  STL.64 [R1+0x2108], R118 ;  /* 0x0021087601007387 */ /* 0x0003e80000100a00 */
[----:B------:R-:W-:Y:S01]  /*43fa0*/  LDS R221, [R4+0x4400] ;  /* 0x0044000004dd7984 */ /* 0x000fe20000000800 */
[C---:B------:R-:W-:Y:S03]  /*43fb0*/  HMMA.1688.F32.TF32 R112, R224.reuse, R62, R164 ;  /* 0x0000003ee070723c */ /* 0x040fe600000810a4 */
[----:B------:R-:W2:Y:S05]  /*43fc0*/  LDS R223, [R4+0x6400] ;  /* 0x0064000004df7984 */ /* 0x000eaa0000000800 */
[C---:B-1----:R-:W-:Y:S07]  /*43fd0*/  HMMA.1688.F32.TF32 R116, R224.reuse, R66, R168 ;  /* 0x00000042e074723c */ /* 0x042fee00000810a8 */
[----:B------:R-:W-:Y:S04]  /*43fe0*/  STL.64 [R1+0x22f0], R120 ;  /* 0x0022f07801007387 */ /* 0x000fe80000100a00 */
[----:B------:R1:W-:Y:S01]  /*43ff0*/  STL.64 [R1+0x22f8], R122 ;  /* 0x0022f87a01007387 */ /* 0x0003e20000100a00 */
[C---:B------:R-:W-:Y:S08]  /*44000*/  HMMA.1688.F32.TF32 R104, R224.reuse, R42, R104 ;  /* 0x0000002ae068723c */ /* 0x040ff00000081068 */
[C---:B-1----:R-:W-:Y:S03]  /*44010*/  HMMA.1688.F32.TF32 R120, R224.reuse, R58, R160 ;  /* 0x0000003ae078723c */ /* 0x042fe600000810a0 */
[----:B------:R-:W-:Y:S04]  /*44020*/  STL.64 [R1+0x22e0], R116 ;  /* 0x0022e07401007387 */ /* 0x000fe80000100a00 */
[----:B------:R1:W-:Y:S04]  /*44030*/  STL.64 [R1+0x22e8], R118 ;  /* 0x0022e87601007387 */ /* 0x0003e80000100a00 */
[----:B------:R-:W-:Y:S04]  /*44040*/  STL.64 [R1+0x22d0], R112 ;  /* 0x0022d07001007387 */ /* 0x000fe80000100a00 */
[----:B------:R3:W-:Y:S01]  /*44050*/  STL.64 [R1+0x22d8], R114 ;  /* 0x0022d87201007387 */ /* 0x0007e20000100a00 */
[C---:B-1----:R-:W-:Y:S08]  /*44060*/  HMMA.1688.F32.TF32 R116, R224.reuse, R54, R156 ;  /* 0x00000036e074723c */ /* 0x042ff0000008109c */
[C---:B---3--:R-:W-:Y:S08]  /*44070*/  HMMA.1688.F32.TF32 R112, R224.reuse, R50, R152 ;  /* 0x00000032e070723c */ /* 0x048ff00000081098 */
        /* <DEDUP_REMOVED lines=25> */
[----:B------:R-:W-:Y:S03]  /*44210*/  HMMA.1688.F32.TF32 R72, R224, R10, R72 ;  /* 0x0000000ae048723c */ /* 0x000fe60000081048 */
[----:B------:R-:W-:Y:S04]  /*44220*/  STL.64 [R1+0x2230], R84 ;  /* 0x0022305401007387 */ /* 0x000fe80000100a00 */
[----:B------:R-:W-:Y:S04]  /*44230*/  STL.64 [R1+0x2238], R86 ;  /* 0x0022385601007387 */ /* 0x000fe80000100a00 */
[----:B------:R-:W-:Y:S04]  /*44240*/  STL.64 [R1+0x2220], R80 ;  /* 0x0022205001007387 */ /* 0x000fe80000100a00 */
[----:B------:R-:W-:Y:S04]  /*44250*/  STL.64 [R1+0x2228], R82 ;  /* 0x0022285201007387 */ /* 0x000fe80000100a00 */
[----:B------:R-:W-:Y:S04]  /*44260*/  STL.64 [R1+0x2210], R76 ;  /* 0x0022104c01007387 */ /* 0x000fe80000100a00 */
[----:B------:R2:W-:Y:S04]  /*44270*/  STL.64 [R1+0x2218], R78 ;  /* 0x0022184e01007387 */ /* 0x0005e80000100a00 */
[----:B------:R-:W-:Y:S04]  /*44280*/  LDS R224, [R3+0x4480] ;  /* 0x0044800003e07984 */ /* 0x000fe80000000800 */
[----:B------:R-:W-:Y:S04]  /*44290*/  LDS R226, [R3+0x6480] ;  /* 0x0064800003e27984 */ /* 0x000fe80000000800 */
[----:B------:R-:W-:Y:S04]  /*442a0*/  LDS R225, [R4+0x4480] ;  /* 0x0044800004e17984 */ /* 0x000fe80000000800 */
[----:B------:R-:W1:Y:S01]  /*442b0*/  LDS R227, [R4+0x6480] ;  /* 0x0064800004e37984 */ /* 0x000e620000000800 */
[C---:B--2---:R-:W-:Y:S03]  /*442c0*/  HMMA.1688.F32.TF32 R76, R220.reuse, R70, R180 ;  /* 0x00000046dc4c723c */ /* 0x044fe600000810b4 */
[----:B------:R2:W-:Y:S04]  /*442d0*/  STL.64 [R1+0x2200], R72 ;  /* 0x0022004801007387 */ /* 0x0005e80000100a00 */
[----:B------:R3:W-:Y:S04]  /*442e0*/  STL.64 [R1+0x2208], R74 ;  /* 0x0022084a01007387 */ /* 0x0007e80000100a00 */
[----:B--2---:R-:W2:Y:S11]  /*442f0*/  LDL.LU R72, [R1+0xaf0] ;  /* 0x000af00001487983 */ /* 0x004eb60000300800 */
[----:B------:R-:W-:Y:S01]  /*44300*/  @!UPT UIADD3 URZ, URZ, URZ, URZ ;  /* 0x0000003f3f3ff290 */ /* 0x000fe2000fffe03f */
        /* <DEDUP_REMOVED lines=110> */
[C---:B---3--:R-:W-:Y:S11]  /*449f0*/  HMMA.1688.F32.TF32 R228, R220.reuse, R66, R228 ;  /* 0x00000042dce4723c */ /* 0x048ff600000810e4 */
[----:B------:R-:W-:Y:S11]  /*44a00*/  @!UPT UIADD3 URZ, URZ, URZ, URZ ;  /* 0x0000003f3f3ff290 */ /* 0x000ff6000fffe03f */
[----:B------:R-:W-:Y:S01]  /*44a10*/  @!UPT UIADD3 URZ, URZ, URZ, URZ ;  /* 0x0000003f3f3ff290 */ /* 0x000fe2000fffe03f */
[----:B------:R-:W-:Y:S04]  /*44a20*/  STL.64 [R1+0x23e0], R228 ;  /* 0x0023e0e401007387 */ /* 0x000fe80000100a00 */
[----:B------:R4:W-:Y:S04]  /*44a30*/  STL.64 [R1+0x23e8], R230 ;  /* 0x0023e8e601007387 */ /* 0x0009e80000100a00 */
[----:B------:R-:W-:Y:S04]  /*44a40*/  STL.64 [R1+0x23d0], R144 ;  /* 0x0023d09001007387 */ /* 0x000fe80000100a00 */
[----:B------:R1:W-:Y:S01]  /*44a50*/  STL.64 [R1+0x23d8], R146 ;  /* 0x0023d89201007387 */ /* 0x0003e20000100a00 */
[C---:B----4-:R-:W-:Y:S08]  /*44a60*/  HMMA.1688.F32.TF32 R228, R220.reuse, R58, R140 ;  /* 0x0000003adce4723c */ /* 0x050ff0000008108c */
        /* <DEDUP_REMOVED lines=31> */
[----:B-1----:R-:W-:Y:S01]  /*44c60*/  HMMA.1688.F32.TF32 R112, R220, R10, R156 ;  /* 0x0000000adc70723c */ /* 0x002fe2000008109c */
[----:B------:R-:W-:Y:S04]  /*44c70*/  LDS R220, [R3+0x4500] ;  /* 0x0045000003dc7984 */ /* 0x000fe80000000800 */
[----:B------:R-:W-:Y:S04]  /*44c80*/  LDS R222, [R3+0x6500] ;  /* 0x0065000003de7984 */ /* 0x000fe80000000800 */
[----:B------:R-:W-:Y:S04]  /*44c90*/  STL.64 [R1+0x2320], R120 ;  /* 0x0023207801007387 */ /* 0x000fe80000100a00 */
[----:B------:R1:W-:Y:S04]  /*44ca0*/  STL.64 [R1+0x2328], R122 ;  /* 0x0023287a01007387 */ /* 0x0003e80000100a00 */
[----:B------:R-:W-:Y:S04]  /*44cb0*/  STL.64 [R1+0x2310], R116 ;  /* 0x0023107401007387 */ /* 0x000fe80000100a00 */
[----:B------:R2:W-:Y:S01]  /*44cc0*/  STL.64 [R1+0x2318], R118 ;  /* 0x0023187601007387 */ /* 0x0005e20000100a00 */
[C---:B-1----:R-:W-:Y:S03]  /*44cd0*/  HMMA.1688.F32.TF32 R120, R224.reuse, R70, R152 ;  /* 0x00000046e078723c */ /* 0x042fe60000081098 */
[----:B------:R-:W-:Y:S04]  /*44ce0*/  STL.64 [R1+0x2300], R112 ;  /* 0x0023007001007387 */ /* 0x000fe80000100a00 */
[----:B------:R1:W-:Y:S01]  /*44cf0*/  STL.64 [R1+0x2308], R114 ;  /* 0x0023087201007387 */ /* 0x0003e20000100a00 */
[C---:B--2---:R-:W-:Y:S03]  /*44d00*/  HMMA.1688.F32.TF32 R116, R224.reuse, R66, R108 ;  /* 0x00000042e074723c */ /* 0x044fe6000008106c */
[----:B------:R-:W-:Y:S04]  /*44d10*/  LDS R221, [R4+0x4500] ;  /* 0x0045000004dd7984 */ /* 0x000fe80000000800 */
[----:B------:R-:W2:Y:S01]  /*44d20*/  LDS R223, [R4+0x6500] ;  /* 0x0065000004df7984 */ /* 0x000ea20000000800 */
[C---:B-1----:R-:W-:Y:S08]  /*44d30*/  HMMA.1688.F32.TF32 R112, R224.reuse, R62, R104 ;  /* 0x0000003ee070723c */ /* 0x042ff00000081068 */
        /* <DEDUP_REMOVED lines=29> */
[----:B------:R-:W3:Y:S04]  /*44f10*/  LDL.LU R72, [R1+0x810] ;  /* 0x0008100001487983 */ /* 0x000ee80000300800 */
[----:B------:R1:W-:Y:S04]  /*44f20*/  STL.64 [R1+0x2450], R80 ;  /* 0x0024505001007387 */ /* 0x0003e80000100a00 */
[----:B------:R4:W-:Y:S04]  /*44f30*/  STL.64 [R1+0x2458], R82 ;  /* 0x0024585201007387 */ /* 0x0009e80000100a00 */
[----:B------:R1:W-:Y:S04]  /*44f40*/  STL.64 [R1+0x2440], R76 ;  /* 0x0024404c01007387 */ /* 0x0003e80000100a00 */
[----:B------:R1:W-:Y:S04]  /*44f50*/  STL.64 [R1+0x2448], R78 ;  /* 0x0024484e01007387 */ /* 0x0003e80000100a00 */
[----:B------:R-:W3:Y:S04]  /*44f60*/  LDL.LU R73, [R1+0x814] ;  /* 0x0008140001497983 */ /* 0x000ee80000300800 */
[----:B------:R-:W3:Y:S04]  /*44f70*/  LDL.LU R74, [R1+0x818] ;  /* 0x00081800014a7983 */ /* 0x000ee80000300800 */
[----:B------:R-:W3:Y:S04]  /*44f80*/  LDL.LU R75, [R1+0x81c] ;  /* 0x00081c00014b7983 */ /* 0x000ee80000300800 */
[----:B-1----:R-:W2:Y:S04]  /*44f90*/  LDL.LU R80, [R1+0x850] ;  /* 0x0008500001507983 */ /* 0x002ea80000300800 */
[----:B------:R-:W2:Y:S04]  /*44fa0*/  LDL.LU R81, [R1+0x854] ;  /* 0x0008540001517983 */ /* 0x000ea80000300800 */
[----:B----4-:R-:W4:Y:S04]  /*44fb0*/  LDL.LU R82, [R1+0x858] ;  /* 0x0008580001527983 */ /* 0x010f280000300800 */
        /* <DEDUP_REMOVED lines=87> */
[C---:B------:R-:W-:Y:S08]  /*45530*/  HMMA.1688.F32.TF32 R88, R220.reuse, R18, R88 ;  /* 0x00000012dc58723c */ /* 0x040ff00000081058 */
[C---:B----4-:R-:W-:Y:S08]  /*45540*/  HMMA.1688.F32.TF32 R104, R220.reuse, R34, R104 ;  /* 0x00000022dc68723c */ /* 0x050ff00000081068 */
[C---:B------:R-:W-:Y:S08]  /*45550*/  HMMA.1688.F32.TF32 R108, R220.reuse, R38, R108 ;  /* 0x00000026dc6c723c */ /* 0x040ff0000008106c */
[----:B------:R-:W-:Y:S08]  /*45560*/  HMMA.1688.F32.TF32 R80, R220, R10, R80 ;  /* 0x0000000adc50723c */ /* 0x000ff00000081050 */
[C---:B------:R-:W-:Y:S08]  /*45570*/  HMMA.1688.F32.TF32 R136, R224.reuse, R18, R116 ;  /* 0x00000012e088723c */ /* 0x040ff00000081074 */
[C---:B------:R-:W-:Y:S08]  /*45580*/  HMMA.1688.F32.TF32 R116, R224.reuse, R10, R124 ;  /* 0x0000000ae074723c */ /* 0x040ff0000008107c */
[C---:B------:R-:W-:Y:S08]  /*45590*/  HMMA.1688.F32.TF32 R140, R224.reuse, R22, R172 ;  /* 0x00000016e08c723c */ /* 0x040ff000000810ac */
[----:B------:R-:W-:Y:S01]  /*455a0*/  HMMA.1688.F32.TF32 R120, R224, R14, R120 ;  /* 0x0000000ee078723c */ /* 0x000fe20000081078 */
[----:B------:R-:W-:Y:S04]  /*455b0*/  LDS R224, [R3+0x4580] ;  /* 0x0045800003e07984 */ /* 0x000fe80000000800 */
[----:B------:R-:W-:Y:S10]  /*455c0*/  LDS R226, [R3+0x6580] ;  /* 0x0065800003e27984 */ /* 0x000ff40000000800 */
        /* <DEDUP_REMOVED lines=10> */
[----:B------:R-:W2:Y:S01]  /*45670*/  LDS R227, [R4+0x6580] ;  /* 0x0065800004e37984 */ /* 0x000ea20000000800 */
[C---:B-1----:R-:W-:Y:S08]  /*45680*/  HMMA.1688.F32.TF32 R116, R220.reuse, R70, R132 ;  /* 0x00000046dc74723c */ /* 0x042ff00000081084 */
[C---:B------:R-:W-:Y:S08]  /*45690*/  HMMA.1688.F32.TF32 R120, R220.reuse, R62, R112 ;  /* 0x0000003edc78723c */ /* 0x040ff00000081070 */
[C---:B------:R-:W-:Y:S07]  /*456a0*/  HMMA.1688.F32.TF32 R112, R220.reuse, R54, R164 ;  /* 0x00000036dc70723c */ /* 0x040fee00000810a4 */
[----:B------:R-:W-:Y:S04]  /*456b0*/  STL.64 [R1+0x25f0], R116 ;  /* 0x0025f07401007387 */ /* 0x000fe80000100a00 */
[----:B------:R1:W-:Y:S02]  /*456c0*/  STL.64 [R1+0x25f8], R118 ;  /* 0x0025f87601007387 */ /* 0x0003e40000100a00 */
[C---:B-1----:R-:W-:Y:S02]  /*456d0*/  HMMA.1688.F32.TF32 R116, R220.reuse, R58, R168 ;  /* 0x0000003adc74723c */ /* 0x042fe400000810a8 */
[----:B------:R-:W-:Y:S04]  /*456e0*/  STL.64 [R1+0x25e0], R124 ;  /* 0x0025e07c01007387 */ /* 0x000fe80000100a00 */
[----:B------:R-:W-:Y:S04]  /*456f0*/  STL.64 [R1+0x25e8], R126 ;  /* 0x0025e87e01007387 */ /* 0x000fe80000100a00 */
[----:B------:R-:W-:Y:S04]  /*45700*/  STL.64 [R1+0x25d0], R120 ;  /* 0x0025d07801007387 */ /* 0x000fe80000100a00 */
[----:B------:R1:W-:Y:S09]  /*45710*/  STL.64 [R1+0x25d8], R122 ;  /* 0x0025d87a01007387 */ /* 0x0003f20000100a00 */
[----:B------:R-:W-:Y:S01]  /*45720*/  STL.64 [R1+0x25c0], R116 ;  /* 0x0025c07401007387 */ /* 0x000fe20000100a00 */
[C---:B-1----:R-:W-:Y:S03]  /*45730*/  HMMA.1688.F32.TF32 R120, R220.reuse, R50, R160 ;  /* 0x00000032dc78723c */ /* 0x042fe600000810a0 */
[----:B------:R1:W-:Y:S04]  /*45740*/  STL.64 [R1+0x25c8], R118 ;  /* 0x0025c87601007387 */ /* 0x0003e80000100a00 */
[----:B------:R-:W-:Y:S04]  /*45750*/  STL.64 [R1+0x25b0], R112 ;  /* 0x0025b07001007387 */ /* 0x000fe80000100a00 */
[----:B------:R3:W-:Y:S01]  /*45760*/  STL.64 [R1+0x25b8], R114 ;  /* 0x0025b87201007387 */ /* 0x0007e20000100a00 */
[C---:B-1----:R-:W-:Y:S08]  /*45770*/  HMMA.1688.F32.TF32 R116, R220.reuse, R46, R156 ;  /* 0x0000002edc74723c */ /* 0x042ff0000008109c */
[C---:B---3--:R-:W-:Y:S08]  /*45780*/  HMMA.1688.F32.TF32 R112, R220.reuse, R42, R152 ;  /* 0x0000002adc70723c */ /* 0x048ff00000081098 */
        /* <DEDUP_REMOVED lines=24> */
[C---:B--2---:R-:W-:Y:S03]  /*45910*/  HMMA.1688.F32.TF32 R84, R224.reuse, R70, R76 ;  /* 0x00000046e054723c */ /* 0x044fe6000008104c */
[----:B------:R-:W-:Y:S04]  /*45920*/  LDS R220, [R3+0x4600] ;  /* 0x0046000003dc7984 */ /* 0x000fe80000000800 */
[----:B------:R-:W-:Y:S01]  /*45930*/  LDS R222, [R3+0x6600] ;  /* 0x0066000003de7984 */ /* 0x000fe20000000800 */
[C---:B-1----:R-:W-:Y:S03]  /*45940*/  HMMA.1688.F32.TF32 R80, R224.reuse, R66, R72 ;  /* 0x00000042e050723c */ /* 0x042fe60000081048 */
[----:B------:R-:W-:Y:S04]  /*45950*/  LDS R221, [R4+0x4600] ;  /* 0x0046000004dd7984 */ /* 0x000fe80000000800 */
[----:B------:R-:W1:Y:S01]  /*45960*/  LDS R223, [R4+0x6600] ;  /* 0x0066000004df7984 */ /* 0x000e620000000800 */
[C---:B------:R-:W-:Y:S07]  /*45970*/  HMMA.1688.F32.TF32 R76, R224.reuse, R62, R180 ;  /* 0x0000003ee04c723c */ /* 0x040fee00000810b4 */
        /* <DEDUP_REMOVED lines=116> */
[C---:B----4-:R-:W-:Y:S08]  /*460c0*/  HMMA.1688.F32.TF32 R228, R224.reuse, R42, R228 ;  /* 0x0000002ae0e4723c */ /* 0x050ff000000810e4 */
[C---:B------:R-:W-:Y:S08]  /*460d0*/  HMMA.1688.F32.TF32 R124, R224.reuse, R46, R124 ;  /* 0x0000002ee07c723c */ /* 0x040ff0000008107c */
[C---:B------:R-:W-:Y:S08]  /*460e0*/  HMMA.1688.F32.TF32 R140, R224.reuse, R54, R140 ;  /* 0x00000036e08c723c */ /* 0x040ff0000008108c */
[C---:B------:R-:W-:Y:S08]  /*460f0*/  HMMA.1688.F32.TF32 R144, R224.reuse, R58, R144 ;  /* 0x0000003ae090723c */ /* 0x040ff00000081090 */
[C---:B------:R-:W-:Y:S11]  /*46100*/  HMMA.1688.F32.TF32 R136, R224.reuse, R50, R136 ;  /* 0x00000032e088723c */ /* 0x040ff60000081088 */
[----:B------:R-:W-:Y:S04]  /*46110*/  @!UPT UIADD3 URZ, URZ, URZ, URZ ;  /* 0x0000003f3f3ff290 */ /* 0x000fe8000fffe03f */
[----:B------:R-:W-:Y:S04]  /*46120*/  STL.64 [R1+0x26c0], R144 ;  /* 0x0026c09001007387 */ /* 0x000fe80000100a00 */
[----:B------:R2:W-:Y:S04]  /*46130*/  STL.64 [R1+0x26c8], R146 ;  /* 0x0026c89201007387 */ /* 0x0005e80000100a00 */
[----:B--2---:R-:W2:Y:S04]  /*46140*/  LDL.LU.64 R146, [R1+0x4c48] ;  /* 0x004c480001927983 */ /* 0x004ea80000300a00 */
[----:B------:R-:W3:Y:S04]  /*46150*/  LDL.LU.64 R144, [R1+0x4c40] ;  /* 0x004c400001907983 */ /* 0x000ee80000300a00 */
[----:B------:R-:W-:Y:S04]  /*46160*/  STL.64 [R1+0x26b0], R140 ;  /* 0x0026b08c01007387 */ /* 0x000fe80000100a00 */
[----:B------:R4:W-:Y:S04]  /*46170*/  STL.64 [R1+0x26b8], R142 ;  /* 0x0026b88e01007387 */ /* 0x0009e80000100a00 */
[----:B----4-:R-:W4:Y:S04]  /*46180*/  LDL.LU.64 R142, [R1+0x4c38] ;  /* 0x004c3800018e7983 */ /* 0x010f280000300a00 */
        /* <DEDUP_REMOVED lines=10> */
[----:B------:R1:W-:Y:S02]  /*46230*/  STL.64 [R1+0x2688], R230 ;  /* 0x002688e601007387 */ /* 0x0003e40000100a00 */
[C---:B-1----:R-:W-:Y:S08]  /*46240*/  HMMA.1688.F32.TF32 R228, R224.reuse, R38, R172 ;  /* 0x00000026e0e4723c */ /* 0x042ff000000810ac */
[C---:B------:R-:W-:Y:S08]  /*46250*/  HMMA.1688.F32.TF32 R172, R224.reuse, R34, R116 ;  /* 0x00000022e0ac723c */ /* 0x040ff00000081074 */
[C---:B------:R-:W-:Y:S07]  /*46260*/  HMMA.1688.F32.TF32 R116, R224.reuse, R26, R132 ;  /* 0x0000001ae074723c */ /* 0x040fee0000081084 */
[----:B------:R-:W-:Y:S04]  /*46270*/  STL.64 [R1+0x2670], R228 ;  /* 0x002670e401007387 */ /* 0x000fe80000100a00 */
[----:B------:R-:W-:Y:S04]  /*46280*/  STL.64 [R1+0x2678], R230 ;  /* 0x002678e601007387 */ /* 0x000fe80000100a00 */
[----:B------:R-:W-:Y:S04]  /*46290*/  STL.64 [R1+0x2660], R172 ;  /* 0x002660ac01007387 */ /* 0x000fe80000100a00 */
[----:B------:R-:W-:Y:S04]  /*462a0*/  STL.64 [R1+0x2668], R174 ;  /* 0x002668ae01007387 */ /* 0x000fe80000100a00 */
[----:B------:R-:W-:Y:S04]  /*462b0*/  STL.64 [R1+0x2650], R120 ;  /* 0x0026507801007387 */ /* 0x000fe80000100a00 */
[----:B------:R1:W-:Y:S04]  /*462c0*/  STL.64 [R1+0x2658], R122 ;  /* 0x0026587a01007387 */ /* 0x0003e80000100a00 */
[----:B------:R-:W-:Y:S04]  /*462d0*/  STL.64 [R1+0x2640], R116 ;  /* 0x0026407401007387 */ /* 0x000fe80000100a00 */
[----:B------:R1:W-:Y:S02]  /*462e0*/  STL.64 [R1+0x2648], R118 ;  /* 0x0026487601007387 */ /* 0x0003e40000100a00 */
[C---:B-1----:R-:W-:Y:S08]  /*462f0*/  HMMA.1688.F32.TF32 R120, R224.reuse, R18, R112 ;  /* 0x00000012e078723c */ /* 0x042ff00000081070 */
[C---:B------:R-:W-:Y:S08]  /*46300*/  HMMA.1688.F32.TF32 R116, R224.reuse, R14, R168 ;  /* 0x0000000ee074723c */ /* 0x040ff000000810a8 */
        /* <DEDUP_REMOVED lines=9> */
[----:B------:R-:W-:Y:S04]  /*463a0*/  LDS R224, [R3+0x4680] ;  /* 0x0046800003e07984 */ /* 0x000fe80000000800 */
[----:B------:R-:W-:Y:S01]  /*463b0*/  LDS R226, [R3+0x6680] ;  /* 0x0066800003e27984 */ /* 0x000fe20000000800 */
[C---:B-1----:R-:W-:Y:S03]  /*463c0*/  HMMA.1688.F32.TF32 R112, R220.reuse, R70, R160 ;  /* 0x00000046dc70723c */ /* 0x042fe600000810a0 */
[----:B------:R-:W-:Y:S04]  /*463d0*/  LDS R225, [R4+0x4680] ;  /* 0x0046800004e17984 */ /* 0x000fe80000000800 */
[----:B------:R-:W1:Y:S01]  /*463e0*/  LDS R227, [R4+0x6680] ;  /* 0x0066800004e37984 */ /* 0x000e620000000800 */
[C---:B------:R-:W-:Y:S08]  /*463f0*/  HMMA.1688.F32.TF32 R120, R220.reuse, R66, R156 ;  /* 0x00000042dc78723c */ /* 0x040ff0000008109c */
[C---:B------:R-:W-:Y:S07]  /*46400*/  HMMA.1688.F32.TF32 R116, R220.reuse, R62, R152 ;  /* 0x0000003edc74723c */ /* 0x040fee0000081098 */
[----:B------:R-:W-:Y:S04]  /*46410*/  STL.64 [R1+0x27f0], R112 ;  /* 0x0027f07001007387 */ /* 0x000fe80000100a00 */
[----:B------:R1:W-:Y:S02]  /*46420*/  STL.64 [R1+0x27f8], R114 ;  /* 0x0027f87201007387 */ /* 0x0003e40000100a00 */
        /* <DEDUP_REMOVED lines=41> */
[----:B-1----:R-:W2:Y:S04]  /*466c0*/  LDL.LU R72, [R1+0x1f0] ;  /* 0x0001f00001487983 */ /* 0x002ea80000300800 */
        /* <DEDUP_REMOVED lines=93> */
[C---:B------:R-:W-:Y:S08]  /*46ca0*/  HMMA.1688.F32.TF32 R160, R224.reuse, R46, R160 ;  /* 0x0000002ee0a0723c */ /* 0x040ff000000810a0 */
[C---:B------:R-:W-:Y:S08]  /*46cb0*/  HMMA.1688.F32.TF32 R164, R224.reuse, R50, R164 ;  /* 0x00000032e0a4723c */ /* 0x040ff000000810a4 */
[C---:B------:R-:W-:Y:S08]  /*46cc0*/  HMMA.1688.F32.TF32 R112, R224.reuse, R58, R112 ;  /* 0x0000003ae070723c */ /* 0x040ff00000081070 */
[----:B------:R-:W-:Y:S08]  /*46cd0*/  HMMA.1688.F32.TF32 R128, R224, R62, R128 ;  /* 0x0000003ee080723c */ /* 0x000ff00000081080 */
[C---:B------:R-:W-:Y:S08]  /*46ce0*/  HMMA.1688.F32.TF32 R120, R220.reuse, R14, R120 ;  /* 0x0000000edc78723c */ /* 0x040ff00000081078 */
[----:B------:R-:W-:Y:S08]  /*46cf0*/  HMMA.1688.F32.TF32 R220, R220, R10, R116 ;  /* 0x0000000adcdc723c */ /* 0x000ff00000081074 */
[C---:B------:R-:W-:Y:S08]  /*46d00*/  HMMA.1688.F32.TF32 R132, R224.reuse, R66, R132 ;  /* 0x00000042e084723c */ /* 0x040ff00000081084 */
[C---:B------:R-:W-:Y:S01]  /*46d10*/  HMMA.1688.F32.TF32 R172, R224.reuse, R70, R172 ;  /* 0x00000046e0ac723c */ /* 0x040fe200000810ac */
[----:B------:R-:W-:Y:S04]  /*46d20*/  STL.64 [R1+0x2710], R120 ;  /* 0x0027107801007387 */ /* 0x000fe80000100a00 */
[----:B------:R1:W-:Y:S03]  /*46d30*/  STL.64 [R1+0x2718], R122 ;  /* 0x0027187a01007387 */ /* 0x0003e60000100a00 */
[C---:B------:R-:W-:Y:S01]  /*46d40*/  HMMA.1688.F32.TF32 R168, R224.reuse, R54, R168 ;  /* 0x00000036e0a8723c */ /* 0x040fe200000810a8 */
[----:B-1----:R-:W2:Y:S04]  /*46d50*/  LDL.LU.64 R122, [R1+0x4c08] ;  /* 0x004c0800017a7983 */ /* 0x002ea80000300a00 */
[----:B------:R-:W3:Y:S04]  /*46d60*/  LDL.LU.64 R120, [R1+0x4c00] ;  /* 0x004c000001787983 */ /* 0x000ee80000300a00 */
[----:B------:R-:W4:Y:S04]  /*46d70*/  LDL.LU.64 R118, [R1+0x4bf8] ;  /* 0x004bf80001767983 */ /* 0x000f280000300a00 */
[----:B------:R-:W2:Y:S04]  /*46d80*/  LDL.LU.64 R116, [R1+0x4bf0] ;  /* 0x004bf00001747983 */ /* 0x000ea80000300a00 */
[----:B------:R-:W-:Y:S04]  /*46d90*/  STL.64 [R1+0x2700], R220 ;  /* 0x002700dc01007387 */ /* 0x000fe80000100a00 */
[----:B------:R-:W-:Y:S04]  /*46da0*/  STL.64 [R1+0x2708], R222 ;  /* 0x002708de01007387 */ /* 0x000fe80000100a00 */
[----:B------:R-:W-:Y:S04]  /*46db0*/  STL.64 [R1+0x28f0], R172 ;  /* 0x0028f0ac01007387 */ /* 0x000fe80000100a00 */
[----:B------:R-:W-:Y:S04]  /*46dc0*/  LDS R220, [R3+0x4700] ;  /* 0x0047000003dc7984 */ /* 0x000fe80000000800 */
[----:B------:R-:W-:Y:S04]  /*46dd0*/  LDS R222, [R3+0x6700] ;  /* 0x0067000003de7984 */ /* 0x000fe80000000800 */
[----:B------:R-:W-:Y:S04]  /*46de0*/  LDS R221, [R4+0x4700] ;  /* 0x0047000004dd7984 */ /* 0x000fe80000000800 */
[----:B------:R-:W1:Y:S04]  /*46df0*/  LDS R223, [R4+0x6700] ;  /* 0x0067000004df7984 */ /* 0x000e680000000800 */
[----:B------:R1:W-:Y:S01]  /*46e00*/  STL.64 [R1+0x28f8], R174 ;  /* 0x0028f8ae01007387 */ /* 0x0003e20000100a00 */
[C---:B------:R-:W-:Y:S03]  /*46e10*/  HMMA.1688.F32.TF32 R152, R224.reuse, R38, R152 ;  /* 0x00000026e098723c */ /* 0x040fe60000081098 */
        /* <DEDUP_REMOVED lines=29> */
[----:B------:R-:W-:Y:S03]  /*46ff0*/  HMMA.1688.F32.TF32 R224, R224, R10, R84 ;  /* 0x0000000ae0e0723c */ /* 0x000fe60000081054 */
        /* <DEDUP_REMOVED lines=39> */
[----:B------:R1:W-:Y:S01]  /*47270*/  STL.64 [R1+0x29f8], R82 ;  /* 0x0029f85201007387 */ /* 0x0003e20000100a00 */
[C---:B------:R-:W-:Y:S03]  /*47280*/  HMMA.1688.F32.TF32 R228, R220.reuse, R54, R228 ;  /* 0x00000036dce4723c */ /* 0x040fe600000810e4 */
[----:B------:R-:W-:Y:S04]  /*47290*/  LDS R224, [R3+0x4780] ;  /* 0x0047800003e07984 */ /* 0x000fe80000000800 */
[----:B------:R-:W-:Y:S04]  /*472a0*/  LDS R226, [R3+0x6780] ;  /* 0x0067800003e27984 */ /* 0x000fe80000000800 */
[----:B-1----:R-:W2:Y:S04]  /*472b0*/  LDL.LU.64 R82, [R1+0x4ae8] ;  /* 0x004ae80001527983 */ /* 0x002ea80000300a00 */
[----:B------:R-:W2:Y:S04]  /*472c0*/  LDL.LU.64 R80, [R1+0x4ae0] ;  /* 0x004ae00001507983 */ /* 0x000ea80000300a00 */
[----:B------:R-:W-:Y:S04]  /*472d0*/  STL.64 [R1+0x29e0], R76 ;  /* 0x0029e04c01007387 */ /* 0x000fe80000100a00 */
[----:B------:R1:W-:Y:S04]  /*472e0*/  STL.64 [R1+0x29e8], R78 ;  /* 0x0029e84e01007387 */ /* 0x0003e80000100a00 */
[----:B------:R-:W-:Y:S04]  /*472f0*/  LDS R225, [R4+0x4780] ;  /* 0x0047800004e17984 */ /* 0x000fe80000000800 */
[----:B------:R-:W2:Y:S04]  /*47300*/  LDS R227, [R4+0x6780] ;  /* 0x0067800004e37984 */ /* 0x000ea80000000800 */
        /* <DEDUP_REMOVED lines=8> */
[----:B-1----:R-:W3:Y:S04]  /*47390*/  LDL.LU.64 R182, [R1+0x4ab8] ;  /* 0x004ab80001b67983 */ /* 0x002ee80000300a00 */
[----:B------:R-:W3:Y:S04]  /*473a0*/  LDL.LU.64 R180, [R1+0x4ab0] ;  /* 0x004ab00001b47983 */ /* 0x000ee80000300a00 */
[----:B------:R-:W-:Y:S04]  /*473b0*/  STL.64 [R1+0x29b0], R228 ;  /* 0x0029b0e401007387 */ /* 0x000fe80000100a00 */
[----:B------:R3:W-:Y:S01]  /*473c0*/  STL.64 [R1+0x29b8], R230 ;  /* 0x0029b8e601007387 */ /* 0x0007e20000100a00 */
[C---:B--2---:R-:W-:Y:S08]  /*473d0*/  HMMA.1688.F32.TF32 R72, R220.reuse, R46, R72 ;  /* 0x0000002edc48723c */ /* 0x044ff00000081048 */
[C---:B---3--:R-:W-:Y:S08]  /*473e0*/  HMMA.1688.F32.TF32 R228, R220.reuse, R50, R180 ;  /* 0x00000032dce4723c */ /* 0x048ff000000810b4 */
[C---:B------:R-:W-:Y:S08]  /*473f0*/  HMMA.1688.F32.TF32 R180, R220.reuse, R42, R76 ;  /* 0x0000002adcb4723c */ /* 0x040ff0000008104c */
[C---:B------:R-:W-:Y:S07]  /*47400*/  HMMA.1688.F32.TF32 R76, R220.reuse, R38, R80 ;  /* 0x00000026dc4c723c */ /* 0x040fee0000081050 */
[----:B------:R-:W-:Y:S04]  /*47410*/  STL.64 [R1+0x29a0], R228 ;  /* 0x0029a0e401007387 */ /* 0x000fe80000100a00 */
[----:B------:R-:W-:Y:S04]  /*47420*/  STL.64 [R1+0x29a8], R230 ;  /* 0x0029a8e601007387 */ /* 0x000fe80000100a00 */
[----:B------:R-:W-:Y:S04]  /*47430*/  STL.64 [R1+0x2990], R72 ;  /* 0x0029904801007387 */ /* 0x000fe80000100a00 */
[----:B------:R1:W-:Y:S02]  /*47440*/  STL.64 [R1+0x2998], R74 ;  /* 0x0029984a01007387 */ /* 0x0003e40000100a00 */
[C---:B-1----:R-:W-:Y:S02]  /*47450*/  HMMA.1688.F32.TF32 R72, R220.reuse, R34, R84 ;  /* 0x00000022dc48723c */ /* 0x042fe40000081054 */
[----:B------:R-:W-:Y:S04]  /*47460*/  STL.64 [R1+0x2980], R180 ;  /* 0x002980b401007387 */ /* 0x000fe80000100a00 */
[----:B------:R-:W-:Y:S02]  /*47470*/  STL.64 [R1+0x2988], R182 ;  /* 0x002988b601007387 */ /* 0x000fe40000100a00 */
[C---:B------:R-:W-:Y:S02]  /*47480*/  HMMA.1688.F32.TF32 R80, R220.reuse, R30, R88 ;  /* 0x0000001edc50723c */ /* 0x040fe40000081058 */
[----:B------:R-:W-:Y:S04]  /*47490*/  STL.64 [R1+0x2970], R76 ;  /* 0x0029704c01007387 */ /* 0x000fe80000100a00 */
[----:B------:R1:W-:Y:S09]  /*474a0*/  STL.64 [R1+0x2978], R78 ;  /* 0x0029784e01007387 */ /* 0x0003f20000100a00 */
[----:B------:R-:W-:Y:S01]  /*474b0*/  STL.64 [R1+0x2960], R72 ;  /* 0x0029604801007387 */ /* 0x000fe20000100a00 */
[C---:B-1----:R-:W-:Y:S03]  /*474c0*/  HMMA.1688.F32.TF32 R76, R220.reuse, R26, R92 ;  /* 0x0000001adc4c723c */ /* 0x042fe6000008105c */
[----:B------:R1:W-:Y:S05]  /*474d0*/  STL.64 [R1+0x2968], R74 ;  /* 0x0029684a01007387 */ /* 0x0003ea0000100a00 */
[C---:B-1----:R-:W-:Y:S01]  /*474e0*/  HMMA.1688.F32.TF32 R72, R220.reuse, R22, R96 ;  /* 0x00000016dc48723c */ /* 0x042fe20000081060 */
[----:B------:R-:W-:Y:S04]  /*474f0*/  STL.64 [R1+0x2950], R80 ;  /* 0x0029505001007387 */ /* 0x000fe80000100a00 */
[----:B------:R1:W-:Y:S10]  /*47500*/  STL.64 [R1+0x2958], R82 ;  /* 0x0029585201007387 */ /* 0x0003f40000100a00 */
[----:B------:R-:W-:Y:S04]  /*47510*/  STL.64 [R1+0x2940], R76 ;  /* 0x0029404c01007387 */ /* 0x000fe80000100a00 */
[----:B------:R2:W-:Y:S01]  /*47520*/  STL.64 [R1+0x2948], R78 ;  /* 0x0029484e01007387 */ /* 0x0005e20000100a00 */
[C---:B-1----:R-:W-:Y:S03]  /*47530*/  HMMA.1688.F32.TF32 R80, R220.reuse, R18, R100 ;  /* 0x00000012dc50723c */ /* 0x042fe60000081064 */
[----:B------:R-:W-:Y:S05]  /*47540*/  STL.64 [R1+0x2930], R72 ;  /* 0x0029304801007387 */ /* 0x000fea0000100a00 */
[C---:B--2---:R-:W-:Y:S01]  /*47550*/  HMMA.1688.F32.TF32 R76, R220.reuse, R14, R104 ;  /* 0x0000000edc4c723c */ /* 0x044fe20000081068 */
[----:B------:R1:W-:Y:S07]  /*47560*/  STL.64 [R1+0x2938], R74 ;  /* 0x0029384a01007387 */ /* 0x0003ee0000100a00 */
[----:B-1----:R-:W-:Y:S07]  /*47570*/  HMMA.1688.F32.TF32 R72, R220, R10, R108 ;  /* 0x0000000adc48723c */ /* 0x002fee000008106c */
[----:B------:R1:W-:Y:S01]  /*47580*/  STL.64 [R1+0x2920], R80 ;  /* 0x0029205001007387 */ /* 0x0003e20000100a00 */
[----:B------:R-:W-:-:S03]  /*47590*/  MOV R228, R148 ;  /* 0x0000009400e47202 */ /* 0x000fc60000000f00 */
[----:B------:R2:W-:Y:S04]  /*475a0*/  STL.64 [R1+0x2928], R82 ;  /* 0x0029285201007387 */ /* 0x0005e80000100a00 */
[----:B------:R-:W-:Y:S01]  /*475b0*/  STL.64 [R1+0x2910], R76 ;  /* 0x0029104c01007387 */ /* 0x000fe20000100a00 */
[----:B------:R-:W-:-:S03]  /*475c0*/  IMAD.MOV.U32 R229, RZ, RZ, R149 ;  /* 0x000000ffffe57224 */ /* 0x000fc600078e0095 */
[----:B------:R3:W-:Y:S01]  /*475d0*/  STL.64 [R1+0x2918], R78 ;  /* 0x0029184e01007387 */ /* 0x0007e20000100a00 */
[----:B------:R-:W-:-:S03]  /*475e0*/  IMAD.MOV.U32 R230, RZ, RZ, R150 ;  /* 0x000000ffffe67224 */ /* 0x000fc600078e0096 */
[----:B------:R-:W3:Y:S01]  /*475f0*/  LDL.LU R148, [R1+0x4aac] ;  /* 0x004aac0001947983 */ /* 0x000ee20000300800 */
[----:B------:R-:W-:Y:S01]  /*47600*/  MOV R231, R151 ;  /* 0x0000009700e77202 */ /* 0x000fe20000000f00 */
[----:B------:R-:W-:Y:S02]  /*47610*/  IMAD.MOV.U32 R180, RZ, RZ, R144 ;  /* 0x000000ffffb47224 */ /* 0x000fe400078e0090 */
[----:B------:R-:W-:Y:S04]  /*47620*/  STL.64 [R1+0x2900], R72 ;  /* 0x0029004801007387 */ /* 0x000fe80000100a00 */
[----:B------:R-:W-:Y:S01]  /*47630*/  STL.64 [R1+0x2908], R74 ;  /* 0x0029084a01007387 */ /* 0x000fe20000100a00 */
[----:B------:R-:W-:-:S03]  /*47640*/  IMAD.MOV.U32 R181, RZ, RZ, R145 ;  /* 0x000000ffffb57224 */ /* 0x000fc600078e0091 */
[----:B------:R-:W3:Y:S01]  /*47650*/  LDL.LU R149, [R1+0x4aa8] ;  /* 0x004aa80001957983 */ /* 0x000ee20000300800 */
[----:B------:R-:W-:-:S03]  /*47660*/  MOV R182, R146 ;  /* 0x0000009200b67202 */ /* 0x000fc60000000f00 */
[----:B------:R-:W3:Y:S01]  /*47670*/  LDL.LU R150, [R1+0x4aa4] ;  /* 0x004aa40001967983 */ /* 0x000ee20000300800 */
[----:B------:R-:W-:-:S03]  /*47680*/  IMAD.MOV.U32 R183, RZ, RZ, R147 ;  /* 0x000000ffffb77224 */ /* 0x000fc600078e0093 */
[----:B------:R-:W3:Y:S01]  /*47690*/  LDL.LU R151, [R1+0x4aa0] ;  /* 0x004aa00001977983 */ /* 0x000ee20000300800 */
[----:B-1----:R-:W-:-:S03]  /*476a0*/  IMAD.MOV.U32 R80, RZ, RZ, R140 ;  /* 0x000000ffff507224 */ /* 0x002fc600078e008c */
[----:B------:R-:W3:Y:S01]  /*476b0*/  LDL.LU R144, [R1+0x4a9c] ;  /* 0x004a9c0001907983 */ /* 0x000ee20000300800 */
[----:B------:R-:W-:-:S03]  /*476c0*/  MOV R81, R141 ;  /* 0x0000008d00517202 */ /* 0x000fc60000000f00 */
[----:B------:R-:W3:Y:S01]  /*476d0*/  LDL.LU R145, [R1+0x4a98] ;  /* 0x004a980001917983 */ /* 0x000ee20000300800 */
[----:B--2---:R-:W-:-:S03]  /*476e0*/  IMAD.MOV.U32 R82, RZ, RZ, R142 ;  /* 0x000000ffff527224 */ /* 0x004fc600078e008e */
[----:B------:R-:W2:Y:S01]  /*476f0*/  LDL.LU R146, [R1+0x4a94] ;  /* 0x004a940001927983 */ /* 0x000ea20000300800 */
[----:B------:R-:W-:-:S03]  /*47700*/  IMAD.MOV.U32 R83, RZ, RZ, R143 ;  /* 0x000000ffff537224 */ /* 0x000fc600078e008f */
[----:B------:R-:W2:Y:S01]  /*47710*/  LDL.LU R147, [R1+0x4a90] ;  /* 0x004a900001937983 */ /* 0x000ea20000300800 */
[----:B------:R-:W-:-:S03]  /*47720*/  MOV R84, R136 ;  /* 0x0000008800547202 */ /* 0x000fc60000000f00 */
[----:B------:R-:W2:Y:S01]  /*47730*/  LDL.LU R140, [R1+0x4a8c] ;  /* 0x004a8c00018c7983 */ /* 0x000ea20000300800 */
[----:B------:R-:W-:-:S03]  /*47740*/  IMAD.MOV.U32 R85, RZ, RZ, R137 ;  /* 0x000000ffff557224 */ /* 0x000fc600078e0089 */
        /* <DEDUP_REMOVED lines=37> */
[----:B----4-:R-:W-:-:S03]  /*479a0*/  IMAD.MOV.U32 R220, RZ, RZ, R118 ;  /* 0x000000ffffdc7224 */ /* 0x010fc600078e0076 */
[----:B------:R-:W2:Y:S01]  /*479b0*/  LDL.LU R121, [R1+0x4a3c] ;  /* 0x004a3c0001797983 */ /* 0x000ea20000300800 */
[----:B------:R-:W-:-:S03]  /*479c0*/  MOV R221, R112 ;  /* 0x0000007000dd7202 */ /* 0x000fc60000000f00 */
[----:B------:R-:W2:Y:S01]  /*479d0*/  LDL.LU R122, [R1+0x4a38] ;  /* 0x004a3800017a7983 */ /* 0x000ea20000300800 */
[----:B------:R-:W-:-:S03]  /*479e0*/  IMAD.MOV.U32 R222, RZ, RZ, R113 ;  /* 0x000000ffffde7224 */ /* 0x000fc600078e0071 */
[----:B------:R-:W4:Y:S01]  /*479f0*/  LDL.LU R116, [R1+0x4a34] ;  /* 0x004a340001747983 */ /* 0x000f220000300800 */
[----:B------:R-:W-:-:S03]  /*47a00*/  IMAD.MOV.U32 R223, RZ, RZ, R114 ;  /* 0x000000ffffdf7224 */ /* 0x000fc600078e0072 */
[----:B------:R-:W4:Y:S01]  /*47a10*/  LDL.LU R117, [R1+0x4a30] ;  /* 0x004a300001757983 */ /* 0x000f220000300800 */
[----:B------:R-:W-:-:S03]  /*47a20*/  MOV R104, R115 ;  /* 0x0000007300687202 */ /* 0x000fc60000000f00 */
[----:B------:R-:W4:Y:S01]  /*47a30*/  LDL.LU R118, [R1+0x4a2c] ;  /* 0x004a2c0001767983 */ /* 0x000f220000300800 */
[----:B------:R-:W-:-:S03]  /*47a40*/  IMAD.MOV.U32 R105, RZ, RZ, R172 ;  /* 0x000000ffff697224 */ /* 0x000fc600078e00ac */
[----:B------:R-:W3:Y:S01]  /*47a50*/  LDL.LU R112, [R1+0x4a28] ;  /* 0x004a280001707983 */ /* 0x000ee20000300800 */
[----:B------:R-:W-:-:S03]  /*47a60*/  IMAD.MOV.U32 R106, RZ, RZ, R173 ;  /* 0x000000ffff6a7224 */ /* 0x000fc600078e00ad */
[----:B------:R-:W3:Y:S01]  /*47a70*/  LDL.LU R113, [R1+0x4a24] ;  /* 0x004a240001717983 */ /* 0x000ee20000300800 */
[----:B------:R-:W-:-:S03]  /*47a80*/  MOV R107, R174 ;  /* 0x000000ae006b7202 */ /* 0x000fc60000000f00 */
[----:B------:R-:W3:Y:S01]  /*47a90*/  LDL.LU R114, [R1+0x4a20] ;  /* 0x004a200001727983 */ /* 0x000ee20000300800 */
[----:B------:R-:W-:-:S03]  /*47aa0*/  IMAD.MOV.U32 R88, RZ, RZ, R175 ;  /* 0x000000ffff587224 */ /* 0x000fc600078e00af */
[----:B------:R-:W3:Y:S04]  /*47ab0*/  LDL.LU R115, [R1+0x4a1c] ;  /* 0x004a1c0001737983 */ /* 0x000ee80000300800 */
[----:B------:R-:W2:Y:S04]  /*47ac0*/  LDL.LU R172, [R1+0x4a18] ;  /* 0x004a180001ac7983 */ /* 0x000ea80000300800 */
[----:B------:R-:W2:Y:S04]  /*47ad0*/  LDL.LU R173, [R1+0x4a14] ;  /* 0x004a140001ad7983 */ /* 0x000ea80000300800 */
[----:B------:R-:W2:Y:S01]  /*47ae0*/  LDL.LU R174, [R1+0x4a10] ;  /* 0x004a100001ae7983 */ /* 0x000ea20000300800 */
[----:B------:R-:W-:-:S03]  /*47af0*/  IMAD.MOV.U32 R89, RZ, RZ, R119 ;  /* 0x000000ffff597224 */ /* 0x000fc600078e0077 */
[----:B------:R-:W2:Y:S01]  /*47b00*/  LDL.LU R175, [R1+0x4a0c] ;  /* 0x004a0c0001af7983 */ /* 0x000ea20000300800 */
[----:B------:R-:W-:-:S03]  /*47b10*/  MOV R90, R123 ;  /* 0x0000007b005a7202 */ /* 0x000fc60000000f00 */
[----:B------:R-:W4:Y:S04]  /*47b20*/  LDL.LU R119, [R1+0x4a08] ;  /* 0x004a080001777983 */ /* 0x000f280000300800 */
[----:B------:R-:W4:Y:S01]  /*47b30*/  LDL.LU R123, [R1+0x4a04] ;  /* 0x004a0400017b7983 */ /* 0x000f220000300800 */
[----:B------:R-:W-:-:S03]  /*47b40*/  IMAD.MOV.U32 R91, RZ, RZ, R127 ;  /* 0x000000ffff5b7224 */ /* 0x000fc600078e007f */
[----:B------:R-:W4:Y:S04]  /*47b50*/  LDL.LU R127, [R1+0x4a00] ;  /* 0x004a0000017f7983 */ /* 0x000f280000300800 */
[----:B------:R-:W-:Y:S04]  /*47b60*/  LDS R72, [R5+0x4000] ;  /* 0x0040000005487984 */ /* 0x000fe80000000800 */
[----:B------:R-:W-:Y:S04]  /*47b70*/  LDS R74, [R5+0x6000] ;  /* 0x00600000054a7984 */ /* 0x000fe80000000800 */
[----:B------:R-:W-:Y:S04]  /*47b80*/  LDS R73, [R6+0x4000] ;  /* 0x0040000006497984 */ /* 0x000fe80000000800 */
[----:B------:R-:W1:Y:S01]  /*47b90*/  LDS R75, [R6+0x6000] ;  /* 0x00600000064b7984 */ /* 0x000e620000000800 */
[C---:B---3--:R-:W-:Y:S08]  /*47ba0*/  HMMA.1688.F32.TF32 R76, R224.reuse, R66, R112 ;  /* 0x00000042e04c723c */ /* 0x048ff00000081070 */
[C---:B--2---:R-:W-:Y:S08]  /*47bb0*/  HMMA.1688.F32.TF32 R172, R224.reuse, R70, R172 ;  /* 0x00000046e0ac723c */ /* 0x044ff000000810ac */
[C---:B----4-:R-:W-:Y:S08]  /*47bc0*/  HMMA.1688.F32.TF32 R116, R224.reuse, R62, R116 ;  /* 0x0000003ee074723c */ /* 0x050ff00000081074 */
[C---:B------:R-:W-:Y:S07]  /*47bd0*/  HMMA.1688.F32.TF32 R112, R224.reuse, R58, R120 ;  /* 0x0000003ae070723c */ /* 0x040fee0000081078 */
        /* <DEDUP_REMOVED lines=10> */
[C---:B--2---:R-:W-:Y:S07]  /*47c80*/  HMMA.1688.F32.TF32 R112, R224.reuse, R46, R132 ;  /* 0x0000002ee070723c */ /* 0x044fee0000081084 */
        /* <DEDUP_REMOVED lines=25> */
[C---:B---3--:R-:W-:Y:S03]  /*47e20*/  HMMA.1688.F32.TF32 R116, R224.reuse, R14, R164 ;  /* 0x0000000ee074723c */ /* 0x048fe600000810a4 */
[----:B------:R-:W-:Y:S04]  /*47e30*/  LDS R164, [R5+0x4300] ;  /* 0x0043000005a47984 */ /* 0x000fe80000000800 */
[----:B------:R-:W-:Y:S01]  /*47e40*/  LDS R166, [R5+0x6300] ;  /* 0x0063000005a67984 */ /* 0x000fe20000000800 */
[----:B--2---:R-:W-:Y:S03]  /*47e50*/  HMMA.1688.F32.TF32 R112, R224, R10, R168 ;  /* 0x0000000ae070723c */ /* 0x004fe600000810a8 */
[----:B------:R-:W-:Y:S04]  /*47e60*/  LDS R165, [R6+0x4300] ;  /* 0x0043000006a57984 */ /* 0x000fe80000000800 */
[----:B------:R-:W-:Y:S04]  /*47e70*/  LDS R167, [R6+0x6300] ;  /* 0x0063000006a77984 */ /* 0x000fe80000000800 */
[----:B------:R-:W-:Y:S01]  /*47e80*/  STL.64 [R1+0x2a20], R76 ;  /* 0x002a204c01007387 */ /* 0x000fe20000100a00 */
[C---:B-1----:R-:W-:Y:S03]  /*47e90*/  HMMA.1688.F32.TF32 R120, R72.reuse, R70, R220 ;  /* 0x000000464878723c */ /* 0x042fe600000810dc */
        /* <DEDUP_REMOVED lines=35> */
[----:B------:R-:W-:Y:S04]  /*480d0*/  STL.64 [R1+0x4a0], R88 ;  /* 0x0004a05801007387 */ /* 0x000fe80000100a00 */
[----:B------:R-:W-:Y:S04]  /*480e0*/  STL.64 [R1+0x4a8], R90 ;  /* 0x0004a85a01007387 */ /* 0x000fe80000100a00 */
[----:B--2---:R-:W2:Y:S04]  /*480f0*/  LDL.LU R92, [R1+0x10] ;  /* 0x00001000015c7983 */ /* 0x004ea80000300800 */
[----:B------:R-:W-:Y:S04]  /*48100*/  STL.64 [R1+0x490], R84 ;  /* 0x0004905401007387 */ /* 0x000fe80000100a00 */
[----:B------:R-:W-:Y:S04]  /*48110*/  STL.64 [R1+0x498], R86 ;  /* 0x0004985601007387 */ /* 0x000fe80000100a00 */
[----:B------:R4:W-:Y:S04]  /*48120*/  STL.64 [R1+0x480], R80 ;  /* 0x0004805001007387 */ /* 0x0009e80000100a00 */
[----:B------:R1:W-:Y:S04]  /*48130*/  STL.64 [R1+0x488], R82 ;  /* 0x0004885201007387 */ /* 0x0003e80000100a00 */
[----:B------:R-:W2:Y:S04]  /*48140*/  LDL.LU R93, [R1+0x14] ;  /* 0x00001400015d7983 */ /* 0x000ea80000300800 */
[----:B---3--:R-:W2:Y:S04]  /*48150*/  LDL.LU R94, [R1+0x18] ;  /* 0x00001800015e7983 */ /* 0x008ea80000300800 */
[----:B------:R-:W2:Y:S04]  /*48160*/  LDL.LU R95, [R1+0x1c] ;  /* 0x00001c00015f7983 */ /* 0x000ea80000300800 */
[----:B------:R-:W3:Y:S04]  /*48170*/  LDL.LU R96, [R1+0x20] ;  /* 0x0000200001607983 */ /* 0x000ee80000300800 */
[----:B------:R-:W3:Y:S04]  /*48180*/  LDL.LU R97, [R1+0x24] ;  /* 0x0000240001617983 */ /* 0x000ee80000300800 */
[----:B------:R-:W3:Y:S04]  /*48190*/  LDL.LU R98, [R1+0x28] ;  /* 0x0000280001627983 */ /* 0x000ee80000300800 */
[----:B------:R-:W3:Y:S04]  /*481a0*/  LDL.LU R99, [R1+0x2c] ;  /* 0x00002c0001637983 */ /* 0x000ee80000300800 */
        /* <DEDUP_REMOVED lines=8> */
[----:B----4-:R-:W4:Y:S04]  /*48230*/  LDL.LU R80, [R1+0xd0] ;  /* 0x0000d00001507983 */ /* 0x010f280000300800 */
[----:B------:R-:W4:Y:S04]  /*48240*/  LDL.LU R81, [R1+0xd4] ;  /* 0x0000d40001517983 */ /* 0x000f280000300800 */
[----:B-1----:R-:W4:Y:S04]  /*48250*/  LDL.LU R82, [R1+0xd8] ;  /* 0x0000d80001527983 */ /* 0x002f280000300800 */
        /* <DEDUP_REMOVED lines=37> */
[----:B------:R-:W4:Y:S04]  /*484b0*/  LDL.LU R88, [R1] ;  /* 0x0000000001587983 */ /* 0x000f280000300800 */
[----:B------:R-:W4:Y:S04]  /*484c0*/  LDL.LU R89, [R1+0x4] ;  /* 0x0000040001597983 */ /* 0x000f280000300800 */
[----:B------:R-:W4:Y:S04]  /*484d0*/  LDL.LU R90, [R1+0x8] ;  /* 0x00000800015a7983 */ /* 0x000f280000300800 */
[----:B------:R-:W4:Y:S01]  /*484e0*/  LDL.LU R91, [R1+0xc] ;  /* 0x00000c00015b7983 */ /* 0x000f220000300800 */
[C---:B--2---:R-:W-:Y:S08]  /*484f0*/  HMMA.1688.F32.TF32 R124, R72.reuse, R26, R120 ;  /* 0x0000001a487c723c */ /* 0x044ff00000081078 */
[C---:B------:R-:W-:Y:S08]  /*48500*/  HMMA.1688.F32.TF32 R120, R72.reuse, R22, R116 ;  /* 0x000000164878723c */ /* 0x040ff00000081074 */
[C---:B---3--:R-:W-:Y:S08]  /*48510*/  HMMA.1688.F32.TF32 R116, R72.reuse, R18, R84 ;  /* 0x000000124874723c */ /* 0x048ff00000081054 */
[C---:B----4-:R-:W-:Y:S01]  /*48520*/  HMMA.1688.F32.TF32 R84, R72.reuse, R14, R80 ;  /* 0x0000000e4854723c */ /* 0x050fe20000081050 */
        /* <DEDUP_REMOVED lines=14> */
[----:B-1----:R-:W-:Y:S01]  /*48610*/  HMMA.1688.F32.TF32 R72, R76, R70, R228 ;  /* 0x000000464c48723c */ /* 0x002fe200000810e4 */
[----:B------:R-:W-:-:S02]  /*48620*/  IMAD.MOV.U32 R180, RZ, RZ, R240 ;  /* 0x000000ffffb47224 */ /* 0x000fc400078e00f0 */
[----:B------:R-:W-:Y:S01]  /*48630*/  LDS R81, [R6+0x4100] ;  /* 0x0041000006517984 */ /* 0x000fe20000000800 */
[----:B------:R-:W-:-:S03]  /*48640*/  MOV R181, R241 ;  /* 0x000000f100b57202 */ /* 0x000fc60000000f00 */
[----:B------:R-:W2:Y:S01]  /*48650*/  LDL.LU R240, [R1+0x49fc] ;  /* 0x0049fc0001f07983 */ /* 0x000ea20000300800 */
[----:B------:R-:W-:Y:S01]  /*48660*/  IMAD.MOV.U32 R182, RZ, RZ, R242 ;  /* 0x000000ffffb67224 */ /* 0x000fe200078e00f2 */
[----:B------:R-:W-:Y:S01]  /*48670*/  MOV R84, R244 ;  /* 0x000000f400547202 */ /* 0x000fe20000000f00 */
[----:B------:R-:W-:Y:S01]  /*48680*/  IMAD.MOV.U32 R183, RZ, RZ, R243 ;  /* 0x000000ffffb77224 */ /* 0x000fe200078e00f3 */
[----:B------:R-:W1:Y:S01]  /*48690*/  LDS R83, [R6+0x6100] ;  /* 0x0061000006537984 */ /* 0x000e620000000800 */
[----:B------:R-:W-:Y:S01]  /*486a0*/  IMAD.MOV.U32 R85, RZ, RZ, R245 ;  /* 0x000000ffff557224 */ /* 0x000fe200078e00f5 */
[----:B------:R-:W-:Y:S01]  /*486b0*/  MOV R87, R247 ;  /* 0x000000f700577202 */ /* 0x000fe20000000f00 */
[----:B------:R-:W-:Y:S02]  /*486c0*/  IMAD.MOV.U32 R86, RZ, RZ, R246 ;  /* 0x000000ffff567224 */ /* 0x000fe400078e00f6 */
[----:B------:R-:W-:-:S07]  /*486d0*/  IMAD.MOV.U32 R228, RZ, RZ, R248 ;  /* 0x000000ffffe47224 */ /* 0x000fce00078e00f8 */
[----:B------:R-:W-:Y:S04]  /*486e0*/  STL.64 [R1+0x420], R72 ;  /* 0x0004204801007387 */ /* 0x000fe80000100a00 */
[----:B------:R3:W-:Y:S04]  /*486f0*/  STL.64 [R1+0x428], R74 ;  /* 0x0004284a01007387 */ /* 0x0007e80000100a00 */
[----:B------:R-:W2:Y:S04]  /*48700*/  LDL.LU R241, [R1+0x49f8] ;  /* 0x0049f80001f17983 */ /* 0x000ea80000300800 */
[----:B------:R-:W2:Y:S04]  /*48710*/  LDL.LU R242, [R1+0x49f4] ;  /* 0x0049f40001f27983 */ /* 0x000ea80000300800 */
[----:B------:R-:W2:Y:S04]  /*48720*/  LDL.LU R243, [R1+0x49f0] ;  /* 0x0049f00001f37983 */ /* 0x000ea80000300800 */
[----:B------:R-:W4:Y:S01]  /*48730*/  LDL.LU R244, [R1+0x49ec] ;  /* 0x0049ec0001f47983 */ /* 0x000f220000300800 */
[----:B------:R-:W-:-:S03]  /*48740*/  IMAD.MOV.U32 R229, RZ, RZ, R249 ;  /* 0x000000ffffe57224 */ /* 0x000fc600078e00f9 */
[----:B------:R-:W4:Y:S01]  /*48750*/  LDL.LU R245, [R1+0x49e8] ;  /* 0x0049e80001f57983 */ /* 0x000f220000300800 */
[----:B------:R-:W-:-:S03]  /*48760*/  MOV R230, R250 ;  /* 0x000000fa00e67202 */ /* 0x000fc60000000f00 */
[----:B------:R-:W4:Y:S01]  /*48770*/  LDL.LU R246, [R1+0x49e4] ;  /* 0x0049e40001f67983 */ /* 0x000f220000300800 */
[----:B------:R-:W-:-:S03]  /*48780*/  IMAD.MOV.U32 R231, RZ, RZ, R251 ;  /* 0x000000ffffe77224 */ /* 0x000fc600078e00fb */
[----:B------:R-:W4:Y:S04]  /*48790*/  LDL.LU R247, [R1+0x49e0] ;  /* 0x0049e00001f77983 */ /* 0x000f280000300800 */
[----:B------:R-:W2:Y:S04]  /*487a0*/  LDL.LU R248, [R1+0x49dc] ;  /* 0x0049dc0001f87983 */ /* 0x000ea80000300800 */
[----:B------:R-:W2:Y:S04]  /*487b0*/  LDL.LU R249, [R1+0x49d8] ;  /* 0x0049d80001f97983 */ /* 0x000ea80000300800 */
[----:B------:R-:W2:Y:S04]  /*487c0*/  LDL.LU R250, [R1+0x49d4] ;  /* 0x0049d40001fa7983 */ /* 0x000ea80000300800 */
[----:B------:R-:W2:Y:S01]  /*487d0*/  LDL.LU R251, [R1+0x49d0] ;  /* 0x0049d00001fb7983 */ /* 0x000ea20000300800 */
[C---:B---3--:R-:W-:Y:S08]  /*487e0*/  HMMA.1688.F32.TF32 R72, R76.reuse, R66, R112 ;  /* 0x000000424c48723c */ /* 0x048ff00000081070 */
[C---:B------:R-:W-:Y:S08]  /*487f0*/  HMMA.1688.F32.TF32 R116, R76.reuse, R62, R172 ;  /* 0x0000003e4c74723c */ /* 0x040ff000000810ac */
[C---:B------:R-:W-:Y:S07]  /*48800*/  HMMA.1688.F32.TF32 R112, R76.reuse, R58, R220 ;  /* 0x0000003a4c70723c */ /* 0x040fee00000810dc */
[----:B------:R-:W-:Y:S04]  /*48810*/  STL.64 [R1+0x3f0], R72 ;  /* 0x0003f04801007387 */ /* 0x000fe80000100a00 */
[----:B------:R3:W-:Y:S02]  /*48820*/  STL.64 [R1+0x3f8], R74 ;  /* 0x0003f84a01007387 */ /* 0x0007e40000100a00 */
[C---:B---3--:R-:W-:Y:S02]  /*48830*/  HMMA.1688.F32.TF32 R72, R76.reuse, R54, R108 ;  /* 0x000000364c48723c */ /* 0x048fe4000008106c */
[----:B------:R-:W-:Y:S04]  /*48840*/  STL.64 [R1+0x3d0], R116 ;  /* 0x0003d07401007387 */ /* 0x000fe80000100a00 */
[----:B------:R-:W-:Y:S02]  /*48850*/  STL.64 [R1+0x3d8], R118 ;  /* 0x0003d87601007387 */ /* 0x000fe40000100a00 */
[C---:B------:R-:W-:Y:S02]  /*48860*/  HMMA.1688.F32.TF32 R104, R76.reuse, R50, R104 ;  /* 0x000000324c68723c */ /* 0x040fe40000081068 */
[----:B------:R-:W-:Y:S04]  /*48870*/  STL.64 [R1+0x3c0], R112 ;  /* 0x0003c07001007387 */ /* 0x000fe80000100a00 */
[----:B------:R-:W-:Y:S09]  /*48880*/  STL.64 [R1+0x3c8], R114 ;  /* 0x0003c87201007387 */ /* 0x000ff20000100a00 */
[----:B------:R-:W-:Y:S04]  /*48890*/  STL.64 [R1+0x3a0], R72 ;  /* 0x0003a04801007387 */ /* 0x000fe80000100a00 */
[----:B------:R3:W-:Y:S02]  /*488a0*/  STL.64 [R1+0x3a8], R74 ;  /* 0x0003a84a01007387 */ /* 0x0007e40000100a00 */
[C---:B---3--:R-:W-:Y:S02]  /*488b0*/  HMMA.1688.F32.TF32 R72, R76.reuse, R42, R96 ;  /* 0x0000002a4c48723c */ /* 0x048fe40000081060 */
[----:B------:R-:W-:Y:S04]  /*488c0*/  STL.64 [R1+0x390], R104 ;  /* 0x0003906801007387 */ /* 0x000fe80000100a00 */
[----:B------:R-:W-:Y:S02]  /*488d0*/  STL.64 [R1+0x398], R106 ;  /* 0x0003986a01007387 */ /* 0x000fe40000100a00 */
[C---:B------:R-:W-:Y:S02]  /*488e0*/  HMMA.1688.F32.TF32 R96, R76.reuse, R38, R92 ;  /* 0x000000264c60723c */ /* 0x040fe4000008105c */
[----:B------:R-:W-:Y:S04]  /*488f0*/  STL.64 [R1+0x380], R100 ;  /* 0x0003806401007387 */ /* 0x000fe80000100a00 */
[----:B------:R-:W-:Y:S02]  /*48900*/  STL.64 [R1+0x388], R102 ;  /* 0x0003886601007387 */ /* 0x000fe40000100a00 */
[C---:B------:R-:W-:Y:S07]  /*48910*/  HMMA.1688.F32.TF32 R92, R76.reuse, R34, R88 ;  /* 0x000000224c5c723c */ /* 0x040fee0000081058 */
[----:B------:R-:W-:Y:S04]  /*48920*/  STL.64 [R1+0x360], R72 ;  /* 0x0003604801007387 */ /* 0x000fe80000100a00 */
[----:B------:R2:W-:Y:S04]  /*48930*/  STL.64 [R1+0x368], R74 ;  /* 0x0003684a01007387 */ /* 0x0005e80000100a00 */
[----:B------:R-:W-:Y:S04]  /*48940*/  STL.64 [R1+0x340], R96 ;  /* 0x0003406001007387 */ /* 0x000fe80000100a00 */
[----:B------:R-:W-:Y:S04]  /*48950*/  STL.64 [R1+0x348], R98 ;  /* 0x0003486201007387 */ /* 0x000fe80000100a00 */
[----:B------:R-:W-:Y:S04]  /*48960*/  STL.64 [R1+0x330], R92 ;  /* 0x0003305c01007387 */ /* 0x000fe80000100a00 */
[----:B------:R3:W-:Y:S01]  /*48970*/  STL.64 [R1+0x338], R94 ;  /* 0x0003385e01007387 */ /* 0x0007e20000100a00 */
[C---:B----4-:R-:W-:Y:S08]  /*48980*/  HMMA.1688.F32.TF32 R88, R76.reuse, R26, R244 ;  /* 0x0000001a4c58723c */ /* 0x050ff000000810f4 */
[C---:B--2---:R-:W-:Y:S08]  /*48990*/  HMMA.1688.F32.TF32 R72, R76.reuse, R30, R248 ;  /* 0x0000001e4c48723c */ /* 0x044ff000000810f8 */
[C---:B---3--:R-:W-:Y:S11]  /*489a0*/  HMMA.1688.F32.TF32 R92, R76.reuse, R22, R240 ;  /* 0x000000164c5c723c */ /* 0x048ff600000810f0 */
[----:B------:R-:W-:Y:S04]  /*489b0*/  @!UPT UIADD3 URZ, URZ, URZ, URZ ;  /* 0x0000003f3f3ff290 */ /* 0x000fe8000fffe03f */
[----:B------:R-:W-:Y:S04]  /*489c0*/  STL.64 [R1+0x310], R72 ;  /* 0x0003104801007387 */ /* 0x000fe80000100a00 */
[----:B------:R2:W-:Y:S04]  /*489d0*/  STL.64 [R1+0x318], R74 ;  /* 0x0003184a01007387 */ /* 0x0005e80000100a00 */
[----:B------:R-:W-:Y:S04]  /*489e0*/  STL.64 [R1+0x2f0], R88 ;  /* 0x0002f05801007387 */ /* 0x000fe80000100a00 */
[----:B------:R3:W-:Y:S01]  /*489f0*/  STL.64 [R1+0x2f8], R90 ;  /* 0x0002f85a01007387 */ /* 0x0007e20000100a00 */
[C---:B--2---:R-:W-:Y:S08]  /*48a00*/  HMMA.1688.F32.TF32 R72, R76.reuse, R18, R236 ;  /* 0x000000124c48723c */ /* 0x044ff000000810ec */
[C---:B---3--:R-:W-:Y:S08]  /*48a10*/  HMMA.1688.F32.TF32 R88, R76.reuse, R14, R232 ;  /* 0x0000000e4c58723c */ /* 0x048ff000000810e8 */
[----:B------:R-:W-:Y:S01]  /*48a20*/  HMMA.1688.F32.TF32 R76, R76, R10, R176 ;  /* 0x0000000a4c4c723c */ /* 0x000fe200000810b0 */
[----:B------:R-:W-:Y:S04]  /*48a30*/  STL.64 [R1+0x2e0], R92 ;  /* 0x0002e05c01007387 */ /* 0x000fe80000100a00 */
[----:B------:R1:W-:Y:S04]  /*48a40*/  STL.64 [R1+0x2e8], R94 ;  /* 0x0002e85e01007387 */ /* 0x0003e80000100a00 */
[----:B------:R-:W-:Y:S04]  /*48a50*/  STL.64 [R1+0x2d0], R72 ;  /* 0x0002d04801007387 */ /* 0x000fe80000100a00 */
[----:B------:R-:W-:Y:S04]  /*48a60*/  STL.64 [R1+0x2d8], R74 ;  /* 0x0002d84a01007387 */ /* 0x000fe80000100a00 */
[----:B------:R-:W-:Y:S04]  /*48a70*/  STL.64 [R1+0x2c0], R88 ;  /* 0x0002c05801007387 */ /* 0x000fe80000100a00 */
[----:B------:R2:W-:Y:S01]  /*48a80*/  STL.64 [R1+0x2c8], R90 ;  /* 0x0002c85a01007387 */ /* 0x0005e20000100a00 */
[C---:B-1----:R-:W-:Y:S03]  /*48a90*/  HMMA.1688.F32.TF32 R92, R80.reuse, R66, R188 ;  /* 0x00000042505c723c */ /* 0x042fe600000810bc */
[----:B------:R-:W-:Y:S04]  /*48aa0*/  STL.64 [R1+0x270], R76 ;  /* 0x0002704c01007387 */ /* 0x000fe80000100a00 */
[----:B------:R1:W-:Y:S01]  /*48ab0*/  STL.64 [R1+0x278], R78 ;  /* 0x0002784e01007387 */ /* 0x0003e20000100a00 */
[C---:B--2---:R-:W-:Y:S03]  /*48ac0*/  HMMA.1688.F32.TF32 R88, R80.reuse, R70, R184 ;  /* 0x000000465058723c */ /* 0x044fe600000810b8 */
[----:B------:R-:W-:Y:S04]  /*48ad0*/  LDS R72, [R5+0x4180] ;  /* 0x0041800005487984 */ /* 0x000fe80000000800 */
[----:B------:R-:W-:Y:S01]  /*48ae0*/  LDS R74, [R5+0x6180] ;  /* 0x00618000054a7984 */ /* 0x000fe20000000800 */
[C---:B-1----:R-:W-:Y:S03]  /*48af0*/  HMMA.1688.F32.TF32 R76, R80.reuse, R62, R192 ;  /* 0x0000003e504c723c */ /* 0x042fe600000810c0 */
[----:B------:R-:W-:Y:S04]  /*48b00*/  LDS R73, [R6+0x4180] ;  /* 0x0041800006497984 */ /* 0x000fe80000000800 */
[----:B------:R-:W1:Y:S08]  /*48b10*/  LDS R75, [R6+0x6180] ;  /* 0x00618000064b7984 */ /* 0x000e700000000800 */
        /* <DEDUP_REMOVED lines=10> */
[C---:B--2---:R-:W-:Y:S03]  /*48bc0*/  HMMA.1688.F32.TF32 R76, R80.reuse, R50, R204 ;  /* 0x00000032504c723c */ /* 0x044fe600000810cc */
[----:B------:R-:W-:Y:S04]  /*48bd0*/  LDS R201, [R6+0x4200] ;  /* 0x0042000006c97984 */ /* 0x000fe80000000800 */
[----:B------:R-:W2:Y:S04]  /*48be0*/  LDS R203, [R6+0x6200] ;  /* 0x0062000006cb7984 */ /* 0x000ea80000000800 */
[----:B------:R-:W-:Y:S04]  /*48bf0*/  STL.64 [R1+0x230], R88 ;  /* 0x0002305801007387 */ /* 0x000fe80000100a00 */
[----:B------:R3:W-:Y:S04]  /*48c00*/  STL.64 [R1+0x238], R90 ;  /* 0x0002385a01007387 */ /* 0x0007e80000100a00 */
[----:B------:R-:W-:Y:S04]  /*48c10*/  STL.64 [R1+0x220], R92 ;  /* 0x0002205c01007387 */ /* 0x000fe80000100a00 */
[----:B------:R4:W-:Y:S01]  /*48c20*/  STL.64 [R1+0x228], R94 ;  /* 0x0002285e01007387 */ /* 0x0009e20000100a00 */
[C---:B---3--:R-:W-:Y:S03]  /*48c30*/  HMMA.1688.F32.TF32 R88, R80.reuse, R46, R208 ;  /* 0x0000002e5058723c */ /* 0x048fe600000810d0 */
[----:B------:R-:W-:Y:S04]  /*48c40*/  STL.64 [R1+0x210], R76 ;  /* 0x0002104c01007387 */ /* 0x000fe80000100a00 */
[----:B------:R3:W-:Y:S01]  /*48c50*/  STL.64 [R1+0x218], R78 ;  /* 0x0002184e01007387 */ /* 0x0007e20000100a00 */
[C---:B----4-:R-:W-:Y:S08]  /*48c60*/  HMMA.1688.F32.TF32 R92, R80.reuse, R42, R212 ;  /* 0x0000002a505c723c */ /* 0x050ff000000810d4 */
[C---:B---3--:R-:W-:Y:S07]  /*48c70*/  HMMA.1688.F32.TF32 R76, R80.reuse, R38, R216 ;  /* 0x00000026504c723c */ /* 0x048fee00000810d8 */
[----:B------:R-:W-:Y:S04]  /*48c80*/  STL.64 [R1+0x200], R88 ;  /* 0x0002005801007387 */ /* 0x000fe80000100a00 */
[----:B------:R3:W-:Y:S04]  /*48c90*/  STL.64 [R1+0x208], R90 ;  /* 0x0002085a01007387 */ /* 0x0007e80000100a00 */
[----:B------:R-:W-:Y:S04]  /*48ca0*/  STL.64 [R1+0x1f0], R92 ;  /* 0x0001f05c01007387 */ /* 0x000fe80000100a00 */
[----:B------:R-:W-:Y:S01]  /*48cb0*/  STL.64 [R1+0x1f8], R94 ;  /* 0x0001f85e01007387 */ /* 0x000fe20000100a00 */
[C---:B---3--:R-:W-:Y:S03]  /*48cc0*/  HMMA.1688.F32.TF32 R88, R80.reuse, R34, R84 ;  /* 0x000000225058723c */ /* 0x048fe60000081054 */
[----:B------:R-:W-:Y:S04]  /*48cd0*/  STL.64 [R1+0x30], R76 ;  /* 0x0000304c01007387 */ /* 0x000fe80000100a00 */
[----:B------:R3:W-:Y:S01]  /*48ce0*/  STL.64 [R1+0x38], R78 ;  /* 0x0000384e01007387 */ /* 0x0007e20000100a00 */
[C---:B------:R-:W-:Y:S08]  /*48cf0*/  HMMA.1688.F32.TF32 R84, R80.reuse, R30, R180 ;  /* 0x0000001e5054723c */ /* 0x040ff000000810b4 */
[----:B---3--:R-:W-:Y:S07]  /*48d00*/  HMMA.1688.F32.TF32 R76, R80, R26, R228 ;  /* 0x0000001a504c723c */ /* 0x008fee00000810e4 */
[----:B------:R-:W-:Y:S04]  /*48d10*/  STL.64 [R1+0x20], R88 ;  /* 0x0000205801007387 */ /* 0x000fe80000100a00 */
[----:B------:R-:W-:Y:S04]  /*48d20*/  STL.64 [R1+0x28], R90 ;  /* 0x0000285a01007387 */ /* 0x000fe80000100a00 */
[----:B------:R-:W3:Y:S04]  /*48d30*/  LDL.LU R180, [R1+0x600] ;  /* 0x0006000001b47983 */ /* 0x000ee80000300800 */
[----:B------:R4:W-:Y:S04]  /*48d40*/  STL.64 [R1+0x10], R84 ;  /* 0x0000105401007387 */ /* 0x0009e80000100a00 */
[----:B------:R1:W-:Y:S04]  /*48d50*/  STL.64 [R1+0x18], R86 ;  /* 0x0000185601007387 */ /* 0x0003e80000100a00 */
[----:B------:R-:W-:Y:S04]  /*48d60*/  STL.64 [R1], R76 ;  /* 0x0000004c01007387 */ /* 0x000fe80000100a00 */
[----:B------:R1:W-:Y:S04]  /*48d70*/  STL.64 [R1+0x8], R78 ;  /* 0x0000084e01007387 */ /* 0x0003e80000100a00 */
[----:B------:R-:W3:Y:S04]  /*48d80*/  LDL.LU R181, [R1+0x604] ;  /* 0x0006040001b57983 */ /* 0x000ee80000300800 */
[----:B------:R-:W3:Y:S04]  /*48d90*/  LDL.LU R182, [R1+0x608] ;  /* 0x0006080001b67983 */ /* 0x000ee80000300800 */
[----:B------:R-:W3:Y:S04]  /*48da0*/  LDL.LU R183, [R1+0x60c] ;  /* 0x00060c0001b77983 */ /* 0x000ee80000300800 */
        /* <DEDUP_REMOVED lines=72> */
[C---:B----4-:R-:W-:Y:S08]  /*49230*/  HMMA.1688.F32.TF32 R84, R72.reuse, R22, R84 ;  /* 0x000000164854723c */ /* 0x050ff00000081054 */
[----:B--2---:R-:W-:Y:S08]  /*49240*/  HMMA.1688.F32.TF32 R96, R72, R34, R96 ;  /* 0x000000224860723c */ /* 0x004ff00000081060 */
[C---:B---3--:R-:W-:Y:S08]  /*49250*/  HMMA.1688.F32.TF32 R236, R80.reuse, R10, R128 ;  /* 0x0000000a50ec723c */ /* 0x048ff00000081080 */
[C---:B------:R-:W-:Y:S08]  /*49260*/  HMMA.1688.F32.TF32 R248, R80.reuse, R22, R140 ;  /* 0x0000001650f8723c */ /* 0x040ff0000008108c */
[C---:B------:R-:W-:Y:S08]  /*49270*/  HMMA.1688.F32.TF32 R244, R80.reuse, R18, R136 ;  /* 0x0000001250f4723c */ /* 0x040ff00000081088 */
[----:B------:R-:W-:Y:S07]  /*49280*/  HMMA.1688.F32.TF32 R240, R80, R14, R132 ;  /* 0x0000000e50f0723c */ /* 0x000fee0000081084 */
[----:B------:R-:W-:Y:S01]  /*49290*/  STL.64 [R1+0x4968], R250 ;  /* 0x004968fa01007387 */ /* 0x000fe20000100a00 */
        /* <DEDUP_REMOVED lines=18> */
[C---:B--2---:R-:W-:Y:S01]  /*493c0*/  HMMA.1688.F32.TF32 R76, R72.reuse, R50, R220 ;  /* 0x00000032484c723c */ /* 0x044fe200000810dc */
[----:B------:R-:W-:Y:S04]  /*493d0*/  STL.64 [R1+0x100], R112 ;  /* 0x0001007001007387 */ /* 0x000fe80000100a00 */
[----:B------:R-:W-:Y:S03]  /*493e0*/  STL.64 [R1+0x108], R114 ;  /* 0x0001087201007387 */ /* 0x000fe60000100a00 */
[C---:B------:R-:W-:Y:S07]  /*493f0*/  HMMA.1688.F32.TF32 R108, R72.reuse, R46, R108 ;  /* 0x0000002e486c723c */ /* 0x040fee000008106c */
[----:B------:R-:W-:Y:S04]  /*49400*/  STL.64 [R1+0xf0], R80 ;  /* 0x0000f05001007387 */ /* 0x000fe80000100a00 */
[----:B------:R1:W-:Y:S04]  /*49410*/  STL.64 [R1+0xf8], R82 ;  /* 0x0000f85201007387 */ /* 0x0003e80000100a00 */
[----:B------:R-:W-:Y:S04]  /*49420*/  STL.64 [R1+0xe0], R76 ;  /* 0x0000e04c01007387 */ /* 0x000fe80000100a00 */
[----:B------:R2:W-:Y:S01]  /*49430*/  STL.64 [R1+0xe8], R78 ;  /* 0x0000e84e01007387 */ /* 0x0005e20000100a00 */
[C---:B-1----:R-:W-:Y:S08]  /*49440*/  HMMA.1688.F32.TF32 R80, R72.reuse, R42, R104 ;  /* 0x0000002a4850723c */ /* 0x042ff00000081068 */
[C---:B--2---:R-:W-:Y:S01]  /*49450*/  HMMA.1688.F32.TF32 R76, R72.reuse, R38, R100 ;  /* 0x00000026484c723c */ /* 0x044fe20000081064 */
[----:B------:R-:W-:Y:S04]  /*49460*/  STL.64 [R1+0xd0], R108 ;  /* 0x0000d06c01007387 */ /* 0x000fe80000100a00 */
[----:B------:R-:W-:Y:S10]  /*49470*/  STL.64 [R1+0xd8], R110 ;  /* 0x0000d86e01007387 */ /* 0x000ff40000100a00 */
        /* <DEDUP_REMOVED lines=13> */
[----:B--2---:R-:W-:Y:S01]  /*49550*/  HMMA.1688.F32.TF32 R76, R72, R14, R228 ;  /* 0x0000000e484c723c */ /* 0x004fe200000810e4 */
[----:B------:R1:W-:Y:S04]  /*49560*/  STL.64 [R1+0x70], R84 ;  /* 0x0000705401007387 */ /* 0x0003e80000100a00 */
[----:B------:R2:W-:Y:S04]  /*49570*/  STL.64 [R1+0x78], R86 ;  /* 0x0000785601007387 */ /* 0x0005e80000100a00 */
[----:B------:R-:W3:Y:S06]  /*49580*/  LDL.LU R88, [R1+0x7e0] ;  /* 0x0007e00001587983 */ /* 0x000eec0000300800 */
[----:B------:R-:W-:Y:S04]  /*49590*/  STL.64 [R1+0x60], R80 ;  /* 0x0000605001007387 */ /* 0x000fe80000100a00 */
[----:B------:R-:W-:Y:S04]  /*495a0*/  STL.64 [R1+0x68], R82 ;  /* 0x0000685201007387 */ /* 0x000fe80000100a00 */
[----:B------:R-:W-:Y:S04]  /*495b0*/  STL.64 [R1+0x50], R76 ;  /* 0x0000504c01007387 */ /* 0x000fe80000100a00 */
[----:B------:R4:W-:Y:S04]  /*495c0*/  STL.64 [R1+0x58], R78 ;  /* 0x0000584e01007387 */ /* 0x0009e80000100a00 */
        /* <DEDUP_REMOVED lines=55> */
[----:B-1----:R-:W4:Y:S04]  /*49940*/  LDL.LU R84, [R1+0x800] ;  /* 0x0008000001547983 */ /* 0x002f280000300800 */
[----:B------:R-:W4:Y:S04]  /*49950*/  LDL.LU R85, [R1+0x804] ;  /* 0x0008040001557983 */ /* 0x000f280000300800 */
[----:B--2---:R-:W2:Y:S04]  /*49960*/  LDL.LU R86, [R1+0x808] ;  /* 0x0008080001567983 */ /* 0x004ea80000300800 */
        /* <DEDUP_REMOVED lines=8> */
[----:B------:R-:W2:Y:S01]  /*499f0*/  LDL.LU R231, [R1+0x82c] ;  /* 0x00082c0001e77983 */ /* 0x000ea20000300800 */
[C---:B---3--:R-:W-:Y:S08]  /*49a00*/  HMMA.1688.F32.TF32 R212, R200.reuse, R22, R88 ;  /* 0x00000016c8d4723c */ /* 0x048ff00000081058 */
[----:B----4-:R-:W-:Y:S08]  /*49a10*/  HMMA.1688.F32.TF32 R232, R200, R30, R96 ;  /* 0x0000001ec8e8723c */ /* 0x010ff00000081060 */
[----:B------:R-:W-:Y:S01]  /*49a20*/  HMMA.1688.F32.TF32 R72, R72, R10, R100 ;  /* 0x0000000a4848723c */ /* 0x000fe20000081064 */
[----:B------:R-:W-:Y:S04]  /*49a30*/  LDS R100, [R5+0x4280] ;  /* 0x0042800005647984 */ /* 0x000fe80000000800 */
[----:B------:R-:W-:Y:S03]  /*49a40*/  LDS R102, [R5+0x6280] ;  /* 0x0062800005667984 */ /* 0x000fe60000000800 */
[C---:B------:R-:W-:Y:S01]  /*49a50*/  HMMA.1688.F32.TF32 R76, R200.reuse, R62, R124 ;  /* 0x0000003ec84c723c */ /* 0x040fe2000008107c */
[----:B------:R-:W-:Y:S04]  /*49a60*/  LDS R101, [R6+0x4280] ;  /* 0x0042800006657984 */ /* 0x000fe80000000800 */
[----:B------:R-:W1:Y:S10]  /*49a70*/  LDS R103, [R6+0x6280] ;  /* 0x0062800006677984 */ /* 0x000e740000000800 */
[----:B------:R-:W-:Y:S04]  /*49a80*/  STL.64 [R1+0x40], R72 ;  /* 0x0000404801007387 */ /* 0x000fe80000100a00 */
[----:B------:R3:W-:Y:S02]  /*49a90*/  STL.64 [R1+0x48], R74 ;  /* 0x0000484a01007387 */ /* 0x0007e40000100a00 */
[C---:B---3--:R-:W-:Y:S08]  /*49aa0*/  HMMA.1688.F32.TF32 R72, R200.reuse, R70, R132 ;  /* 0x00000046c848723c */ /* 0x048ff00000081084 */
[C---:B------:R-:W-:Y:S11]  /*49ab0*/  HMMA.1688.F32.TF32 R80, R200.reuse, R66, R128 ;  /* 0x00000042c850723c */ /* 0x040ff60000081080 */
[----:B------:R-:W-:Y:S04]  /*49ac0*/  @!UPT UIADD3 URZ, URZ, URZ, URZ ;  /* 0x0000003f3f3ff290 */ /* 0x000fe8000fffe03f */
[----:B------:R-:W-:Y:S04]  /*49ad0*/  STL.64 [R1+0x1d0], R72 ;  /* 0x0001d04801007387 */ /* 0x000fe80000100a00 */
[----:B------:R3:W-:Y:S02]  /*49ae0*/  STL.64 [R1+0x1d8], R74 ;  /* 0x0001d84a01007387 */ /* 0x0007e40000100a00 */
[C---:B---3--:R-:W-:Y:S02]  /*49af0*/  HMMA.1688.F32.TF32 R72, R200.reuse, R58, R120 ;  /* 0x0000003ac848723c */ /* 0x048fe40000081078 */
[----:B------:R-:W-:Y:S04]  /*49b00*/  STL.64 [R1+0x1c0], R80 ;  /* 0x0001c05001007387 */ /* 0x000fe80000100a00 */
[----:B------:R3:W-:Y:S04]  /*49b10*/  STL.64 [R1+0x1c8], R82 ;  /* 0x0001c85201007387 */ /* 0x0007e80000100a00 */
[----:B------:R-:W-:Y:S04]  /*49b20*/  STL.64 [R1+0x1b0], R76 ;  /* 0x0001b04c01007387 */ /* 0x000fe80000100a00 */
[----:B------:R4:W-:Y:S01]  /*49b30*/  STL.64 [R1+0x1b8], R78 ;  /* 0x0001b84e01007387 */ /* 0x0009e20000100a00 */
[C---:B---3--:R-:W-:Y:S08]  /*49b40*/  HMMA.1688.F32.TF32 R80, R200.reuse, R54, R116 ;  /* 0x00000036c850723c */ /* 0x048ff00000081074 */
[----:B------:R-:W-:Y:S01]  /*49b50*/  STL.64 [R1+0x1a0], R72 ;  /* 0x0001a04801007387 */ /* 0x000fe20000100a00 */
[C---:B----4-:R-:W-:Y:S03]  /*49b60*/  HMMA.1688.F32.TF32 R76, R200.reuse, R50, R112 ;  /* 0x00000032c84c723c */ /* 0x050fe60000081070 */
[----:B------:R3:W-:Y:S05]  /*49b70*/  STL.64 [R1+0x1a8], R74 ;  /* 0x0001a84a01007387 */ /* 0x0007ea0000100a00 */
[C---:B---3--:R-:W-:Y:S06]  /*49b80*/  HMMA.1688.F32.TF32 R72, R200.reuse, R46, R172 ;  /* 0x0000002ec848723c */ /* 0x048fec00000810ac */
[----:B------:R-:W-:Y:S04]  /*49b90*/  STL.64 [R1+0x190], R80 ;  /* 0x0001905001007387 */ /* 0x000fe80000100a00 */
[----:B------:R3:W-:Y:S05]  /*49ba0*/  STL.64 [R1+0x198], R82 ;  /* 0x0001985201007387 */ /* 0x0007ea0000100a00 */
[----:B------:R-:W-:Y:S04]  /*49bb0*/  STL.64 [R1+0x180], R76 ;  /* 0x0001804c01007387 */ /* 0x000fe80000100a00 */
[----:B------:R4:W-:Y:S01]  /*49bc0*/  STL.64 [R1+0x188], R78 ;  /* 0x0001884e01007387 */ /* 0x0009e20000100a00 */
[C---:B---3--:R-:W-:Y:S03]  /*49bd0*/  HMMA.1688.F32.TF32 R80, R200.reuse, R42, R220 ;  /* 0x0000002ac850723c */ /* 0x048fe600000810dc */
[----:B------:R-:W-:Y:S05]  /*49be0*/  STL.64 [R1+0x170], R72 ;  /* 0x0001704801007387 */ /* 0x000fea0000100a00 */
[C---:B----4-:R-:W-:Y:S01]  /*49bf0*/  HMMA.1688.F32.TF32 R76, R200.reuse, R38, R108 ;  /* 0x00000026c84c723c */ /* 0x050fe2000008106c */
[----:B------:R3:W-:Y:S07]  /*49c00*/  STL.64 [R1+0x178], R74 ;  /* 0x0001784a01007387 */ /* 0x0007ee0000100a00 */
[C---:B------:R-:W-:Y:S08]  /*49c10*/  HMMA.1688.F32.TF32 R216, R200.reuse, R26, R92 ;  /* 0x0000001ac8d8723c */ /* 0x040ff0000008105c */
[C---:B---3--:R-:W-:Y:S08]  /*49c20*/  HMMA.1688.F32.TF32 R72, R200.reuse, R34, R104 ;  /* 0x00000022c848723c */ /* 0x048ff00000081068 */
[C---:B--2---:R-:W-:Y:S08]  /*49c30*/  HMMA.1688.F32.TF32 R208, R200.reuse, R18, R84 ;  /* 0x00000012c8d0723c */ /* 0x044ff00000081054 */
[C---:B------:R-:W-:Y:S01]  /*49c40*/  HMMA.1688.F32.TF32 R204, R200.reuse, R14, R180 ;  /* 0x0000000ec8cc723c */ /* 0x040fe200000810b4 */
[----:B------:R-:W-:Y:S04]  /*49c50*/  STL.64 [R1+0x160], R80 ;  /* 0x0001605001007387 */ /* 0x000fe80000100a00 */
[----:B------:R-:W-:Y:S04]  /*49c60*/  STL.64 [R1+0x168], R82 ;  /* 0x0001685201007387 */ /* 0x000fe80000100a00 */
[----:B------:R-:W-:Y:S04]  /*49c70*/  STL.64 [R1+0x150], R76 ;  /* 0x0001504c01007387 */ /* 0x000fe80000100a00 */
[----:B------:R1:W-:Y:S04]  /*49c80*/  STL.64 [R1+0x158], R78 ;  /* 0x0001584e01007387 */ /* 0x0003e80000100a00 */
[----:B------:R-:W-:Y:S04]  /*49c90*/  STL.64 [R1+0x4858], R234 ;  /* 0x004858ea01007387 */ /* 0x000fe80000100a00 */
[----:B------:R-:W-:Y:S04]  /*49ca0*/  STL.64 [R1+0x140], R72 ;  /* 0x0001404801007387 */ /* 0x000fe80000100a00 */
[----:B------:R2:W-:Y:S04]  /*49cb0*/  STL.64 [R1+0x148], R74 ;  /* 0x0001484a01007387 */ /* 0x0005e80000100a00 */
[----:B------:R3:W-:Y:S04]  /*49cc0*/  STL.64 [R1+0x4850], R232 ;  /* 0x004850e801007387 */ /* 0x0007e80000100a00 */
[----:B------:R-:W-:Y:S04]  /*49cd0*/  STL.64 [R1+0x4868], R218 ;  /* 0x004868da01007387 */ /* 0x000fe80000100a00 */
[----:B------:R4:W-:Y:S04]  /*49ce0*/  STL.64 [R1+0x4860], R216 ;  /* 0x004860d801007387 */ /* 0x0009e80000100a00 */
[----:B------:R-:W-:Y:S04]  /*49cf0*/  STL.64 [R1+0x4878], R214 ;  /* 0x004878d601007387 */ /* 0x000fe80000100a00 */
[----:B------:R1:W-:Y:S01]  /*49d00*/  STL.64 [R1+0x4870], R212 ;  /* 0x004870d401007387 */ /* 0x0003e20000100a00 */
[----:B------:R-:W-:Y:S03]  /*49d10*/  HMMA.1688.F32.TF32 R200, R200, R10, R228 ;  /* 0x0000000ac8c8723c */ /* 0x000fe600000810e4 */
[----:B------:R-:W-:Y:S04]  /*49d20*/  STL.64 [R1+0x4888], R210 ;  /* 0x004888d201007387 */ /* 0x000fe80000100a00 */
[----:B------:R-:W-:Y:S04]  /*49d30*/  STL.64 [R1+0x4880], R208 ;  /* 0x004880d001007387 */ /* 0x000fe80000100a00 */
[----:B------:R-:W-:Y:S04]  /*49d40*/  STL.64 [R1+0x4898], R206 ;  /* 0x004898ce01007387 */ /* 0x000fe80000100a00 */
[----:B------:R1:W-:Y:S04]  /*49d50*/  STL.64 [R1+0x4890], R204 ;  /* 0x004890cc01007387 */ /* 0x0003e80000100a00 */
        /* <DEDUP_REMOVED lines=44> */
[----:B------:R-:W-:Y:S04]  /*4a020*/  STL.64 [R1+0x48a8], R202 ;  /* 0x0048a8ca01007387 */ /* 0x000fe80000100a00 */
[----:B------:R1:W-:Y:S02]  /*4a030*/  STL.64 [R1+0x48a0], R200 ;  /* 0x0048a0c801007387 */ /* 0x0003e40000100a00 */
[C---:B-1----:R-:W-:Y:S08]  /*4a040*/  HMMA.1688.F32.TF32 R76, R100.reuse, R34, R84 ;  /* 0x00000022644c723c */ /* 0x042ff00000081054 */
[C---:B--2---:R-:W-:Y:S08]  /*4a050*/  HMMA.1688.F32.TF32 R176, R100.reuse, R50, R104 ;  /* 0x0000003264b0723c */ /* 0x044ff00000081068 */
[C---:B---3--:R-:W-:Y:S08]  /*4a060*/  HMMA.1688.F32.TF32 R192, R100.reuse, R66, R172 ;  /* 0x0000004264c0723c */ /* 0x048ff000000810ac */
[C---:B----4-:R-:W-:Y:S08]  /*4a070*/  HMMA.1688.F32.TF32 R196, R100.reuse, R70, R112 ;  /* 0x0000004664c4723c */ /* 0x050ff00000081070 */
[C---:B------:R-:W-:Y:S08]  /*4a080*/  HMMA.1688.F32.TF32 R188, R100.reuse, R62, R220 ;  /* 0x0000003e64bc723c */ /* 0x040ff000000810dc */
[C---:B------:R-:W-:Y:S07]  /*4a090*/  HMMA.1688.F32.TF32 R184, R100.reuse, R58, R108 ;  /* 0x0000003a64b8723c */ /* 0x040fee000008106c */
[----:B------:R-:W-:Y:S01]  /*4a0a0*/  STL.64 [R1+0x4808], R198 ;  /* 0x004808c601007387 */ /* 0x000fe20000100a00 */
[C---:B------:R-:W-:Y:S03]  /*4a0b0*/  HMMA.1688.F32.TF32 R180, R100.reuse, R54, R180 ;  /* 0x0000003664b4723c */ /* 0x040fe600000810b4 */
[----:B------:R1:W-:Y:S05]  /*4a0c0*/  STL.64 [R1+0x4800], R196 ;  /* 0x004800c401007387 */ /* 0x0003ea0000100a00 */
[C---:B------:R-:W-:Y:S01]  /*4a0d0*/  HMMA.1688.F32.TF32 R172, R100.reuse, R46, R96 ;  /* 0x0000002e64ac723c */ /* 0x040fe20000081060 */
[----:B------:R-:W-:Y:S07]  /*4a0e0*/  STL.64 [R1+0x4818], R194 ;  /* 0x004818c201007387 */ /* 0x000fee0000100a00 */
[C---:B------:R-:W-:Y:S01]  /*4a0f0*/  HMMA.1688.F32.TF32 R168, R100.reuse, R42, R92 ;  /* 0x0000002a64a8723c */ /* 0x040fe2000008105c */
[----:B------:R-:W-:Y:S04]  /*4a100*/  STL.64 [R1+0x4810], R192 ;  /* 0x004810c001007387 */ /* 0x000fe80000100a00 */
[----:B------:R-:W-:Y:S03]  /*4a110*/  STL.64 [R1+0x4828], R190 ;  /* 0x004828be01007387 */ /* 0x000fe60000100a00 */
[C---:B------:R-:W-:Y:S01]  /*4a120*/  HMMA.1688.F32.TF32 R72, R100.reuse, R38, R88 ;  /* 0x000000266448723c */ /* 0x040fe20000081058 */
[----:B------:R2:W-:Y:S04]  /*4a130*/  STL.64 [R1+0x4820], R188 ;  /* 0x004820bc01007387 */ /* 0x0005e80000100a00 */
[----:B------:R-:W-:Y:S04]  /*4a140*/  STL.64 [R1+0x4838], R186 ;  /* 0x004838ba01007387 */ /* 0x000fe80000100a00 */
[----:B------:R3:W-:Y:S04]  /*4a150*/  STL.64 [R1+0x4830], R184 ;  /* 0x004830b801007387 */ /* 0x0007e80000100a00 */
[----:B------:R-:W-:Y:S04]  /*4a160*/  STL.64 [R1+0x4848], R182 ;  /* 0x004848b601007387 */ /* 0x000fe80000100a00 */
[----:B------:R4:W-:Y:S04]  /*4a170*/  STL.64 [R1+0x4840], R180 ;  /* 0x004840b401007387 */ /* 0x0009e80000100a00 */
[----:B------:R-:W-:Y:S04]  /*4a180*/  STL.64 [R1+0x48b8], R178 ;  /* 0x0048b8b201007387 */ /* 0x000fe80000100a00 */
[----:B------:R-:W-:Y:S04]  /*4a190*/  STL.64 [R1+0x48b0], R176 ;  /* 0x0048b0b001007387 */ /* 0x000fe80000100a00 */
[----:B------:R-:W-:Y:S04]  /*4a1a0*/  STL.64 [R1+0x48c8], R174 ;  /* 0x0048c8ae01007387 */ /* 0x000fe80000100a00 */
[----:B------:R1:W-:Y:S04]  /*4a1b0*/  STL.64 [R1+0x48c0], R172 ;  /* 0x0048c0ac01007387 */ /* 0x0003e80000100a00 */
[----:B------:R-:W-:Y:S04]  /*4a1c0*/  STL.64 [R1+0x48d8], R170 ;  /* 0x0048d8aa01007387 */ /* 0x000fe80000100a00 */
[----:B------:R1:W-:Y:S01]  /*4a1d0*/  STL.64 [R1+0x48d0], R168 ;  /* 0x0048d0a801007387 */ /* 0x0003e20000100a00 */
[C---:B------:R-:W-:Y:S03]  /*4a1e0*/  HMMA.1688.F32.TF32 R80, R100.reuse, R30, R228 ;  /* 0x0000001e6450723c */ /* 0x040fe600000810e4 */
[----:B------:R-:W-:Y:S04]  /*4a1f0*/  STL.64 [R1+0x48e8], R74 ;  /* 0x0048e84a01007387 */ /* 0x000fe80000100a00 */
[----:B------:R-:W-:Y:S04]  /*4a200*/  STL.64 [R1+0x48e0], R72 ;  /* 0x0048e04801007387 */ /* 0x000fe80000100a00 */
[----:B------:R-:W-:Y:S04]  /*4a210*/  STL.64 [R1+0x48f8], R78 ;  /* 0x0048f84e01007387 */ /* 0x000fe80000100a00 */
[----:B------:R-:W-:Y:S04]  /*4a220*/  STL.64 [R1+0x48f0], R76 ;  /* 0x0048f04c01007387 */ /* 0x000fe80000100a00 */
        /* <DEDUP_REMOVED lines=69> */
[----:B------:R-:W-:Y:S01]  /*4a680*/  STL.64 [R1+0x4900], R80 ;  /* 0x0049005001007387 */ /* 0x000fe20000100a00 */
[C---:B--2---:R-:W-:Y:S08]  /*4a690*/  HMMA.1688.F32.TF32 R88, R100.reuse, R22, R88 ;  /* 0x000000166458723c */ /* 0x044ff00000081058 */
[C---:B---3--:R-:W-:Y:S08]  /*4a6a0*/  HMMA.1688.F32.TF32 R84, R100.reuse, R26, R84 ;  /* 0x0000001a6454723c */ /* 0x048ff00000081054 */
[C---:B----4-:R-:W-:Y:S08]  /*4a6b0*/  HMMA.1688.F32.TF32 R92, R100.reuse, R18, R92 ;  /* 0x00000012645c723c */ /* 0x050ff0000008105c */
[C---:B------:R-:W-:Y:S07]  /*4a6c0*/  HMMA.1688.F32.TF32 R96, R100.reuse, R14, R96 ;  /* 0x0000000e6460723c */ /* 0x040fee0000081060 */
[----:B------:R-:W-:Y:S01]  /*4a6d0*/  STL.64 [R1+0x4918], R86 ;  /* 0x0049185601007387 */ /* 0x000fe20000100a00 */
[----:B------:R-:W-:Y:S03]  /*4a6e0*/  HMMA.1688.F32.TF32 R100, R100, R10, R220 ;  /* 0x0000000a6464723c */ /* 0x000fe600000810dc */
        /* <DEDUP_REMOVED lines=94> */
[C---:B------:R-:W-:Y:S03]  /*4acd0*/  HMMA.1688.F32.TF32 R148, R164.reuse, R26, R228 ;  /* 0x0000001aa494723c */ /* 0x040fe600000810e4 */
        /* <DEDUP_REMOVED lines=11> */
[C---:B------:R-:W-:Y:S08]  /*4ad90*/  HMMA.1688.F32.TF32 R104, R164.reuse, R70, R104 ;  /* 0x00000046a468723c */ /* 0x040ff00000081068 */
[C---:B------:R-:W-:Y:S08]  /*4ada0*/  HMMA.1688.F32.TF32 R108, R164.reuse, R66, R108 ;  /* 0x00000042a46c723c */ /* 0x040ff0000008106c */
[C---:B------:R-:W-:Y:S08]  /*4adb0*/  HMMA.1688.F32.TF32 R112, R164.reuse, R62, R112 ;  /* 0x0000003ea470723c */ /* 0x040ff00000081070 */
[----:B------:R-:W-:Y:S08]  /*4adc0*/  HMMA.1688.F32.TF32 R116, R164, R58, R116 ;  /* 0x0000003aa474723c */ /* 0x000ff00000081074 */
[C---:B--2---:R-:W-:Y:S08]  /*4add0*/  HMMA.1688.F32.TF32 R80, R220.reuse, R66, R172 ;  /* 0x00000042dc50723c */ /* 0x044ff000000810ac */
[C---:B---3--:R-:W-:Y:S08]  /*4ade0*/  HMMA.1688.F32.TF32 R72, R220.reuse, R70, R168 ;  /* 0x00000046dc48723c */ /* 0x048ff000000810a8 */
[C---:B----4-:R-:W-:Y:S11]  /*4adf0*/  HMMA.1688.F32.TF32 R76, R220.reuse, R62, R176 ;  /* 0x0000003edc4c723c */ /* 0x050ff600000810b0 */
[----:B------:R-:W-:Y:S04]  /*4ae00*/  @!UPT UIADD3 URZ, URZ, URZ, URZ ;  /* 0x0000003f3f3ff290 */ /* 0x000fe8000fffe03f */
[----:B------:R-:W-:Y:S04]  /*4ae10*/  STL.64 [R1+0x280], R72 ;  /* 0x0002804801007387 */ /* 0x000fe80000100a00 */
[----:B------:R1:W-:Y:S02]  /*4ae20*/  STL.64 [R1+0x288], R74 ;  /* 0x0002884a01007387 */ /* 0x0003e40000100a00 */
[C---:B-1----:R-:W-:Y:S02]  /*4ae30*/  HMMA.1688.F32.TF32 R72, R220.reuse, R58, R180 ;  /* 0x0000003adc48723c */ /* 0x042fe400000810b4 */
[----:B------:R-:W-:Y:S04]  /*4ae40*/  STL.64 [R1+0x300], R80 ;  /* 0x0003005001007387 */ /* 0x000fe80000100a00 */
[----:B------:R1:W-:Y:S04]  /*4ae50*/  STL.64 [R1+0x308], R82 ;  /* 0x0003085201007387 */ /* 0x0003e80000100a00 */
[----:B------:R-:W-:Y:S04]  /*4ae60*/  STL.64 [R1+0x320], R76 ;  /* 0x0003204c01007387 */ /* 0x000fe80000100a00 */
[----:B------:R2:W-:Y:S01]  /*4ae70*/  STL.64 [R1+0x328], R78 ;  /* 0x0003284e01007387 */ /* 0x0005e20000100a00 */
[C---:B-1----:R-:W-:Y:S08]  /*4ae80*/  HMMA.1688.F32.TF32 R80, R220.reuse, R54, R184 ;  /* 0x00000036dc50723c */ /* 0x042ff000000810b8 */
[----:B------:R-:W-:Y:S01]  /*4ae90*/  STL.64 [R1+0x350], R72 ;  /* 0x0003504801007387 */ /* 0x000fe20000100a00 */
[C---:B--2---:R-:W-:Y:S03]  /*4aea0*/  HMMA.1688.F32.TF32 R76, R220.reuse, R50, R188 ;  /* 0x00000032dc4c723c */ /* 0x044fe600000810bc */
[----:B------:R1:W-:Y:S05]  /*4aeb0*/  STL.64 [R1+0x358], R74 ;  /* 0x0003584a01007387 */ /* 0x0003ea0000100a00 */
[C---:B-1----:R-:W-:Y:S06]  /*4aec0*/  HMMA.1688.F32.TF32 R72, R220.reuse, R46, R192 ;  /* 0x0000002edc48723c */ /* 0x042fec00000810c0 */
[----:B------:R-:W-:Y:S04]  /*4aed0*/  STL.64 [R1+0x410], R80 ;  /* 0x0004105001007387 */ /* 0x000fe80000100a00 */
[----:B------:R1:W-:Y:S05]  /*4aee0*/  STL.64 [R1+0x418], R82 ;  /* 0x0004185201007387 */ /* 0x0003ea0000100a00 */
[----:B------:R-:W-:Y:S04]  /*4aef0*/  STL.64 [R1+0x430], R76 ;  /* 0x0004304c01007387 */ /* 0x000fe80000100a00 */
[----:B------:R2:W-:Y:S01]  /*4af00*/  STL.64 [R1+0x438], R78 ;  /* 0x0004384e01007387 */ /* 0x0005e20000100a00 */
[C---:B-1----:R-:W-:Y:S03]  /*4af10*/  HMMA.1688.F32.TF32 R80, R220.reuse, R42, R196 ;  /* 0x0000002adc50723c */ /* 0x042fe600000810c4 */
[----:B------:R-:W-:Y:S05]  /*4af20*/  STL.64 [R1+0x780], R72 ;  /* 0x0007804801007387 */ /* 0x000fea0000100a00 */
[C---:B--2---:R-:W-:Y:S01]  /*4af30*/  HMMA.1688.F32.TF32 R76, R220.reuse, R38, R200 ;  /* 0x00000026dc4c723c */ /* 0x044fe200000810c8 */
[----:B------:R1:W-:Y:S07]  /*4af40*/  STL.64 [R1+0x788], R74 ;  /* 0x0007884a01007387 */ /* 0x0003ee0000100a00 */
[C---:B-1----:R-:W-:Y:S07]  /*4af50*/  HMMA.1688.F32.TF32 R72, R220.reuse, R34, R204 ;  /* 0x00000022dc48723c */ /* 0x042fee00000810cc */
[----:B------:R-:W-:Y:S04]  /*4af60*/  STL.64 [R1+0x7a0], R80 ;  /* 0x0007a05001007387 */ /* 0x000fe80000100a00 */
[----:B------:R1:W-:Y:S04]  /*4af70*/  STL.64 [R1+0x7a8], R82 ;  /* 0x0007a85201007387 */ /* 0x0003e80000100a00 */
[----:B------:R-:W-:Y:S04]  /*4af80*/  STL.64 [R1+0x7c0], R76 ;  /* 0x0007c04c01007387 */ /* 0x000fe80000100a00 */
[----:B------:R2:W-:Y:S01]  /*4af90*/  STL.64 [R1+0x7c8], R78 ;  /* 0x0007c84e01007387 */ /* 0x0005e20000100a00 */
[C---:B-1----:R-:W-:Y:S03]  /*4afa0*/  HMMA.1688.F32.TF32 R80, R220.reuse, R30, R208 ;  /* 0x0000001edc50723c */ /* 0x042fe600000810d0 */
[----:B------:R-:W-:Y:S05]  /*4afb0*/  STL.64 [R1+0x7f0], R72 ;  /* 0x0007f04801007387 */ /* 0x000fea0000100a00 */
[----:B--2---:R-:W-:Y:S01]  /*4afc0*/  HMMA.1688.F32.TF32 R76, R220, R26, R212 ;  /* 0x0000001adc4c723c */ /* 0x004fe200000810d4 */
[----:B------:R1:W-:Y:S07]  /*4afd0*/  STL.64 [R1+0x7f8], R74 ;  /* 0x0007f84a01007387 */ /* 0x0003ee0000100a00 */
[----:B------:R-:W-:Y:S08]  /*4afe0*/  HMMA.1688.F32.TF32 R120, R164, R54, R120 ;  /* 0x00000036a478723c */ /* 0x000ff00000081078 */
[----:B-1----:R-:W-:Y:S08]  /*4aff0*/  HMMA.1688.F32.TF32 R72, R220, R22, R216 ;  /* 0x00000016dc48723c */ /* 0x002ff000000810d8 */
        /* <DEDUP_REMOVED lines=9> */
[----:B------:R-:W-:Y:S01]  /*4b090*/  HMMA.1688.F32.TF32 R164, R164, R10, R224 ;  /* 0x0000000aa4a4723c */ /* 0x000fe200000810e0 */
[----:B------:R-:W-:Y:S04]  /*4b0a0*/  LDS R224, [R5+0x4400] ;  /* 0x0044000005e07984 */ /* 0x000fe80000000800 */
[----:B------:R-:W-:Y:S04]  /*4b0b0*/  LDS R226, [R5+0x6400] ;  /* 0x0064000005e27984 */ /* 0x000fe80000000800 */
[----:B------:R-:W-:Y:S04]  /*4b0c0*/  LDS R225, [R6+0x4400] ;  /* 0x0044000006e17984 */ /* 0x000fe80000000800 */
[----:B------:R-:W1:Y:S04]  /*4b0d0*/  LDS R227, [R6+0x6400] ;  /* 0x0064000006e37984 */ /* 0x000e680000000800 */
        /* <DEDUP_REMOVED lines=8> */
[----:B--2---:R-:W-:Y:S01]  /*4b160*/  HMMA.1688.F32.TF32 R72, R220, R10, R240 ;  /* 0x0000000adc48723c */ /* 0x004fe200000810f0 */
        /* <DEDUP_REMOVED lines=12> */
[C---:B-1----:R-:W-:Y:S07]  /*4b230*/  HMMA.1688.F32.TF32 R72, R224.reuse, R62, R228 ;  /* 0x0000003ee048723c */ /* 0x042fee00000810e4 */
[----:B------:R-:W-:Y:S04]  /*4b240*/  STL.64 [R1+0x8d0], R80 ;  /* 0x0008d05001007387 */ /* 0x000fe80000100a00 */
[----:B------:R-:W-:Y:S04]  /*4b250*/  STL.64 [R1+0x8d8], R82 ;  /* 0x0008d85201007387 */ /* 0x000fe80000100a00 */
[----:B------:R-:W3:Y:S04]  /*4b260*/  LDL.LU R248, [R1+0x15d0] ;  /* 0x0015d00001f87983 */ /* 0x000ee80000300800 */
[----:B------:R-:W-:Y:S04]  /*4b270*/  STL.64 [R1+0x8e0], R76 ;  /* 0x0008e04c01007387 */ /* 0x000fe80000100a00 */
[----:B------:R-:W-:Y:S04]  /*4b280*/  STL.64 [R1+0x8e8], R78 ;  /* 0x0008e84e01007387 */ /* 0x000fe80000100a00 */
[----:B------:R1:W-:Y:S04]  /*4b290*/  STL.64 [R1+0xa70], R72 ;  /* 0x000a704801007387 */ /* 0x0003e80000100a00 */
[----:B------:R4:W-:Y:S04]  /*4b2a0*/  STL.64 [R1+0xa78], R74 ;  /* 0x000a784a01007387 */ /* 0x0009e80000100a00 */
        /* <DEDUP_REMOVED lines=53> */
[----:B----4-:R-:W2:Y:S04]  /*4b600*/  LDL.LU R74, [R1+0x1398] ;  /* 0x00139800014a7983 */ /* 0x010ea80000300800 */
[----:B------:R-:W2:Y:S04]  /*4b610*/  LDL.LU R75, [R1+0x139c] ;  /* 0x00139c00014b7983 */ /* 0x000ea80000300800 */
        /* <DEDUP_REMOVED lines=97> */
[----:B------:R-:W1:Y:S01]  /*4bc30*/  LDS R227, [R6+0x6500] ;  /* 0x0065000006e37984 */ /* 0x000e620000000800 */
[C---:B--2---:R-:W-:Y:S08]  /*4bc40*/  HMMA.1688.F32.TF32 R72, R220.reuse, R66, R192 ;  /* 0x00000042dc48723c */ /* 0x044ff000000810c0 */
[C---:B------:R-:W-:Y:S07]  /*4bc50*/  HMMA.1688.F32.TF32 R80, R220.reuse, R62, R196 ;  /* 0x0000003edc50723c */ /* 0x040fee00000810c4 */
[----:B------:R-:W-:Y:S04]  /*4bc60*/  STL.64 [R1+0xb50], R76 ;  /* 0x000b504c01007387 */ /* 0x000fe80000100a00 */
[----:B------:R2:W-:Y:S04]  /*4bc70*/  STL.64 [R1+0xb58], R78 ;  /* 0x000b584e01007387 */ /* 0x0005e80000100a00 */
[----:B------:R-:W-:Y:S04]  /*4bc80*/  STL.64 [R1+0xb60], R72 ;  /* 0x000b604801007387 */ /* 0x000fe80000100a00 */
[----:B------:R3:W-:Y:S01]  /*4bc90*/  STL.64 [R1+0xb68], R74 ;  /* 0x000b684a01007387 */ /* 0x0007e20000100a00 */
[C---:B--2---:R-:W-:Y:S08]  /*4bca0*/  HMMA.1688.F32.TF32 R76, R220.reuse, R58, R200 ;  /* 0x0000003adc4c723c */ /* 0x044ff000000810c8 */
[C---:B---3--:R-:W-:Y:S01]  /*4bcb0*/  HMMA.1688.F32.TF32 R72, R220.reuse, R54, R204 ;  /* 0x00000036dc48723c */ /* 0x048fe200000810cc */
[----:B------:R-:W-:Y:S04]  /*4bcc0*/  STL.64 [R1+0xb70], R80 ;  /* 0x000b705001007387 */ /* 0x000fe80000100a00 */
[----:B------:R2:W-:Y:S10]  /*4bcd0*/  STL.64 [R1+0xb78], R82 ;  /* 0x000b785201007387 */ /* 0x0005f40000100a00 */
[----:B------:R-:W-:Y:S01]  /*4bce0*/  STL.64 [R1+0xb80], R76 ;  /* 0x000b804c01007387 */ /* 0x000fe20000100a00 */
[C---:B--2---:R-:W-:Y:S03]  /*4bcf0*/  HMMA.1688.F32.TF32 R80, R220.reuse, R50, R208 ;  /* 0x00000032dc50723c */ /* 0x044fe600000810d0 */
[----:B------:R2:W-:Y:S04]  /*4bd00*/  STL.64 [R1+0xb88], R78 ;  /* 0x000b884e01007387 */ /* 0x0005e80000100a00 */
[----:B------:R-:W-:Y:S04]  /*4bd10*/  STL.64 [R1+0xb90], R72 ;  /* 0x000b904801007387 */ /* 0x000fe80000100a00 */
[----:B------:R3:W-:Y:S01]  /*4bd20*/  STL.64 [R1+0xb98], R74 ;  /* 0x000b984a01007387 */ /* 0x0007e20000100a00 */
[C---:B--2---:R-:W-:Y:S08]  /*4bd30*/  HMMA.1688.F32.TF32 R76, R220.reuse, R46, R212 ;  /* 0x0000002edc4c723c */ /* 0x044ff000000810d4 */
[C---:B---3--:R-:W-:Y:S03]  /*4bd40*/  HMMA.1688.F32.TF32 R72, R220.reuse, R42, R216 ;  /* 0x0000002adc48723c */ /* 0x048fe600000810d8 */
        /* <DEDUP_REMOVED lines=18> */
[----:B------:R2:W-:Y:S04]  /*4be70*/  STL.64 [R1+0x13b0], R80 ;  /* 0x0013b05001007387 */ /* 0x0005e80000100a00 */
[----:B------:R3:W-:Y:S04]  /*4be80*/  STL.64 [R1+0x13b8], R82 ;  /* 0x0013b85201007387 */ /* 0x0007e80000100a00 */
[----:B------:R-:W4:Y:S04]  /*4be90*/  LDL.LU R248, [R1+0x19f0] ;  /* 0x0019f00001f87983 */ /* 0x000f280000300800 */
[----:B------:R-:W-:Y:S04]  /*4bea0*/  STL.64 [R1+0x13c0], R76 ;  /* 0x0013c04c01007387 */ /* 0x000fe80000100a00 */
[----:B------:R-:W-:Y:S04]  /*4beb0*/  STL.64 [R1+0x13c8], R78 ;  /* 0x0013c84e01007387 */ /* 0x000fe80000100a00 */
[----:B------:R1:W-:Y:S04]  /*4bec0*/  STL.64 [R1+0x13d0], R72 ;  /* 0x0013d04801007387 */ /* 0x0003e80000100a00 */
[----:B------:R1:W-:Y:S04]  /*4bed0*/  STL.64 [R1+0x13d8], R74 ;  /* 0x0013d84a01007387 */ /* 0x0003e80000100a00 */
        /* <DEDUP_REMOVED lines=51> */
[----:B--2---:R-:W2:Y:S04]  /*4c210*/  LDL.LU R80, [R1+0x1610] ;  /* 0x0016100001507983 */ /* 0x004ea80000300800 */
[----:B------:R-:W2:Y:S04]  /*4c220*/  LDL.LU R81, [R1+0x1614] ;  /* 0x0016140001517983 */ /* 0x000ea80000300800 */
[----:B---3--:R-:W2:Y:S04]  /*4c230*/  LDL.LU R82, [R1+0x1618] ;  /* 0x0016180001527983 */ /* 0x008ea80000300800 */
[----:B------:R-:W2:Y:S04]  /*4c240*/  LDL.LU R83, [R1+0x161c] ;  /* 0x00161c0001537983 */ /* 0x000ea80000300800 */
[----:B------:R-:W3:Y:S04]  /*4c250*/  LDL.LU R84, [R1+0x1620] ;  /* 0x0016200001547983 */ /* 0x000ee80000300800 */
[----:B------:R-:W3:Y:S04]  /*4c260*/  LDL.LU R85, [R1+0x1624] ;  /* 0x0016240001557983 */ /* 0x000ee80000300800 */
[----:B------:R-:W3:Y:S04]  /*4c270*/  LDL.LU R86, [R1+0x1628] ;  /* 0x0016280001567983 */ /* 0x000ee80000300800 */
[----:B------:R-:W3:Y:S04]  /*4c280*/  LDL.LU R87, [R1+0x162c] ;  /* 0x00162c0001577983 */ /* 0x000ee80000300800 */
[----:B-1----:R-:W4:Y:S04]  /*4c290*/  LDL.LU R72, [R1+0x1770] ;  /* 0x0017700001487983 */ /* 0x002f280000300800 */
        /* <DEDUP_REMOVED lines=32> */
[----:B---3--:R-:W-:Y:S01]  /*4c4a0*/  HMMA.1688.F32.TF32 R84, R220, R14, R84 ;  /* 0x0000000edc54723c */ /* 0x008fe20000081054 */
        /* <DEDUP_REMOVED lines=8> */
[C---:B----4-:R-:W-:Y:S08]  /*4c530*/  HMMA.1688.F32.TF32 R84, R224.reuse, R70, R76 ;  /* 0x00000046e054723c */ /* 0x050ff0000008104c */
[C---:B--2---:R-:W-:Y:S08]  /*4c540*/  HMMA.1688.F32.TF32 R80, R224.reuse, R66, R72 ;  /* 0x00000042e050723c */ /* 0x044ff00000081048 */
[C---:B------:R-:W-:Y:S08]  /*4c550*/  HMMA.1688.F32.TF32 R76, R224.reuse, R62, R168 ;  /* 0x0000003ee04c723c */ /* 0x040ff000000810a8 */
        /* <DEDUP_REMOVED lines=59> */
[----:B------:R-:W-:Y:S04]  /*4c910*/  STL.64 [R1+0x1648], R82 ;  /* 0x0016485201007387 */ /* 0x000fe80000100a00 */
[----:B------:R-:W2:Y:S06]  /*4c920*/  LDL.LU R248, [R1+0x1980] ;  /* 0x0019800001f87983 */ /* 0x000eac0000300800 */
[----:B------:R-:W-:Y:S04]  /*4c930*/  STL.64 [R1+0x1650], R76 ;  /* 0x0016504c01007387 */ /* 0x000fe80000100a00 */
[----:B------:R-:W-:Y:S04]  /*4c940*/  STL.64 [R1+0x1658], R78 ;  /* 0x0016584e01007387 */ /* 0x000fe80000100a00 */
[----:B------:R3:W-:Y:S04]  /*4c950*/  STL.64 [R1+0x1660], R72 ;  /* 0x0016604801007387 */ /* 0x0007e80000100a00 */
[----:B------:R4:W-:Y:S04]  /*4c960*/  STL.64 [R1+0x1668], R74 ;  /* 0x0016684a01007387 */ /* 0x0009e80000100a00 */
        /* <DEDUP_REMOVED lines=108> */
[C---:B----4-:R-:W-:Y:S08]  /*4d030*/  HMMA.1688.F32.TF32 R80, R220.reuse, R30, R80 ;  /* 0x0000001edc50723c */ /* 0x050ff00000081050 */
[C---:B--2---:R-:W-:Y:S08]  /*4d040*/  HMMA.1688.F32.TF32 R84, R220.reuse, R34, R84 ;  /* 0x00000022dc54723c */ /* 0x044ff00000081054 */
[C---:B------:R-:W-:Y:S08]  /*4d050*/  HMMA.1688.F32.TF32 R88, R220.reuse, R38, R88 ;  /* 0x00000026dc58723c */ /* 0x040ff00000081058 */
[C---:B------:R-:W-:Y:S08]  /*4d060*/  HMMA.1688.F32.TF32 R96, R220.reuse, R46, R96 ;  /* 0x0000002edc60723c */ /* 0x040ff00000081060 */
        /* <DEDUP_REMOVED lines=27> */
[----:B------:R-:W-:Y:S04]  /*4d220*/  STL.64 [R1+0x1718], R78 ;  /* 0x0017184e01007387 */ /* 0x000fe80000100a00 */
[----:B------:R-:W-:Y:S04]  /*4d230*/  STL.64 [R1+0x1700], R72 ;  /* 0x0017004801007387 */ /* 0x000fe80000100a00 */
[----:B------:R1:W-:Y:S04]  /*4d240*/  STL.64 [R1+0x1708], R74 ;  /* 0x0017084a01007387 */ /* 0x0003e80000100a00 */
        /* <DEDUP_REMOVED lines=14> */
[C---:B---3--:R-:W-:Y:S03]  /*4d330*/  HMMA.1688.F32.TF32 R76, R224.reuse, R50, R200 ;  /* 0x00000032e04c723c */ /* 0x048fe600000810c8 */
        /* <DEDUP_REMOVED lines=8> */
[C---:B---3--:R-:W-:Y:S01]  /*4d3c0*/  HMMA.1688.F32.TF32 R76, R224.reuse, R38, R212 ;  /* 0x00000026e04c723c */ /* 0x048fe200000810d4 */
        /* <DEDUP_REMOVED lines=19> */
[----:B-1----:R-:W-:Y:S07]  /*4d500*/  HMMA.1688.F32.TF32 R72, R224, R10, R228 ;  /* 0x0000000ae048723c */ /* 0x002fee00000810e4 */
[----:B------:R-:W-:Y:S04]  /*4d510*/  STL.64 [R1+0x17a0], R80 ;  /* 0x0017a05001007387 */ /* 0x000fe80000100a00 */
[----:B------:R-:W-:Y:S04]  /*4d520*/  STL.64 [R1+0x17a8], R82 ;  /* 0x0017a85201007387 */ /* 0x000fe80000100a00 */
[----:B------:R-:W3:Y:S04]  /*4d530*/  LDL.LU R248, [R1+0x10f0] ;  /* 0x0010f00001f87983 */ /* 0x000ee80000300800 */
[----:B------:R-:W-:Y:S04]  /*4d540*/  STL.64 [R1+0x1760], R76 ;  /* 0x0017604c01007387 */ /* 0x000fe80000100a00 */
[----:B------:R-:W-:Y:S04]  /*4d550*/  STL.64 [R1+0x1768], R78 ;  /* 0x0017684e01007387 */ /* 0x000fe80000100a00 */
[----:B------:R-:W-:Y:S04]  /*4d560*/  LDS R224, [R5+0x4700] ;  /* 0x0047000005e07984 */ /* 0x000fe80000000800 */
        /* <DEDUP_REMOVED lines=97> */
[----:B------:R-:W-:Y:S04]  /*4db80*/  LDS R226, [R5+0x6700] ;  /* 0x0067000005e27984 */ /* 0x000fe80000000800 */
[----:B------:R-:W-:Y:S04]  /*4db90*/  LDS R225, [R6+0x4700] ;  /* 0x0047000006e17984 */ /* 0x000fe80000000800 */
[----:B------:R-:W1:Y:S01]  /*4dba0*/  LDS R227, [R6+0x6700] ;  /* 0x0067000006e37984 */ /* 0x000e620000000800 */
[C---:B--2---:R-:W-:Y:S08]  /*4dbb0*/  HMMA.1688.F32.TF32 R72, R220.reuse, R50, R72 ;  /* 0x00000032dc48723c */ /* 0x044ff00000081048 */
[C---:B----4-:R-:W-:Y:S08]  /*4dbc0*/  HMMA.1688.F32.TF32 R76, R220.reuse, R54, R76 ;  /* 0x00000036dc4c723c */ /* 0x050ff0000008104c */
[C---:B---3--:R-:W-:Y:S08]  /*4dbd0*/  HMMA.1688.F32.TF32 R80, R220.reuse, R58, R80 ;  /* 0x0000003adc50723c */ /* 0x048ff00000081050 */
[C---:B------:R-:W-:Y:S01]  /*4dbe0*/  HMMA.1688.F32.TF32 R92, R220.reuse, R70, R228 ;  /* 0x00000046dc5c723c */ /* 0x040fe200000810e4 */
[----:B------:R-:W-:Y:S04]  /*4dbf0*/  LDS R228, [R5+0x4780] ;  /* 0x0047800005e47984 */ /* 0x000fe80000000800 */
[----:B------:R-:W-:Y:S04]  /*4dc00*/  LDS R230, [R5+0x6780] ;  /* 0x0067800005e67984 */ /* 0x000fe80000000800 */
[----:B------:R-:W-:Y:S04]  /*4dc10*/  LDS R229, [R6+0x4780] ;  /* 0x0047800006e57984 */ /* 0x000fe80000000800 */
[----:B------:R-:W2:Y:S01]  /*4dc20*/  LDS R231, [R6+0x6780] ;  /* 0x0067800006e77984 */ /* 0x000ea20000000800 */
[C---:B------:R-:W-:Y:S08]  /*4dc30*/  HMMA.1688.F32.TF32 R88, R220.reuse, R66, R88 ;  /* 0x00000042dc58723c */ /* 0x040ff00000081058 */
[C---:B------:R-:W-:Y:S01]  /*4dc40*/  HMMA.1688.F32.TF32 R84, R220.reuse, R62, R84 ;  /* 0x0000003edc54723c */ /* 0x040fe20000081054 */
[----:B------:R-:W-:Y:S04]  /*4dc50*/  STL.64 [R1+0x18e0], R92 ;  /* 0x0018e05c01007387 */ /* 0x000fe80000100a00 */
[----:B------:R-:W-:Y:S10]  /*4dc60*/  STL.64 [R1+0x18e8], R94 ;  /* 0x0018e85e01007387 */ /* 0x000ff40000100a00 */
        /* <DEDUP_REMOVED lines=35> */
[----:B---3--:R-:W-:Y:S03]  /*4dea0*/  HMMA.1688.F32.TF32 R80, R220, R10, R204 ;  /* 0x0000000adc50723c */ /* 0x008fe600000810cc */
[----:B------:R-:W-:Y:S04]  /*4deb0*/  STL.64 [R1+0x1a40], R72 ;  /* 0x001a404801007387 */ /* 0x000fe80000100a00 */
[----:B------:R3:W-:Y:S01]  /*4dec0*/  STL.64 [R1+0x1a48], R74 ;  /* 0x001a484a01007387 */ /* 0x0007e20000100a00 */
[C---:B-1----:R-:W-:Y:S03]  /*4ded0*/  HMMA.1688.F32.TF32 R76, R224.reuse, R70, R208 ;  /* 0x00000046e04c723c */ /* 0x042fe600000810d0 */
[----:B------:R-:W-:Y:S04]  /*4dee0*/  LDS R220, [R5+0x8000] ;  /* 0x0080000005dc7984 */ /* 0x000fe80000000800 */
[----:B------:R-:W-:Y:S01]  /*4def0*/  LDS R222, [R5+0xa000] ;  /* 0x00a0000005de7984 */ /* 0x000fe20000000800 */
[C---:B---3--:R-:W-:Y:S03]  /*4df00*/  HMMA.1688.F32.TF32 R72, R224.reuse, R66, R212 ;  /* 0x00000042e048723c */ /* 0x048fe600000810d4 */
        /* <DEDUP_REMOVED lines=9> */
[C---:B---3--:R-:W-:Y:S08]  /*4dfa0*/  HMMA.1688.F32.TF32 R76, R224.reuse, R58, R232 ;  /* 0x0000003ae04c723c */ /* 0x048ff000000810e8 */
[C---:B-1----:R-:W-:Y:S07]  /*4dfb0*/  HMMA.1688.F32.TF32 R72, R224.reuse, R54, R236 ;  /* 0x00000036e048723c */ /* 0x042fee00000810ec */
        /* <DEDUP_REMOVED lines=8> */
[----:B-1----:R-:W-:Y:S01]  /*4e040*/  HMMA.1688.F32.TF32 R72, R224, R42, R248 ;  /* 0x0000002ae048723c */ /* 0x002fe200000810f8 */
[----:B------:R-:W-:-:S06]  /*4e050*/  IMAD.MOV.U32 R244, RZ, RZ, R61 ;  /* 0x000000fffff47224 */ /* 0x000fcc00078e003d */
[----:B------:R-:W-:Y:S04]  /*4e060*/  STL.64 [R1+0x1c10], R80 ;  /* 0x001c105001007387 */ /* 0x000fe80000100a00 */
[----:B------:R-:W-:Y:S04]  /*4e070*/  STL.64 [R1+0x1c18], R82 ;  /* 0x001c185201007387 */ /* 0x000fe80000100a00 */
[----:B------:R-:W-:Y:S01]  /*4e080*/  STL.64 [R1+0x1c00], R76 ;  /* 0x001c004c01007387 */ /* 0x000fe20000100a00 */
[----:B------:R-:W-:-:S03]  /*4e090*/  MOV R245, R64 ;  /* 0x0000004000f57202 */ /* 0x000fc60000000f00 */
[----:B------:R-:W-:Y:S01]  /*4e0a0*/  STL.64 [R1+0x1c08], R78 ;  /* 0x001c084e01007387 */ /* 0x000fe20000100a00 */
[----:B------:R-:W-:-:S03]  /*4e0b0*/  IMAD.MOV.U32 R246, RZ, RZ, R65 ;  /* 0x000000fffff67224 */ /* 0x000fc600078e0041 */
[----:B------:R-:W3:Y:S01]  /*4e0c0*/  LDL.LU R61, [R1+0x49cc] ;  /* 0x0049cc00013d7983 */ /* 0x000ee20000300800 */
[----:B------:R-:W-:-:S03]  /*4e0d0*/  IMAD.MOV.U32 R247, RZ, RZ, R68 ;  /* 0x000000fffff77224 */ /* 0x000fc600078e0044 */
[----:B------:R1:W-:Y:S04]  /*4e0e0*/  STL.64 [R1+0x1bf0], R72 ;  /* 0x001bf04801007387 */ /* 0x0003e80000100a00 */
[----:B------:R4:W-:Y:S01]  /*4e0f0*/  STL.64 [R1+0x1bf8], R74 ;  /* 0x001bf84a01007387 */ /* 0x0009e20000100a00 */
[----:B------:R-:W-:-:S03]  /*4e100*/  MOV R233, R7 ;  /* 0x0000000700e97202 */ /* 0x000fc60000000f00 */
[----:B------:R-:W2:Y:S01]  /*4e110*/  LDL.LU R64, [R1+0x49c8] ;  /* 0x0049c80001407983 */ /* 0x000ea20000300800 */
[----:B------:R-:W-:-:S03]  /*4e120*/  IMAD.MOV.U32 R234, RZ, RZ, R252 ;  /* 0x000000ffffea7224 */ /* 0x000fc600078e00fc */
[----:B------:R-:W2:Y:S01]  /*4e130*/  LDL.LU R65, [R1+0x49c4] ;  /* 0x0049c40001417983 */ /* 0x000ea20000300800 */
[----:B------:R-:W-:-:S03]  /*4e140*/  IMAD.MOV.U32 R235, RZ, RZ, R69 ;  /* 0x000000ffffeb7224 */ /* 0x000fc600078e0045 */
[----:B------:R-:W2:Y:S04]  /*4e150*/  LDL.LU R68, [R1+0x49c0] ;  /* 0x0049c00001447983 */ /* 0x000ea80000300800 */
[----:B------:R-:W2:Y:S04]  /*4e160*/  LDL.LU R232, [R1+0xfa0] ;  /* 0x000fa00001e87983 */ /* 0x000ea80000300800 */
[----:B------:R-:W2:Y:S04]  /*4e170*/  LDL.LU R7, [R1+0x49bc] ;  /* 0x0049bc0001077983 */ /* 0x000ea80000300800 */
[----:B------:R-:W3:Y:S04]  /*4e180*/  LDL.LU R252, [R1+0x49b8] ;  /* 0x0049b80001fc7983 */ /* 0x000ee80000300800 */
[----:B------:R-:W4:Y:S04]  /*4e190*/  LDL.LU R69, [R1+0x49b4] ;  /* 0x0049b40001457983 */ /* 0x000f280000300800 */
[----:B------:R-:W4:Y:S04]  /*4e1a0*/  LDL.LU R212, [R1+0xfc0] ;  /* 0x000fc00001d47983 */ /* 0x000f280000300800 */
[----:B------:R-:W4:Y:S04]  /*4e1b0*/  LDL.LU R213, [R1+0xfc4] ;  /* 0x000fc40001d57983 */ /* 0x000f280000300800 */
[----:B------:R-:W4:Y:S04]  /*4e1c0*/  LDL.LU R214, [R1+0xfc8] ;  /* 0x000fc80001d67983 */ /* 0x000f280000300800 */
[----:B------:R-:W4:Y:S04]  /*4e1d0*/  LDL.LU R215, [R1+0xfcc] ;  /* 0x000fcc0001d77983 */ /* 0x000f280000300800 */
[----:B------:R-:W4:Y:S01]  /*4e1e0*/  LDL.LU R208, [R1+0xfd0] ;  /* 0x000fd00001d07983 */ /* 0x000f220000300800 */
[----:B--2---:R-:W-:-:S02]  /*4e1f0*/  IMAD.MOV.U32 R211, RZ, RZ, R7 ;  /* 0x000000ffffd37224 */ /* 0x004fc400078e0007 */
[----:B---3--:R-:W-:Y:S01]  /*4e200*/  IMAD.MOV.U32 R210, RZ, RZ, R252 ;  /* 0x000000ffffd27224 */ /* 0x008fe200078e00fc */
[----:B----4-:R-:W-:Y:S02]  /*4e210*/  MOV R209, R69 ;  /* 0x0000004500d17202 */ /* 0x010fe40000000f00 */
[----:B------:R-:W2:Y:S04]  /*4e220*/  LDL.LU R69, [R1+0x49b0] ;  /* 0x0049b00001457983 */ /* 0x000ea80000300800 */
[----:B------:R-:W3:Y:S04]  /*4e230*/  LDL.LU R252, [R1+0x49ac] ;  /* 0x0049ac0001fc7983 */ /* 0x000ee80000300800 */
        /* <DEDUP_REMOVED lines=29> */
[----:B-1----:R-:W3:Y:S04]  /*4e410*/  LDL.LU R72, [R1+0x1090] ;  /* 0x0010900001487983 */ /* 0x002ee80000300800 */
        /* <DEDUP_REMOVED lines=32> */
[----:B----4-:R-:W-:-:S03]  /*4e620*/  MOV R201, R7 ;  /* 0x0000000700c97202 */ /* 0x010fc60000000f00 */
[----:B------:R-:W4:Y:S01]  /*4e630*/  LDL.LU R7, [R1+0x49a4] ;  /* 0x0049a40001077983 */ /* 0x000f220000300800 */
[----:B--2---:R-:W-:Y:S01]  /*4e640*/  IMAD.MOV.U32 R203, RZ, RZ, R69 ;  /* 0x000000ffffcb7224 */ /* 0x004fe200078e0045 */
[----:B------:R-:W-:Y:S01]  /*4e650*/  MOV R216, R68 ;  /* 0x0000004400d87202 */ /* 0x000fe20000000f00 */
[----:B------:R-:W-:Y:S02]  /*4e660*/  IMAD.MOV.U32 R217, RZ, RZ, R65 ;  /* 0x000000ffffd97224 */ /* 0x000fe400078e0041 */
[----:B------:R-:W-:Y:S01]  /*4e670*/  IMAD.MOV.U32 R218, RZ, RZ, R64 ;  /* 0x000000ffffda7224 */ /* 0x000fe200078e0040 */
[----:B------:R-:W-:Y:S01]  /*4e680*/  MOV R219, R61 ;  /* 0x0000003d00db7202 */ /* 0x000fe20000000f00 */
[----:B------:R-:W-:Y:S01]  /*4e690*/  IMAD.MOV.U32 R236, RZ, RZ, R60 ;  /* 0x000000ffffec7224 */ /* 0x000fe200078e003c */
[----:B------:R-:W-:Y:S01]  /*4e6a0*/  MOV R238, R56 ;  /* 0x0000003800ee7202 */ /* 0x000fe20000000f00 */
[----:B------:R-:W-:Y:S01]  /*4e6b0*/  IMAD.MOV.U32 R237, RZ, RZ, R57 ;  /* 0x000000ffffed7224 */ /* 0x000fe200078e0039 */
[----:B------:R-:W-:Y:S01]  /*4e6c0*/  MOV R241, R49 ;  /* 0x0000003100f17202 */ /* 0x000fe20000000f00 */
[----:B------:R-:W-:-:S02]  /*4e6d0*/  IMAD.MOV.U32 R242, RZ, RZ, R48 ;  /* 0x000000fffff27224 */ /* 0x000fc400078e0030 */
[----:B---3--:R-:W-:Y:S01]  /*4e6e0*/  IMAD.MOV.U32 R202, RZ, RZ, R252 ;  /* 0x000000ffffca7224 */ /* 0x008fe200078e00fc */
[----:B------:R-:W-:Y:S01]  /*4e6f0*/  HMMA.1688.F32.TF32 R48, R228, R50, R196 ;  /* 0x00000032e430723c */ /* 0x000fe200000810c4 */
[----:B------:R-:W-:Y:S02]  /*4e700*/  IMAD.MOV.U32 R239, RZ, RZ, R53 ;  /* 0x000000ffffef7224 */ /* 0x000fe400078e0035 */
[----:B------:R-:W-:Y:S01]  /*4e710*/  IMAD.MOV.U32 R240, RZ, RZ, R52 ;  /* 0x000000fffff07224 */ /* 0x000fe200078e0034 */
[----:B------:R-:W-:Y:S01]  /*4e720*/  MOV R248, R44 ;  /* 0x0000002c00f87202 */ /* 0x000fe20000000f00 */
[----:B------:R-:W-:Y:S02]  /*4e730*/  IMAD.MOV.U32 R243, RZ, RZ, R45 ;  /* 0x000000fffff37224 */ /* 0x000fe400078e002d */
[----:B------:R-:W-:Y:S02]  /*4e740*/  IMAD.MOV.U32 R249, RZ, RZ, R41 ;  /* 0x000000fffff97224 */ /* 0x000fe400078e0029 */
[----:B------:R-:W-:Y:S01]  /*4e750*/  IMAD.MOV.U32 R250, RZ, RZ, R40 ;  /* 0x000000fffffa7224 */ /* 0x000fe200078e0028 */
[C---:B------:R-:W-:Y:S08]  /*4e760*/  HMMA.1688.F32.TF32 R72, R224.reuse, R18, R72 ;  /* 0x00000012e048723c */ /* 0x040ff00000081048 */
[C---:B------:R-:W-:Y:S08]  /*4e770*/  HMMA.1688.F32.TF32 R76, R224.reuse, R22, R76 ;  /* 0x00000016e04c723c */ /* 0x040ff0000008104c */
[C---:B------:R-:W-:Y:S08]  /*4e780*/  HMMA.1688.F32.TF32 R80, R224.reuse, R26, R80 ;  /* 0x0000001ae050723c */ /* 0x040ff00000081050 */
[C---:B------:R-:W-:Y:S08]  /*4e790*/  HMMA.1688.F32.TF32 R88, R224.reuse, R34, R88 ;  /* 0x00000022e058723c */ /* 0x040ff00000081058 */
[C---:B------:R-:W-:Y:S08]  /*4e7a0*/  HMMA.1688.F32.TF32 R92, R224.reuse, R38, R92 ;  /* 0x00000026e05c723c */ /* 0x040ff0000008105c */
[C---:B------:R-:W-:Y:S11]  /*4e7b0*/  HMMA.1688.F32.TF32 R84, R224.reuse, R30, R84 ;  /* 0x0000001ee054723c */ /* 0x040ff60000081054 */
[----:B------:R-:W-:Y:S04]  /*4e7c0*/  @!UPT UIADD3 URZ, URZ, URZ, URZ ;  /* 0x0000003f3f3ff290 */ /* 0x000fe8000fffe03f */
        /* <DEDUP_REMOVED lines=13> */
[----:B--2---:R-:W-:Y:S03]  /*4e8a0*/  HMMA.1688.F32.TF32 R76, R224, R10, R172 ;  /* 0x0000000ae04c723c */ /* 0x004fe600000810ac */
[----:B------:R-:W-:Y:S01]  /*4e8b0*/  LDS R224, [R3+0x8000] ;  /* 0x0080000003e07984 */ /* 0x000fe20000000800 */
[----:B------:R-:W-:-:S03]  /*4e8c0*/  MOV R251, R0 ;  /* 0x0000000000fb7202 */ /* 0x000fc60000000f00 */
[----:B------:R-:W-:Y:S01]  /*4e8d0*/  LDS R226, [R3+0xa000] ;  /* 0x00a0000003e27984 */ /* 0x000fe20000000800 */
[C---:B-1----:R-:W-:Y:S03]  /*4e8e0*/  HMMA.1688.F32.TF32 R72, R228.reuse, R70, R176 ;  /* 0x00000046e448723c */ /* 0x042fe600000810b0 */
[----:B------:R-:W-:Y:S04]  /*4e8f0*/  LDS R225, [R4+0x8000] ;  /* 0x0080000004e17984 */ /* 0x000fe80000000800 */
[----:B------:R-:W-:Y:S01]  /*4e900*/  LDS R227, [R4+0xa000] ;  /* 0x00a0000004e37984 */ /* 0x000fe20000000800 */
        /* <DEDUP_REMOVED lines=13> */
[C---:B------:R-:W-:Y:S03]  /*4e9e0*/  HMMA.1688.F32.TF32 R52, R228.reuse, R46, R200 ;  /* 0x0000002ee434723c */ /* 0x040fe600000810c8 */
        /* <DEDUP_REMOVED lines=9> */
[C---:B-1----:R-:W-:Y:S01]  /*4ea80*/  HMMA.1688.F32.TF32 R48, R228.reuse, R38, R208 ;  /* 0x00000026e430723c */ /* 0x042fe200000810d0 */
[----:B------:R-:W-:Y:S04]  /*4ea90*/  STL.64 [R1+0x1920], R52 ;  /* 0x0019203401007387 */ /* 0x000fe80000100a00 */
[----:B------:R-:W-:Y:S04]  /*4eaa0*/  STL.64 [R1+0x1928], R54 ;  /* 0x0019283601007387 */ /* 0x000fe80000100a00 */
[----:B------:R-:W-:Y:S04]  /*4eab0*/  STL.64 [R1+0x1900], R44 ;  /* 0x0019002c01007387 */ /* 0x000fe80000100a00 */
[----:B------:R1:W-:Y:S04]  /*4eac0*/  STL.64 [R1+0x1908], R46 ;  /* 0x0019082e01007387 */ /* 0x0003e80000100a00 */
[----:B------:R-:W2:Y:S06]  /*4ead0*/  S2R R69, SR_TID.X ;  /* 0x0000000000457919 */ /* 0x000eac0000002100 */
[----:B------:R-:W-:Y:S01]  /*4eae0*/  STL.64 [R1+0x18f0], R48 ;  /* 0x0018f03001007387 */ /* 0x000fe20000100a00 */
[C---:B-1----:R-:W-:Y:S03]  /*4eaf0*/  HMMA.1688.F32.TF32 R44, R228.reuse, R30, R216 ;  /* 0x0000001ee42c723c */ /* 0x042fe600000810d8 */
[----:B------:R-:W-:Y:S04]  /*4eb00*/  STL.64 [R1+0x18f8], R50 ;  /* 0x0018f83201007387 */ /* 0x000fe80000100a00 */
[----:B------:R-:W-:Y:S04]  /*4eb10*/  STL.64 [R1+0x18d0], R40 ;  /* 0x0018d02801007387 */ /* 0x000fe80000100a00 */
[----:B------:R1:W-:Y:S02]  /*4eb20*/  STL.64 [R1+0x18d8], R42 ;  /* 0x0018d82a01007387 */ /* 0x0003e40000100a00 */
[C---:B-1----:R-:W-:Y:S10]  /*4eb30*/  HMMA.1688.F32.TF32 R40, R228.reuse, R26, R232 ;  /* 0x0000001ae428723c */ /* 0x042ff400000810e8 */
[----:B------:R-:W-:Y:S04]  /*4eb40*/  STL.64 [R1+0x1880], R44 ;  /* 0x0018802c01007387 */ /* 0x000fe80000100a00 */
[----:B------:R1:W-:Y:S09]  /*4eb50*/  STL.64 [R1+0x1888], R46 ;  /* 0x0018882e01007387 */ /* 0x0003f20000100a00 */
[----:B------:R2:W-:Y:S01]  /*4eb60*/  STL.64 [R1+0x1840], R40 ;  /* 0x0018402801007387 */ /* 0x0005e20000100a00 */
[----:B-1----:R-:W-:Y:S01]  /*4eb70*/  HMMA.1688.F32.TF32 R44, R228, R22, R236 ;  /* 0x00000016e42c723c */ /* 0x002fe200000810ec */
[----:B--2---:R-:W-:-:S02]  /*4eb80*/  LOP3.LUT R40, R69, 0x7, RZ, 0xc0, !PT ;  /* 0x0000000745287812 */ /* 0x004fc400078ec0ff */
[----:B------:R-:W-:-:S03]  /*4eb90*/  SHF.L.U32 R41, R69, 0x1, RZ ;  /* 0x0000000145297819 */ /* 0x000fc600000006ff */
[----:B------:R-:W-:-:S05]  /*4eba0*/  IMAD R40, R40, 0x90, RZ ;  /* 0x0000009028287824 */ /* 0x000fca00078e02ff */
[----:B------:R-:W-:-:S04]  /*4ebb0*/  LOP3.LUT R40, R40, 0x30, R41, 0x78, !PT ;  /* 0x0000003028287812 */ /* 0x000fc800078e7829 */
[----:B------:R-:W-:Y:S01]  /*4ebc0*/  LOP3.LUT R40, R40, 0x40, RZ, 0x3c, !PT ;  /* 0x0000004028287812 */ /* 0x000fe200078e3cff */
[----:B------:R-:W-:Y:S04]  /*4ebd0*/  HMMA.1688.F32.TF32 R48, R228, R14, R244 ;  /* 0x0000000ee430723c */ /* 0x000fe800000810f4 */
[----:B----4-:R-:W-:Y:S01]  /*4ebe0*/  IMAD R7, R7, 0x4000, R40 ;  /* 0x0000400007077824 */ /* 0x010fe200078e0228 */
[----:B------:R-:W-:Y:S01]  /*4ebf0*/  MOV R237, R12 ;  /* 0x0000000c00ed7202 */ /* 0x000fe20000000f00 */
[----:B------:R-:W-:-:S03]  /*4ec00*/  IMAD.MOV.U32 R236, RZ, RZ, R13 ;  /* 0x000000ffffec7224 */ /* 0x000fc600078e000d */
[----:B------:R-:W1:Y:S01]  /*4ec10*/  LDSM.16.M88.4 R12, [R7+0x20400] ;  /* 0x02040000070c783b */ /* 0x000e620000000200 */
[----:B------:R-:W-:Y:S03]  /*4ec20*/  HMMA.1688.F32.TF32 R52, R228, R18, R240 ;  /* 0x00000012e434723c */ /* 0x000fe600000810f0 */
[----:B------:R-:W-:Y:S01]  /*4ec30*/  STL.64 [R1+0x17f0], R44 ;  /* 0x0017f02c01007387 */ /* 0x000fe20000100a00 */
[----:B------:R-:W-:-:S03]  /*4ec40*/  IMAD.MOV.U32 R238, RZ, RZ, R9 ;  /* 0x000000ffffee7224 */ /* 0x000fc600078e0009 */
[----:B------:R2:W-:Y:S01]  /*4ec50*/  STL.64 [R1+0x17f8], R46 ;  /* 0x0017f82e01007387 */ /* 0x0005e20000100a00 */
[----:B------:R-:W-:Y:S01]  /*4ec60*/  IMAD.MOV.U32 R239, RZ, RZ, R8 ;  /* 0x000000ffffef7224 */ /* 0x000fe200078e0008 */
[----:B------:R-:W-:Y:S01]  /*4ec70*/  MOV R242, R17 ;  /* 0x0000001100f27202 */ /* 0x000fe20000000f00 */
[----:B------:R-:W-:Y:S01]  /*4ec80*/  IMAD.MOV.U32 R243, RZ, RZ, R16 ;  /* 0x000000fffff37224 */ /* 0x000fe200078e0010 */
[----:B------:R-:W-:Y:S01]  /*4ec90*/  MOV R247, R24 ;  /* 0x0000001800f77202 */ /* 0x000fe20000000f00 */
[----:B------:R-:W-:Y:S01]  /*4eca0*/  LDSM.16.M88.4 R16, [R7+0x20800] ;  /* 0x020800000710783b */ /* 0x000fe20000000200 */
[----:B------:R-:W-:Y:S02]  /*4ecb0*/  IMAD.MOV.U32 R246, RZ, RZ, R25 ;  /* 0x000000fffff67224 */ /* 0x000fe400078e0019 */
[----:B------:R-:W-:Y:S01]  /*4ecc0*/  IMAD.MOV.U32 R240, RZ, RZ, R21 ;  /* 0x000000fffff07224 */ /* 0x000fe200078e0015 */
[----:B------:R-:W-:Y:S01]  /*4ecd0*/  LDSM.16.M88.4 R24, [R7+0x21000] ;  /* 0x021000000718783b */ /* 0x000fe20000000200 */
[----:B--2---:R-:W-:Y:S03]  /*4ece0*/  HMMA.1688.F32.TF32 R44, R228, R10, R248 ;  /* 0x0000000ae42c723c */ /* 0x004fe600000810f8 */
[----:B------:R-:W2:Y:S01]  /*4ecf0*/  LDSM.16.M88.4 R8, [R7+0x20000] ;  /* 0x020000000708783b */ /* 0x000ea20000000200 */
[----:B------:R-:W-:-:S03]  /*4ed00*/  IMAD.MOV.U32 R241, RZ, RZ, R20 ;  /* 0x000000fffff17224 */ /* 0x000fc600078e0014 */
[----:B------:R-:W3:Y:S01]  /*4ed10*/  LDSM.16.M88.4 R20, [R7+0x20c00] ;  /* 0x020c00000714783b */ /* 0x000ee20000000200 */
[----:B------:R-:W-:Y:S01]  /*4ed20*/  MOV R244, R29 ;  /* 0x0000001d00f47202 */ /* 0x000fe20000000f00 */
[----:B------:R-:W-:Y:S02]  /*4ed30*/  IMAD.MOV.U32 R245, RZ, RZ, R28 ;  /* 0x000000fffff57224 */ /* 0x000fe400078e001c */
[----:B------:R-:W4:Y:S01]  /*4ed40*/  LDSM.16.M88.4 R28, [R7+0x21400] ;  /* 0x02140000071c783b */ /* 0x000f220000000200 */
[----:B------:R-:W-:Y:S02]  /*4ed50*/  IMAD.MOV.U32 R250, RZ, RZ, R33 ;  /* 0x000000fffffa7224 */ /* 0x000fe400078e0021 */
[----:B------:R-:W-:Y:S01]  /*4ed60*/  IMAD.MOV.U32 R251, RZ, RZ, R32 ;  /* 0x000000fffffb7224 */ /* 0x000fe200078e0020 */
[----:B------:R-:W-:Y:S01]  /*4ed70*/  STL.64 [R1+0x17c0], R52 ;  /* 0x0017c03401007387 */ /* 0x000fe20000100a00 */
[----:B------:R-:W-:Y:S01]  /*4ed80*/  IMAD.MOV.U32 R248, RZ, RZ, R37 ;  /* 0x000000fffff87224 */ /* 0x000fe200078e0025 */
[----:B------:R-:W-:-:S02]  /*4ed90*/  MOV R249, R36 ;  /* 0x0000002400f97202 */ /* 0x000fc40000000f00 */
[----:B------:R-:W2:Y:S01]  /*4eda0*/  LDSM.16.M88.4 R32, [R7+0x21800] ;  /* 0x021800000720783b */ /* 0x000ea20000000200 */
[----:B------:R-:W-:-:S03]  /*4edb0*/  IMAD.MOV.U32 R252, RZ, RZ, R42 ;  /* 0x000000fffffc7224 */ /* 0x000fc600078e002a */
[----:B------:R-:W-:Y:S01]  /*4edc0*/  STL.64 [R1+0x17c8], R54 ;  /* 0x0017c83601007387 */ /* 0x000fe20000100a00 */
[----:B------:R-:W-:-:S03]  /*4edd0*/  IMAD.MOV.U32 R0, RZ, RZ, R43 ;  /* 0x000000ffff007224 */ /* 0x000fc600078e002b */
[----:B------:R-:W-:Y:S04]  /*4ede0*/  STL.64 [R1+0x1790], R48 ;  /* 0x0017903001007387 */ /* 0x000fe80000100a00 */
[----:B------:R-:W2:Y:S04]  /*4edf0*/  LDSM.16.M88.4 R36, [R7+0x21c00] ;  /* 0x021c00000724783b */ /* 0x000ea80000000200 */
[----:B------:R-:W-:Y:S04]  /*4ee00*/  STL.64 [R1+0x1798], R50 ;  /* 0x0017983201007387 */ /* 0x000fe80000100a00 */
[----:B------:R-:W-:Y:S04]  /*4ee10*/  STL.64 [R1+0x1770], R44 ;  /* 0x0017702c01007387 */ /* 0x000fe80000100a00 */
[----:B------:R-:W3:Y:S04]  /*4ee20*/  LDSM.16.M88.4 R40, [R7+0x22000] ;  /* 0x022000000728783b */ /* 0x000ee80000000200 */
[----:B------:R-:W-:Y:S04]  /*4ee30*/  STL.64 [R1+0x1778], R46 ;  /* 0x0017782e01007387 */ /* 0x000fe80000100a00 */
[----:B------:R-:W3:Y:S04]  /*4ee40*/  LDSM.16.M88.4 R44, [R7+0x22400] ;  /* 0x02240000072c783b */ /* 0x000ee80000000200 */
[----:B------:R-:W3:Y:S01]  /*4ee50*/  LDSM.16.M88.4 R48, [R7+0x22800] ;  /* 0x022800000730783b */ /* 0x000ee20000000200 */
[----:B-1----:R-:W-:Y:S03]  /*4ee60*/  HMMA.1688.F32.TF32 R72, R224, R12, R240 ;  /* 0x0000000ce048723c */ /* 0x002fe600000810f0 */
[----:B------:R-:W1:Y:S04]  /*4ee70*/  LDSM.16.M88.4 R52, [R7+0x22c00] ;  /* 0x022c00000734783b */ /* 0x000e680000000200 */
[----:B------:R-:W1:Y:S04]  /*4ee80*/  LDSM.16.M88.4 R56, [R7+0x23000] ;  /* 0x023000000738783b */ /* 0x000e680000000200 */
[----:B------:R-:W1:Y:S04]  /*4ee90*/  LDSM.16.M88.4 R60, [R7+0x23400] ;  /* 0x02340000073c783b */ /* 0x000e680000000200 */
[----:B------:R-:W1:Y:S04]  /*4eea0*/  LDSM.16.M88.4 R64, [R7+0x23800] ;  /* 0x023800000740783b */ /* 0x000e680000000200 */
[----:B------:R-:W1:Y:S04]  /*4eeb0*/  LDSM.16.M88.4 R68, [R7+0x23c00] ;  /* 0x023c00000744783b */ /* 0x000e680000000200 */
[----:B--2---:R-:W-:Y:S04]  /*4eec0*/  STL [R1+0x4784], R10 ;  /* 0x0047840a01007387 */ /* 0x004fe80000100800 */
[----:B------:R-:W-:Y:S04]  /*4eed0*/  STL [R1+0x4780], R11 ;  /* 0x0047800b01007387 */ /* 0x000fe80000100800 */
[----:B------:R-:W-:Y:S04]  /*4eee0*/  STL [R1+0x478c], R14 ;  /* 0x00478c0e01007387 */ /* 0x000fe80000100800 */
[----:B------:R-:W-:Y:S04]  /*4eef0*/  STL [R1+0x4788], R15 ;  /* 0x0047880f01007387 */ /* 0x000fe80000100800 */
[----:B------:R-:W-:Y:S04]  /*4ef00*/  STL [R1+0x4794], R18 ;  /* 0x0047941201007387 */ /* 0x000fe80000100800 */
[----:B------:R-:W-:Y:S04]  /*4ef10*/  STL [R1+0x4790], R19 ;  /* 0x0047901301007387 */ /* 0x000fe80000100800 */
[----:B---3--:R2:W-:Y:S04]  /*4ef20*/  STL [R1+0x479c], R22 ;  /* 0x00479c1601007387 */ /* 0x0085e80000100800 */
[----:B------:R-:W-:Y:S04]  /*4ef30*/  STL [R1+0x4798], R23 ;  /* 0x0047981701007387 */ /* 0x000fe80000100800 */
[----:B------:R3:W-:Y:S04]  /*4ef40*/  STL [R1+0x47a4], R26 ;  /* 0x0047a41a01007387 */ /* 0x0007e80000100800 */
[----:B------:R1:W-:Y:S01]  /*4ef50*/  STL [R1+0x47a0], R27 ;  /* 0x0047a01b01007387 */ /* 0x0003e20000100800 */
[----:B--2---:R-:W-:-:S03]  /*4ef60*/  MOV R22, R75 ;  /* 0x0000004b00167202 */ /* 0x004fc60000000f00 */
[----:B----4-:R-:W-:Y:S01]  /*4ef70*/  STL [R1+0x47ac], R30 ;  /* 0x0047ac1e01007387 */ /* 0x010fe20000100800 */
[----:B------:R-:W-:Y:S01]  /*4ef80*/  HMMA.1688.F32.TF32 R76, R224, R8, R236 ;  /* 0x00000008e04c723c */ /* 0x000fe200000810ec */
[----:B---3--:R-:W-:Y:S02]  /*4ef90*/  IMAD.MOV.U32 R26, RZ, RZ, R73 ;  /* 0x000000ffff1a7224 */ /* 0x008fe400078e0049 */
[----:B------:R2:W-:Y:S01]  /*4efa0*/  STL [R1+0x47a8], R31 ;  /* 0x0047a81f01007387 */ /* 0x0005e20000100800 */
[----:B-1----:R-:W-:-:S03]  /*4efb0*/  IMAD.MOV.U32 R27, RZ, RZ, R74 ;  /* 0x000000ffff1b7224 */ /* 0x002fc600078e004a */
[----:B------:R-:W-:Y:S01]  /*4efc0*/  STL [R1+0x47b4], R34 ;  /* 0x0047b42201007387 */ /* 0x000fe20000100800 */
[----:B--2---:R-:W-:Y:S02]  /*4efd0*/  MOV R31, R72 ;  /* 0x00000048001f7202 */ /* 0x004fe40000000f00 */
[----:B------:R-:W-:Y:S01]  /*4efe0*/  HMMA.1688.F32.TF32 R72, R224, R16, R244 ;  /* 0x00000010e048723c */ /* 0x000fe200000810f4 */
[----:B------:R-:W-:Y:S04]  /*4eff0*/  STL [R1+0x47b0], R35 ;  /* 0x0047b02301007387 */ /* 0x000fe80000100800 */
[----:B------:R-:W-:Y:S04]  /*4f000*/  STL [R1+0x47bc], R38 ;  /* 0x0047bc2601007387 */ /* 0x000fe80000100800 */
        /* <DEDUP_REMOVED lines=15> */
[----:B------:R-:W-:-:S03]  /*4f100*/  IMAD.MOV.U32 R14, RZ, RZ, R75 ;  /* 0x000000ffff0e7224 */ /* 0x000fc600078e004b */
[----:B------:R-:W-:Y:S01]  /*4f110*/  STL [R1+0x4754], R70 ;  /* 0x0047544601007387 */ /* 0x000fe20000100800 */
[----:B------:R-:W-:-:S03]  /*4f120*/  MOV R19, R74 ;  /* 0x0000004a00137202 */ /* 0x000fc60000000f00 */
[----:B------:R-:W-:Y:S01]  /*4f130*/  STL [R1+0x4720], R71 ;  /* 0x0047204701007387 */ /* 0x000fe20000100800 */
[----:B------:R-:W-:-:S03]  /*4f140*/  IMAD.MOV.U32 R18, RZ, RZ, R73 ;  /* 0x000000ffff127224 */ /* 0x000fc600078e0049 */
[----:B------:R-:W-:Y:S01]  /*4f150*/  STL.64 [R1+0x1740], R76 ;  /* 0x0017404c01007387 */ /* 0x000fe20000100a00 */
[----:B------:R-:W-:-:S03]  /*4f160*/  IMAD.MOV.U32 R23, RZ, RZ, R72 ;  /* 0x000000ffff177224 */ /* 0x000fc600078e0048 */
[----:B------:R-:W-:Y:S04]  /*4f170*/  STL.64 [R1+0x1748], R78 ;  /* 0x0017484e01007387 */ /* 0x000fe80000100a00 */
[----:B------:R-:W-:Y:S04]  /*4f180*/  STL [R1+0x47d4], R22 ;  /* 0x0047d41601007387 */ /* 0x000fe80000100800 */
[----:B------:R-:W-:Y:S04]  /*4f190*/  STL [R1+0x47d0], R27 ;  /* 0x0047d01b01007387 */ /* 0x000fe80000100800 */
[----:B------:R-:W-:Y:S04]  /*4f1a0*/  STL [R1+0x47cc], R26 ;  /* 0x0047cc1a01007387 */ /* 0x000fe80000100800 */
[----:B------:R2:W-:Y:S01]  /*4f1b0*/  STL [R1+0x47c8], R31 ;  /* 0x0047c81f01007387 */ /* 0x0005e20000100800 */
[----:B------:R-:W-:Y:S03]  /*4f1c0*/  HMMA.1688.F32.TF32 R72, R224, R20, R248 ;  /* 0x00000014e048723c */ /* 0x000fe600000810f8 */
[----:B------:R-:W-:Y:S04]  /*4f1d0*/  STL [R1+0x47e4], R14 ;  /* 0x0047e40e01007387 */ /* 0x000fe80000100800 */
[----:B------:R-:W-:Y:S04]  /*4f1e0*/  STL [R1+0x47e0], R19 ;  /* 0x0047e01301007387 */ /* 0x000fe80000100800 */
[----:B------:R-:W-:Y:S04]  /*4f1f0*/  STL [R1+0x47dc], R18 ;  /* 0x0047dc1201007387 */ /* 0x000fe80000100800 */
[----:B------:R3:W-:Y:S04]  /*4f200*/  STL [R1+0x47d8], R23 ;  /* 0x0047d81701007387 */ /* 0x0007e80000100800 */
[----:B------:R-:W4:Y:S04]  /*4f210*/  LDL.LU R248, [R1+0x1290] ;  /* 0x0012900001f87983 */ /* 0x000f280000300800 */
[----:B------:R-:W4:Y:S04]  /*4f220*/  LDL.LU R249, [R1+0x1294] ;  /* 0x0012940001f97983 */ /* 0x000f280000300800 */
[----:B------:R-:W4:Y:S04]  /*4f230*/  LDL.LU R250, [R1+0x1298] ;  /* 0x0012980001fa7983 */ /* 0x000f280000300800 */
[----:B------:R-:W4:Y:S04]  /*4f240*/  LDL.LU R251, [R1+0x129c] ;  /* 0x00129c0001fb7983 */ /* 0x000f280000300800 */
[----:B------:R-:W2:Y:S04]  /*4f250*/  LDL.LU R204, [R1+0x1310] ;  /* 0x0013100001cc7983 */ /* 0x000ea80000300800 */
[----:B------:R-:W2:Y:S04]  /*4f260*/  LDL.LU R205, [R1+0x1314] ;  /* 0x0013140001cd7983 */ /* 0x000ea80000300800 */
[----:B------:R-:W2:Y:S04]  /*4f270*/  LDL.LU R206, [R1+0x1318] ;  /* 0x0013180001ce7983 */ /* 0x000ea80000300800 */
[----:B------:R-:W2:Y:S01]  /*4f280*/  LDL.LU R207, [R1+0x131c] ;  /* 0x00131c0001cf7983 */ /* 0x000ea20000300800 */
[----:B------:R-:W-:-:S03]  /*4f290*/  MOV R247, R2 ;  /* 0x0000000200f77202 */ /* 0x000fc60000000f00 */
        /* <DEDUP_REMOVED lines=27> */
[----:B-1----:R-:W-:Y:S01]  /*4f450*/  IMAD.MOV.U32 R39, RZ, RZ, R72 ;  /* 0x000000ffff277224 */ /* 0x002fe200078e0048 */
[----:B------:R-:W-:Y:S01]  /*4f460*/  MOV R34, R73 ;  /* 0x0000004900227202 */ /* 0x000fe20000000f00 */
[----:B------:R-:W-:-:S02]  /*4f470*/  IMAD.MOV.U32 R35, RZ, RZ, R74 ;  /* 0x000000ffff237224 */ /* 0x000fc400078e004a */
[----:B------:R-:W-:-:S05]  /*4f480*/  IMAD.MOV.U32 R30, RZ, RZ, R75 ;  /* 0x000000ffff1e7224 */ /* 0x000fca00078e004b */
[----:B------:R-:W-:Y:S04]  /*4f490*/  STL [R1+0x47f4], R30 ;  /* 0x0047f41e01007387 */ /* 0x000fe80000100800 */
[----:B------:R-:W-:Y:S04]  /*4f4a0*/  STL [R1+0x47f0], R35 ;  /* 0x0047f02301007387 */ /* 0x000fe80000100800 */
[----:B------:R-:W-:Y:S04]  /*4f4b0*/  STL [R1+0x47ec], R34 ;  /* 0x0047ec2201007387 */ /* 0x000fe80000100800 */
[----:B------:R1:W-:Y:S01]  /*4f4c0*/  STL [R1+0x47e8], R39 ;  /* 0x0047e82701007387 */ /* 0x0003e20000100800 */
[C---:B--2---:R-:W-:Y:S11]  /*4f4d0*/  HMMA.1688.F32.TF32 R72, R224.reuse, R24, R204 ;  /* 0x00000018e048723c */ /* 0x044ff600000810cc */
[----:B------:R-:W-:Y:S11]  /*4f4e0*/  @!UPT UIADD3 URZ, URZ, URZ, URZ ;  /* 0x0000003f3f3ff290 */ /* 0x000ff6000fffe03f */
[----:B------:R-:W-:Y:S02]  /*4f4f0*/  @!UPT UIADD3 URZ, URZ, URZ, URZ ;  /* 0x0000003f3f3ff290 */ /* 0x000fe4000fffe03f */
[----:B------:R-:W-:Y:S01]  /*4f500*/  IMAD.MOV.U32 R31, RZ, RZ, R72 ;  /* 0x000000ffff1f7224 */ /* 0x000fe200078e0048 */
[----:B------:R-:W-:Y:S01]  /*4f510*/  MOV R42, R73 ;  /* 0x00000049002a7202 */ /* 0x000fe20000000f00 */
[----:B------:R-:W-:Y:S02]  /*4f520*/  IMAD.MOV.U32 R43, RZ, RZ, R74 ;  /* 0x000000ffff2b7224 */ /* 0x000fe400078e004a */
[----:B------:R-:W-:Y:S02]  /*4f530*/  IMAD.MOV.U32 R38, RZ, RZ, R75 ;  /* 0x000000ffff267224 */ /* 0x000fe400078e004b */
[C---:B---3--:R-:W-:Y:S11]  /*4f540*/  HMMA.1688.F32.TF32 R72, R224.reuse, R28, R208 ;  /* 0x0000001ce048723c */ /* 0x048ff600000810d0 */
[----:B------:R-:W-:Y:S11]  /*4f550*/  @!UPT UIADD3 URZ, URZ, URZ, URZ ;  /* 0x0000003f3f3ff290 */ /* 0x000ff6000fffe03f */
[----:B------:R-:W-:Y:S02]  /*4f560*/  @!UPT UIADD3 URZ, URZ, URZ, URZ ;  /* 0x0000003f3f3ff290 */ /* 0x000fe4000fffe03f */
[----:B------:R-:W-:Y:S01]  /*4f570*/  MOV R23, R72 ;  /* 0x0000004800177202 */ /* 0x000fe20000000f00 */
[----:B------:R-:W-:Y:S01]  /*4f580*/  IMAD.MOV.U32 R22, RZ, RZ, R73 ;  /* 0x000000ffff167224 */ /* 0x000fe200078e0049 */
[----:B------:R-:W-:Y:S01]  /*4f590*/  MOV R26, R75 ;  /* 0x0000004b001a7202 */ /* 0x000fe20000000f00 */
[----:B------:R-:W-:Y:S02]  /*4f5a0*/  IMAD.MOV.U32 R27, RZ, RZ, R74 ;  /* 0x000000ffff1b7224 */ /* 0x000fe400078e004a */
[C---:B----4-:R-:W-:Y:S01]  /*4f5b0*/  HMMA.1688.F32.TF32 R72, R224.reuse, R32, R212 ;  /* 0x00000020e048723c */ /* 0x050fe200000810d4 */
[----:B------:R-:W-:Y:S11]  /*4f5c0*/  IMAD.MOV.U32 R239, RZ, RZ, R2 ;  /* 0x000000ffffef7224 */ /* 0x000ff600078e0002 */
[----:B------:R-:W-:Y:S11]  /*4f5d0*/  @!UPT UIADD3 URZ, URZ, URZ, URZ ;  /* 0x0000003f3f3ff290 */ /* 0x000ff6000fffe03f */
[----:B------:R-:W-:Y:S01]  /*4f5e0*/  @!UPT UIADD3 URZ, URZ, URZ, URZ ;  /* 0x0000003f3f3ff290 */ /* 0x000fe2000fffe03f */
[----:B------:R-:W-:Y:S01]  /*4f5f0*/  IMAD.MOV.U32 R15, RZ, RZ, R72 ;  /* 0x000000ffff0f7224 */ /* 0x000fe200078e0048 */
[----:B------:R-:W-:Y:S01]  /*4f600*/  MOV R11, R74 ;  /* 0x0000004a000b7202 */ /* 0x000fe20000000f00 */
[----:B------:R-:W-:Y:S02]  /*4f610*/  IMAD.MOV.U32 R10, RZ, RZ, R73 ;  /* 0x000000ffff0a7224 */ /* 0x000fe400078e0049 */
[----:B------:R-:W-:Y:S02]  /*4f620*/  IMAD.MOV.U32 R2, RZ, RZ, R75 ;  /* 0x000000ffff027224 */ /* 0x000fe400078e004b */
[C---:B------:R-:W-:Y:S11]  /*4f630*/  HMMA.1688.F32.TF32 R72, R224.reuse, R36, R216 ;  /* 0x00000024e048723c */ /* 0x040ff600000810d8 */
[----:B------:R-:W-:Y:S11]  /*4f640*/  @!UPT UIADD3 URZ, URZ, URZ, URZ ;  /* 0x0000003f3f3ff290 */ /* 0x000ff6000fffe03f */
[----:B------:R-:W-:Y:S02]  /*4f650*/  @!UPT UIADD3 URZ, URZ, URZ, URZ ;  /* 0x0000003f3f3ff290 */ /* 0x000fe4000fffe03f */
[----:B-1----:R-:W-:Y:S01]  /*4f660*/  IMAD.MOV.U32 R39, RZ, RZ, R72 ;  /* 0x000000ffff277224 */ /* 0x002fe200078e0048 */
[----:B------:R-:W-:Y:S01]  /*4f670*/  MOV R14, R73 ;  /* 0x00000049000e7202 */ /* 0x000fe20000000f00 */
[----:B------:R-:W-:Y:S02]  /*4f680*/  IMAD.MOV.U32 R19, RZ, RZ, R74 ;  /* 0x000000ffff137224 */ /* 0x000fe400078e004a */
[----:B------:R-:W-:Y:S02]  /*4f690*/  IMAD.MOV.U32 R18, RZ, RZ, R75 ;  /* 0x000000ffff127224 */ /* 0x000fe400078e004b */
[C---:B------:R-:W-:Y:S01]  /*4f6a0*/  HMMA.1688.F32.TF32 R72, R224.reuse, R40, R232 ;  /* 0x00000028e048723c */ /* 0x040fe200000810e8 */
[----:B------:R1:W-:Y:S11]  /*4f6b0*/  STL [R1+0x47f8], R31 ;  /* 0x0047f81f01007387 */ /* 0x0003f60000100800 */
[----:B------:R-:W-:Y:S11]  /*4f6c0*/  @!UPT UIADD3 URZ, URZ, URZ, URZ ;  /* 0x0000003f3f3ff290 */ /* 0x000ff6000fffe03f */
[----:B------:R-:W-:Y:S01]  /*4f6d0*/  @!UPT UIADD3 URZ, URZ, URZ, URZ ;  /* 0x0000003f3f3ff290 */ /* 0x000fe2000fffe03f */
[----:B-1----:R-:W-:Y:S01]  /*4f6e0*/  MOV R31, R72 ;  /* 0x00000048001f7202 */ /* 0x002fe20000000f00 */
[----:B------:R-:W-:Y:S01]  /*4f6f0*/  IMAD.MOV.U32 R30, RZ, RZ, R73 ;  /* 0x000000ffff1e7224 */ /* 0x000fe200078e0049 */
[----:B------:R-:W-:Y:S01]  /*4f700*/  MOV R34, R75 ;  /* 0x0000004b00227202 */ /* 0x000fe20000000f00 */
[----:B------:R-:W-:Y:S02]  /*4f710*/  IMAD.MOV.U32 R35, RZ, RZ, R74 ;  /* 0x000000ffff237224 */ /* 0x000fe400078e004a */
[C---:B------:R-:W-:Y:S08]  /*4f720*/  HMMA.1688.F32.TF32 R72, R224.reuse, R44, R236 ;  /* 0x0000002ce048723c */ /* 0x040ff000000810ec */
[C---:B------:R-:W-:Y:S08]  /*4f730*/  HMMA.1688.F32.TF32 R80, R224.reuse, R48, R240 ;  /* 0x00000030e050723c */ /* 0x040ff000000810f0 */
[C---:B------:R-:W-:Y:S07]  /*4f740*/  HMMA.1688.F32.TF32 R76, R224.reuse, R52, R244 ;  /* 0x00000034e04c723c */ /* 0x040fee00000810f4 */
[----:B------:R-:W-:Y:S04]  /*4f750*/  STL.64 [R1+0x1570], R72 ;  /* 0x0015704801007387 */ /* 0x000fe80000100a00 */
[----:B------:R1:W-:Y:S02]  /*4f760*/  STL.64 [R1+0x1578], R74 ;  /* 0x0015784a01007387 */ /* 0x0003e40000100a00 */
[C---:B-1----:R-:W-:Y:S02]  /*4f770*/  HMMA.1688.F32.TF32 R72, R224.reuse, R56, R248 ;  /* 0x00000038e048723c */ /* 0x042fe400000810f8 */
[----:B------:R-:W-:Y:S04]  /*4f780*/  STL.64 [R1+0x1560], R80 ;  /* 0x0015605001007387 */ /* 0x000fe80000100a00 */
[----:B------:R-:W-:Y:S04]  /*4f790*/  STL.64 [R1+0x1568], R82 ;  /* 0x0015685201007387 */ /* 0x000fe80000100a00 */
[----:B------:R-:W2:Y:S04]  /*4f7a0*/  LDL.LU R236, [R1+0x490] ;  /* 0x0004900001ec7983 */ /* 0x000ea80000300800 */
[----:B------:R-:W-:Y:S04]  /*4f7b0*/  STL.64 [R1+0x1550], R76 ;  /* 0x0015504c01007387 */ /* 0x000fe80000100a00 */
[----:B------:R1:W-:Y:S05]  /*4f7c0*/  STL.64 [R1+0x1558], R78 ;  /* 0x0015584e01007387 */ /* 0x0003ea0000100a00 */
[----:B------:R-:W-:Y:S04]  /*4f7d0*/  STL.64 [R1+0x1540], R72 ;  /* 0x0015404801007387 */ /* 0x000fe80000100a00 */
[----:B------:R3:W-:Y:S04]  /*4f7e0*/  STL.64 [R1+0x1548], R74 ;  /* 0x0015484a01007387 */ /* 0x0007e80000100a00 */
[----:B------:R-:W2:Y:S04]  /*4f7f0*/  LDL.LU R237, [R1+0x494] ;  /* 0x0004940001ed7983 */ /* 0x000ea80000300800 */
[----:B------:R-:W2:Y:S04]  /*4f800*/  LDL.LU R238, [R1+0x498] ;  /* 0x0004980001ee7983 */ /* 0x000ea80000300800 */
        /* <DEDUP_REMOVED lines=57> */
[C---:B-1----:R-:W-:Y:S08]  /*4fba0*/  HMMA.1688.F32.TF32 R76, R224.reuse, R64, R184 ;  /* 0x00000040e04c723c */ /* 0x042ff000000810b8 */
[C---:B--2---:R-:W-:Y:S08]  /*4fbb0*/  HMMA.1688.F32.TF32 R80, R224.reuse, R60, R180 ;  /* 0x0000003ce050723c */ /* 0x044ff000000810b4 */
[----:B---3--:R-:W-:Y:S01]  /*4fbc0*/  HMMA.1688.F32.TF32 R72, R224, R68, R248 ;  /* 0x00000044e048723c */ /* 0x008fe200000810f8 */
[----:B------:R-:W-:Y:S04]  /*4fbd0*/  LDS R224, [R3+0x8080] ;  /* 0x0080800003e07984 */ /* 0x000fe80000000800 */
[----:B------:R-:W-:Y:S10]  /*4fbe0*/  LDS R226, [R3+0xa080] ;  /* 0x00a0800003e27984 */ /* 0x000ff40000000800 */
[----:B------:R-:W-:Y:S04]  /*4fbf0*/  STL.64 [R1+0x1530], R80 ;  /* 0x0015305001007387 */ /* 0x000fe80000100a00 */
[----:B------:R-:W-:Y:S04]  /*4fc00*/  STL.64 [R1+0x1538], R82 ;  /* 0x0015385201007387 */ /* 0x000fe80000100a00 */
[----:B------:R-:W2:Y:S04]  /*4fc10*/  LDL.LU R248, [R1+0x460] ;  /* 0x0004600001f87983 */ /* 0x000ea80000300800 */
[----:B------:R-:W-:Y:S04]  /*4fc20*/  STL.64 [R1+0x1520], R76 ;  /* 0x0015204c01007387 */ /* 0x000fe80000100a00 */
[----:B------:R4:W-:Y:S04]  /*4fc30*/  STL.64 [R1+0x1528], R78 ;  /* 0x0015284e01007387 */ /* 0x0009e80000100a00 */
[----:B------:R-:W-:Y:S04]  /*4fc40*/  STL.64 [R1+0x1510], R72 ;  /* 0x0015104801007387 */ /* 0x000fe80000100a00 */
[----:B------:R1:W-:Y:S04]  /*4fc50*/  STL.64 [R1+0x1518], R74 ;  /* 0x0015184a01007387 */ /* 0x0003e80000100a00 */
[----:B------:R-:W2:Y:S04]  /*4fc60*/  LDL.LU R249, [R1+0x464] ;  /* 0x0004640001f97983 */ /* 0x000ea80000300800 */
[----:B------:R-:W2:Y:S04]  /*4fc70*/  LDL.LU R250, [R1+0x468] ;  /* 0x0004680001fa7983 */ /* 0x000ea80000300800 */
[----:B------:R-:W2:Y:S01]  /*4fc80*/  LDL.LU R251, [R1+0x46c] ;  /* 0x00046c0001fb7983 */ /* 0x000ea20000300800 */
[C---:B----4-:R-:W-:Y:S03]  /*4fc90*/  HMMA.1688.F32.TF32 R76, R220.reuse, R8, R188 ;  /* 0x00000008dc4c723c */ /* 0x050fe600000810bc */
[----:B------:R-:W-:Y:S04]  /*4fca0*/  LDS R225, [R4+0x8080] ;  /* 0x0080800004e17984 */ /* 0x000fe80000000800 */
[----:B------:R-:W3:Y:S01]  /*4fcb0*/  LDS R227, [R4+0xa080] ;  /* 0x00a0800004e37984 */ /* 0x000ee20000000800 */
[C---:B-1----:R-:W-:Y:S08]  /*4fcc0*/  HMMA.1688.F32.TF32 R72, R220.reuse, R12, R192 ;  /* 0x0000000cdc48723c */ /* 0x042ff000000810c0 */
[C---:B------:R-:W-:Y:S07]  /*4fcd0*/  HMMA.1688.F32.TF32 R80, R220.reuse, R16, R196 ;  /* 0x00000010dc50723c */ /* 0x040fee00000810c4 */
[----:B------:R-:W-:Y:S04]  /*4fce0*/  STL.64 [R1+0x1500], R76 ;  /* 0x0015004c01007387 */ /* 0x000fe80000100a00 */
[----:B------:R1:W-:Y:S04]  /*4fcf0*/  STL.64 [R1+0x1508], R78 ;  /* 0x0015084e01007387 */ /* 0x0003e80000100a00 */
[----:B------:R-:W-:Y:S04]  /*4fd00*/  STL.64 [R1+0x14f0], R72 ;  /* 0x0014f04801007387 */ /* 0x000fe80000100a00 */
[----:B------:R4:W-:Y:S01]  /*4fd10*/  STL.64 [R1+0x14f8], R74 ;  /* 0x0014f84a01007387 */ /* 0x0009e20000100a00 */
[C---:B-1----:R-:W-:Y:S08]  /*4fd20*/  HMMA.1688.F32.TF32 R76, R220.reuse, R20, R200 ;  /* 0x00000014dc4c723c */ /* 0x042ff000000810c8 */
[C---:B----4-:R-:W-:Y:S01]  /*4fd30*/  HMMA.1688.F32.TF32 R72, R220.reuse, R24, R204 ;  /* 0x00000018dc48723c */ /* 0x050fe200000810cc */
[----:B------:R-:W-:Y:S04]  /*4fd40*/  STL.64 [R1+0x14e0], R80 ;  /* 0x0014e05001007387 */ /* 0x000fe80000100a00 */
[----:B------:R1:W-:Y:S10]  /*4fd50*/  STL.64 [R1+0x14e8], R82 ;  /* 0x0014e85201007387 */ /* 0x0003f40000100a00 */
[----:B------:R-:W-:Y:S01]  /*4fd60*/  STL.64 [R1+0x1300], R76 ;  /* 0x0013004c01007387 */ /* 0x000fe20000100a00 */
[C---:B-1----:R-:W-:Y:S03]  /*4fd70*/  HMMA.1688.F32.TF32 R80, R220.reuse, R28, R208 ;  /* 0x0000001cdc50723c */ /* 0x042fe600000810d0 */
[----:B------:R1:W-:Y:S04]  /*4fd80*/  STL.64 [R1+0x1308], R78 ;  /* 0x0013084e01007387 */ /* 0x0003e80000100a00 */
[----:B------:R-:W-:Y:S04]  /*4fd90*/  STL.64 [R1+0x12e0], R72 ;  /* 0x0012e04801007387 */ /* 0x000fe80000100a00 */
[----:B------:R4:W-:Y:S01]  /*4fda0*/  STL.64 [R1+0x12e8], R74 ;  /* 0x0012e84a01007387 */ /* 0x0009e20000100a00 */
[C---:B-1----:R-:W-:Y:S08]  /*4fdb0*/  HMMA.1688.F32.TF32 R76, R220.reuse, R32, R212 ;  /* 0x00000020dc4c723c */ /* 0x042ff000000810d4 */
[----:B----4-:R-:W-:Y:S03]  /*4fdc0*/  HMMA.1688.F32.TF32 R72, R220, R36, R216 ;  /* 0x00000024dc48723c */ /* 0x010fe600000810d8 */
[----:B------:R-:W-:Y:S04]  /*4fdd0*/  STL.64 [R1+0x12c0], R80 ;  /* 0x0012c05001007387 */ /* 0x000fe80000100a00 */
[----:B------:R-:W-:Y:S08]  /*4fde0*/  STL.64 [R1+0x12c8], R82 ;  /* 0x0012c85201007387 */ /* 0x000ff00000100a00 */
[----:B------:R-:W-:Y:S04]  /*4fdf0*/  STL.64 [R1+0x12a0], R76 ;  /* 0x0012a04c01007387 */ /* 0x000fe80000100a00 */
[----:B------:R1:W-:Y:S04]  /*4fe00*/  STL.64 [R1+0x12a8], R78 ;  /* 0x0012a84e01007387 */ /* 0x0003e80000100a00 */
[----:B------:R4:W-:Y:S01]  /*4fe10*/  STL.64 [R1+0x1280], R72 ;  /* 0x0012804801007387 */ /* 0x0009e20000100a00 */
[----:B------:R-:W-:-:S02]  /*4fe20*/  IMAD.MOV.U32 R70, RZ, RZ, R74 ;  /* 0x000000ffff467224 */ /* 0x000fc400078e004a */
[----:B------:R-:W-:Y:S01]  /*4fe30*/  IMAD.MOV.U32 R62, RZ, RZ, R75 ;  /* 0x000000ffff3e7224 */ /* 0x000fe200078e004b */
[C---:B-1----:R-:W-:Y:S08]  /*4fe40*/  HMMA.1688.F32.TF32 R76, R220.reuse, R40, R232 ;  /* 0x00000028dc4c723c */ /* 0x042ff000000810e8 */
[----:B----4-:R-:W-:Y:S01]  /*4fe50*/  HMMA.1688.F32.TF32 R72, R220, R44, R236 ;  /* 0x0000002cdc48723c */ /* 0x010fe200000810ec */
[----:B------:R1:W-:Y:S04]  /*4fe60*/  STL [R1+0x475c], R62 ;  /* 0x00475c3e01007387 */ /* 0x0003e80000100800 */
[----:B------:R4:W-:Y:S10]  /*4fe70*/  STL [R1+0x4758], R70 ;  /* 0x0047584601007387 */ /* 0x0009f40000100800 */
[----:B------:R-:W-:Y:S04]  /*4fe80*/  STL.64 [R1+0x1250], R76 ;  /* 0x0012504c01007387 */ /* 0x000fe80000100a00 */
[----:B------:R-:W-:Y:S04]  /*4fe90*/  STL.64 [R1+0x1258], R78 ;  /* 0x0012584e01007387 */ /* 0x000fe80000100a00 */
[----:B------:R3:W-:Y:S01]  /*4fea0*/  STL.64 [R1+0x1230], R72 ;  /* 0x0012304801007387 */ /* 0x0007e20000100a00 */
[----:B-1----:R-:W-:Y:S01]  /*4feb0*/  MOV R62, R74 ;  /* 0x0000004a003e7202 */ /* 0x002fe20000000f00 */
[----:B----4-:R-:W-:-:S02]  /*4fec0*/  IMAD.MOV.U32 R70, RZ, RZ, R75 ;  /* 0x000000ffff467224 */ /* 0x010fc400078e004b */
[C---:B---3--:R-:W-:Y:S08]  /*4fed0*/  HMMA.1688.F32.TF32 R72, R220.reuse, R52, R244 ;  /* 0x00000034dc48723c */ /* 0x048ff000000810f4 */
[C---:B------:R-:W-:Y:S11]  /*4fee0*/  HMMA.1688.F32.TF32 R76, R220.reuse, R48, R240 ;  /* 0x00000030dc4c723c */ /* 0x040ff600000810f0 */
[----:B------:R-:W-:Y:S05]  /*4fef0*/  @!UPT UIADD3 URZ, URZ, URZ, URZ ;  /* 0x0000003f3f3ff290 */ /* 0x000fea000fffe03f */
[----:B------:R-:W-:Y:S01]  /*4ff00*/  IMAD.MOV.U32 R58, RZ, RZ, R72 ;  /* 0x000000ffff3a7224 */ /* 0x000fe200078e0048 */
[----:B------:R-:W-:Y:S01]  /*4ff10*/  MOV R46, R73 ;  /* 0x00000049002e7202 */ /* 0x000fe20000000f00 */
[----:B------:R-:W-:Y:S02]  /*4ff20*/  IMAD.MOV.U32 R47, RZ, RZ, R74 ;  /* 0x000000ffff2f7224 */ /* 0x000fe400078e004a */
[----:B------:R-:W-:Y:S01]  /*4ff30*/  IMAD.MOV.U32 R59, RZ, RZ, R75 ;  /* 0x000000ffff3b7224 */ /* 0x000fe200078e004b */
[----:B------:R1:W-:Y:S04]  /*4ff40*/  STL [R1+0x4764], R70 ;  /* 0x0047644601007387 */ /* 0x0003e80000100800 */
[----:B------:R3:W-:Y:S04]  /*4ff50*/  STL [R1+0x4760], R62 ;  /* 0x0047603e01007387 */ /* 0x0007e80000100800 */
[----:B------:R-:W-:Y:S04]  /*4ff60*/  STL.64 [R1+0x1210], R76 ;  /* 0x0012104c01007387 */ /* 0x000fe80000100a00 */
[----:B------:R-:W-:Y:S04]  /*4ff70*/  STL.64 [R1+0x1218], R78 ;  /* 0x0012184e01007387 */ /* 0x000fe80000100a00 */
[----:B------:R-:W-:Y:S04]  /*4ff80*/  STL [R1+0x4774], R59 ;  /* 0x0047743b01007387 */ /* 0x000fe80000100800 */
[----:B------:R-:W-:Y:S04]  /*4ff90*/  STL [R1+0x4770], R47 ;  /* 0x0047702f01007387 */ /* 0x000fe80000100800 */
[----:B------:R-:W-:Y:S04]  /*4ffa0*/  STL [R1+0x476c], R46 ;  /* 0x00476c2e01007387 */ /* 0x000fe80000100800 */
[----:B------:R-:W-:Y:S01]  /*4ffb0*/  STL [R1+0x4768], R58 ;  /* 0x0047683a01007387 */ /* 0x000fe20000100800 */
[----:B--2---:R-:W-:Y:S11]  /*4ffc0*/  HMMA.1688.F32.TF32 R72, R220, R56, R248 ;  /* 0x00000038dc48723c */ /* 0x004ff600000810f8 */
[----:B------:R-:W-:Y:S11]  /*4ffd0*/  @!UPT UIADD3 URZ, URZ, URZ, URZ ;  /* 0x0000003f3f3ff290 */ /* 0x000ff6000fffe03f */
[----:B------:R-:W-:Y:S01]  /*4ffe0*/  @!UPT UIADD3 URZ, URZ, URZ, URZ ;  /* 0x0000003f3f3ff290 */ /* 0x000fe2000fffe03f */
[----:B------:R2:W-:Y:S04]  /*4fff0*/  STL.64 [R1+0x11d0], R72 ;  /* 0x0011d04801007387 */ /* 0x0005e80000100a00 */
        /* <DEDUP_REMOVED lines=48> */
[----:B-1----:R-:W-:Y:S01]  /*50300*/  MOV R70, R74 ;  /* 0x0000004a00467202 */ /* 0x002fe20000000f00 */
[----:B---3--:R-:W-:-:S05]  /*50310*/  IMAD.MOV.U32 R62, RZ, RZ, R75 ;  /* 0x000000ffff3e7224 */ /* 0x008fca00078e004b */
[----:B------:R1:W-:Y:S04]  /*50320*/  STL [R1+0x477c], R62 ;  /* 0x00477c3e01007387 */ /* 0x0003e80000100800 */
        /* <DEDUP_REMOVED lines=8> */
[C---:B----4-:R-:W-:Y:S11]  /*503b0*/  HMMA.1688.F32.TF32 R72, R220.reuse, R64, R196 ;  /* 0x00000040dc48723c */ /* 0x050ff600000810c4 */
[----:B------:R-:W-:Y:S11]  /*503c0*/  @!UPT UIADD3 URZ, URZ, URZ, URZ ;  /* 0x0000003f3f3ff290 */ /* 0x000ff6000fffe03f */
[----:B------:R-:W-:Y:S01]  /*503d0*/  @!UPT UIADD3 URZ, URZ, URZ, URZ ;  /* 0x0000003f3f3ff290 */ /* 0x000fe2000fffe03f */
[----:B------:R2:W-:Y:S01]  /*503e0*/  STL.64 [R1+0x1190], R72 ;  /* 0x0011904801007387 */ /* 0x0005e20000100a00 */
[----:B-1----:R-:W-:Y:S01]  /*503f0*/  MOV R62, R74 ;  /* 0x0000004a003e7202 */ /* 0x002fe20000000f00 */
[----:B---3--:R-:W-:Y:S02]  /*50400*/  IMAD.MOV.U32 R70, RZ, RZ, R75 ;  /* 0x000000ffff467224 */ /* 0x008fe400078e004b */
[----:B--2---:R-:W-:Y:S01]  /*50410*/  HMMA.1688.F32.TF32 R72, R220, R68, R200 ;  /* 0x00000044dc48723c */ /* 0x004fe200000810c8 */
[----:B------:R-:W-:Y:S04]  /*50420*/  LDS R220, [R5+0x8080] ;  /* 0x0080800005dc7984 */ /* 0x000fe80000000800 */
[----:B------:R-:W-:Y:S04]  /*50430*/  LDS R222, [R5+0xa080] ;  /* 0x00a0800005de7984 */ /* 0x000fe80000000800 */
[----:B------:R-:W-:Y:S04]  /*50440*/  LDS R221, [R6+0x8080] ;  /* 0x0080800006dd7984 */ /* 0x000fe80000000800 */
[----:B------:R-:W1:Y:S11]  /*50450*/  LDS R223, [R6+0xa080] ;  /* 0x00a0800006df7984 */ /* 0x000e760000000800 */
[----:B------:R-:W-:Y:S01]  /*50460*/  IMAD.MOV.U32 R54, RZ, RZ, R72 ;  /* 0x000000ffff367224 */ /* 0x000fe200078e0048 */
[----:B------:R-:W-:Y:S01]  /*50470*/  MOV R55, R73 ;  /* 0x0000004900377202 */ /* 0x000fe20000000f00 */
[----:B------:R-:W-:-:S02]  /*50480*/  IMAD.MOV.U32 R50, RZ, RZ, R74 ;  /* 0x000000ffff327224 */ /* 0x000fc400078e004a */
[----:B------:R-:W-:Y:S02]  /*50490*/  IMAD.MOV.U32 R51, RZ, RZ, R75 ;  /* 0x000000ffff337224 */ /* 0x000fe400078e004b */
[C---:B------:R-:W-:Y:S08]  /*504a0*/  HMMA.1688.F32.TF32 R72, R224.reuse, R8, R204 ;  /* 0x00000008e048723c */ /* 0x040ff000000810cc */
[C---:B------:R-:W-:Y:S11]  /*504b0*/  HMMA.1688.F32.TF32 R76, R224.reuse, R12, R208 ;  /* 0x0000000ce04c723c */ /* 0x040ff600000810d0 */
[----:B------:R-:W-:Y:S05]  /*504c0*/  @!UPT UIADD3 URZ, URZ, URZ, URZ ;  /* 0x0000003f3f3ff290 */ /* 0x000fea000fffe03f */
[----:B------:R-:W-:Y:S01]  /*504d0*/  MOV R63, R72 ;  /* 0x00000048003f7202 */ /* 0x000fe20000000f00 */
[----:B------:R-:W-:Y:S01]  /*504e0*/  IMAD.MOV.U32 R66, RZ, RZ, R73 ;  /* 0x000000ffff427224 */ /* 0x000fe200078e0049 */
[----:B------:R-:W-:Y:S01]  /*504f0*/  MOV R71, R75 ;  /* 0x0000004b00477202 */ /* 0x000fe20000000f00 */
[----:B------:R-:W-:Y:S02]  /*50500*/  IMAD.MOV.U32 R67, RZ, RZ, R74 ;  /* 0x000000ffff437224 */ /* 0x000fe400078e004a */
[C---:B------:R-:W-:Y:S02]  /*50510*/  HMMA.1688.F32.TF32 R72, R224.reuse, R16, R212 ;  /* 0x00000010e048723c */ /* 0x040fe400000810d4 */
[----:B------:R-:W-:Y:S04]  /*50520*/  STL.64 [R1+0x1160], R76 ;  /* 0x0011604c01007387 */ /* 0x000fe80000100a00 */
[----:B------:R2:W-:Y:S02]  /*50530*/  STL.64 [R1+0x1168], R78 ;  /* 0x0011684e01007387 */ /* 0x0005e40000100a00 */
[C---:B------:R-:W-:Y:S08]  /*50540*/  HMMA.1688.F32.TF32 R80, R224.reuse, R20, R216 ;  /* 0x00000014e050723c */ /* 0x040ff000000810d8 */
[C---:B--2---:R-:W-:Y:S07]  /*50550*/  HMMA.1688.F32.TF32 R76, R224.reuse, R24, R232 ;  /* 0x00000018e04c723c */ /* 0x044fee00000810e8 */
[----:B------:R-:W-:Y:S04]  /*50560*/  STL.64 [R1+0x1150], R72 ;  /* 0x0011504801007387 */ /* 0x000fe80000100a00 */
[----:B------:R2:W-:Y:S02]  /*50570*/  STL.64 [R1+0x1158], R74 ;  /* 0x0011584a01007387 */ /* 0x0005e40000100a00 */
[C---:B--2---:R-:W-:Y:S02]  /*50580*/  HMMA.1688.F32.TF32 R72, R224.reuse, R28, R236 ;  /* 0x0000001ce048723c */ /* 0x044fe400000810ec */
[----:B------:R-:W-:Y:S04]  /*50590*/  STL.64 [R1+0x1140], R80 ;  /* 0x0011405001007387 */ /* 0x000fe80000100a00 */
[----:B------:R2:W-:Y:S04]  /*505a0*/  STL.64 [R1+0x1148], R82 ;  /* 0x0011485201007387 */ /* 0x0005e80000100a00 */
[----:B------:R-:W-:Y:S04]  /*505b0*/  STL.64 [R1+0x1130], R76 ;  /* 0x0011304c01007387 */ /* 0x000fe80000100a00 */
[----:B------:R3:W-:Y:S01]  /*505c0*/  STL.64 [R1+0x1138], R78 ;  /* 0x0011384e01007387 */ /* 0x0007e20000100a00 */
[C---:B--2---:R-:W-:Y:S08]  /*505d0*/  HMMA.1688.F32.TF32 R80, R224.reuse, R32, R240 ;  /* 0x00000020e050723c */ /* 0x044ff000000810f0 */
[----:B------:R-:W-:Y:S01]  /*505e0*/  STL.64 [R1+0x1120], R72 ;  /* 0x0011204801007387 */ /* 0x000fe20000100a00 */
[C---:B---3--:R-:W-:Y:S03]  /*505f0*/  HMMA.1688.F32.TF32 R76, R224.reuse, R36, R244 ;  /* 0x00000024e04c723c */ /* 0x048fe600000810f4 */
[----:B------:R2:W-:Y:S05]  /*50600*/  STL.64 [R1+0x1128], R74 ;  /* 0x0011284a01007387 */ /* 0x0005ea0000100a00 */
[C---:B--2---:R-:W-:Y:S06]  /*50610*/  HMMA.1688.F32.TF32 R72, R224.reuse, R40, R248 ;  /* 0x00000028e048723c */ /* 0x044fec00000810f8 */
        /* <DEDUP_REMOVED lines=107> */
[C---:B------:R-:W-:Y:S08]  /*50cd0*/  HMMA.1688.F32.TF32 R88, R224.reuse, R52, R84 ;  /* 0x00000034e058723c */ /* 0x040ff00000081054 */
[C---:B------:R-:W-:Y:S08]  /*50ce0*/  HMMA.1688.F32.TF32 R84, R224.reuse, R56, R80 ;  /* 0x00000038e054723c */ /* 0x040ff00000081050 */
[C---:B----4-:R-:W-:Y:S08]  /*50cf0*/  HMMA.1688.F32.TF32 R80, R224.reuse, R60, R76 ;  /* 0x0000003ce050723c */ /* 0x050ff0000008104c */
        /* <DEDUP_REMOVED lines=18> */
[----:B------:R-:W2:Y:S01]  /*50e20*/  LDS R227, [R4+0xa100] ;  /* 0x00a1000004e37984 */ /* 0x000ea20000000800 */
        /* <DEDUP_REMOVED lines=43> */
[----:B------:R-:W-:Y:S04]  /*510e0*/  STL.64 [R1+0xf80], R76 ;  /* 0x000f804c01007387 */ /* 0x000fe80000100a00 */
[----:B------:R-:W-:Y:S04]  /*510f0*/  STL.64 [R1+0xf88], R78 ;  /* 0x000f884e01007387 */ /* 0x000fe80000100a00 */
[----:B------:R-:W-:Y:S04]  /*51100*/  LDS R220, [R5+0x8100] ;  /* 0x0081000005dc7984 */ /* 0x000fe80000000800 */
[----:B------:R-:W-:Y:S04]  /*51110*/  LDS R222, [R5+0xa100] ;  /* 0x00a1000005de7984 */ /* 0x000fe80000000800 */
[----:B------:R-:W-:Y:S04]  /*51120*/  STL.64 [R1+0xe80], R72 ;  /* 0x000e804801007387 */ /* 0x000fe80000100a00 */
[----:B------:R2:W-:Y:S04]  /*51130*/  STL.64 [R1+0xe88], R74 ;  /* 0x000e884a01007387 */ /* 0x0005e80000100a00 */
[----:B------:R-:W3:Y:S04]  /*51140*/  LDL.LU R216, [R1+0x10] ;  /* 0x0000100001d87983 */ /* 0x000ee80000300800 */
[----:B------:R-:W-:Y:S01]  /*51150*/  LDS R221, [R6+0x8100] ;  /* 0x0081000006dd7984 */ /* 0x000fe20000000800 */
[C---:B--2---:R-:W-:Y:S03]  /*51160*/  HMMA.1688.F32.TF32 R72, R224.reuse, R8, R248 ;  /* 0x00000008e048723c */ /* 0x044fe600000810f8 */
[----:B------:R-:W1:Y:S11]  /*51170*/  LDS R223, [R6+0xa100] ;  /* 0x00a1000006df7984 */ /* 0x000e760000000800 */
[----:B------:R-:W-:Y:S09]  /*51180*/  @!UPT UIADD3 URZ, URZ, URZ, URZ ;  /* 0x0000003f3f3ff290 */ /* 0x000ff2000fffe03f */
[----:B------:R2:W-:Y:S04]  /*51190*/  STL.64 [R1+0xf70], R72 ;  /* 0x000f704801007387 */ /* 0x0005e80000100a00 */
[----:B------:R4:W-:Y:S04]  /*511a0*/  STL.64 [R1+0xf78], R74 ;  /* 0x000f784a01007387 */ /* 0x0009e80000100a00 */
        /* <DEDUP_REMOVED lines=35> */
[----:B--2---:R-:W2:Y:S04]  /*513e0*/  LDL.LU R72, [R1+0x1d90] ;  /* 0x001d900001487983 */ /* 0x004ea80000300800 */
        /* <DEDUP_REMOVED lines=72> */
[C---:B---3--:R-:W-:Y:S08]  /*51870*/  HMMA.1688.F32.TF32 R240, R224.reuse, R16, R240 ;  /* 0x00000010e0f0723c */ /* 0x048ff000000810f0 */
[C---:B----4-:R-:W-:Y:S08]  /*51880*/  HMMA.1688.F32.TF32 R236, R224.reuse, R12, R236 ;  /* 0x0000000ce0ec723c */ /* 0x050ff000000810ec */
[C---:B------:R-:W-:Y:S11]  /*51890*/  HMMA.1688.F32.TF32 R244, R224.reuse, R20, R244 ;  /* 0x00000014e0f4723c */ /* 0x040ff600000810f4 */
[----:B------:R-:W-:Y:S04]  /*518a0*/  @!UPT UIADD3 URZ, URZ, URZ, URZ ;  /* 0x0000003f3f3ff290 */ /* 0x000fe8000fffe03f */
[----:B------:R-:W-:Y:S04]  /*518b0*/  STL.64 [R1+0xf60], R236 ;  /* 0x000f60ec01007387 */ /* 0x000fe80000100a00 */
[----:B------:R2:W-:Y:S04]  /*518c0*/  STL.64 [R1+0xf68], R238 ;  /* 0x000f68ee01007387 */ /* 0x0005e80000100a00 */
[----:B--2---:R-:W2:Y:S04]  /*518d0*/  LDL.LU.64 R238, [R1+0x4998] ;  /* 0x0049980001ee7983 */ /* 0x004ea80000300a00 */
[----:B------:R-:W2:Y:S04]  /*518e0*/  LDL.LU.64 R236, [R1+0x4990] ;  /* 0x0049900001ec7983 */ /* 0x000ea80000300a00 */
[----:B------:R-:W-:Y:S04]  /*518f0*/  STL.64 [R1+0xf50], R240 ;  /* 0x000f50f001007387 */ /* 0x000fe80000100a00 */
[----:B------:R3:W-:Y:S04]  /*51900*/  STL.64 [R1+0xf58], R242 ;  /* 0x000f58f201007387 */ /* 0x0007e80000100a00 */
[----:B---3--:R-:W3:Y:S04]  /*51910*/  LDL.LU.64 R242, [R1+0x4988] ;  /* 0x0049880001f27983 */ /* 0x008ee80000300a00 */
[----:B------:R-:W3:Y:S04]  /*51920*/  LDL.LU.64 R240, [R1+0x4980] ;  /* 0x0049800001f07983 */ /* 0x000ee80000300a00 */
[----:B------:R-:W-:Y:S04]  /*51930*/  STL.64 [R1+0xf40], R244 ;  /* 0x000f40f401007387 */ /* 0x000fe80000100a00 */
[----:B------:R4:W-:Y:S04]  /*51940*/  STL.64 [R1+0xf48], R246 ;  /* 0x000f48f601007387 */ /* 0x0009e80000100a00 */
[----:B----4-:R-:W4:Y:S04]  /*51950*/  LDL.LU.64 R246, [R1+0x4978] ;  /* 0x0049780001f67983 */ /* 0x010f280000300a00 */
[----:B------:R-:W4:Y:S04]  /*51960*/  LDL.LU.64 R244, [R1+0x4970] ;  /* 0x0049700001f47983 */ /* 0x000f280000300a00 */
[----:B------:R-:W-:Y:S04]  /*51970*/  STL.64 [R1+0xf30], R248 ;  /* 0x000f30f801007387 */ /* 0x000fe80000100a00 */
[----:B------:R1:W-:Y:S04]  /*51980*/  STL.64 [R1+0xf38], R250 ;  /* 0x000f38fa01007387 */ /* 0x0003e80000100a00 */
[----:B-1----:R-:W2:Y:S04]  /*51990*/  LDL.LU.64 R250, [R1+0x4968] ;  /* 0x0049680001fa7983 */ /* 0x002ea80000300a00 */
[----:B------:R-:W2:Y:S01]  /*519a0*/  LDL.LU.64 R248, [R1+0x4960] ;  /* 0x0049600001f87983 */ /* 0x000ea20000300a00 */
[C---:B------:R-:W-:Y:S08]  /*519b0*/  HMMA.1688.F32.TF32 R228, R224.reuse, R28, R228 ;  /* 0x0000001ce0e4723c */ /* 0x040ff000000810e4 */
[C---:B------:R-:W-:Y:S11]  /*519c0*/  HMMA.1688.F32.TF32 R100, R224.reuse, R32, R100 ;  /* 0x00000020e064723c */ /* 0x040ff60000081064 */
[----:B------:R-:W-:Y:S04]  /*519d0*/  @!UPT UIADD3 URZ, URZ, URZ, URZ ;  /* 0x0000003f3f3ff290 */ /* 0x000fe8000fffe03f */
[----:B------:R-:W-:Y:S04]  /*519e0*/  STL.64 [R1+0xf20], R228 ;  /* 0x000f20e401007387 */ /* 0x000fe80000100a00 */
[----:B------:R1:W-:Y:S04]  /*519f0*/  STL.64 [R1+0xf28], R230 ;  /* 0x000f28e601007387 */ /* 0x0003e80000100a00 */
        /* <DEDUP_REMOVED lines=65> */
[C---:B--2---:R-:W-:Y:S07]  /*51e10*/  HMMA.1688.F32.TF32 R72, R220.reuse, R56, R248 ;  /* 0x00000038dc48723c */ /* 0x044fee00000810f8 */
[----:B------:R-:W-:Y:S04]  /*51e20*/  STL.64 [R1+0xdc0], R80 ;  /* 0x000dc05001007387 */ /* 0x000fe80000100a00 */
[----:B------:R4:W-:Y:S04]  /*51e30*/  STL.64 [R1+0xdc8], R82 ;  /* 0x000dc85201007387 */ /* 0x0009e80000100a00 */
[----:B------:R-:W-:Y:S04]  /*51e40*/  STL.64 [R1+0xdb0], R76 ;  /* 0x000db04c01007387 */ /* 0x000fe80000100a00 */
[----:B------:R1:W-:Y:S01]  /*51e50*/  STL.64 [R1+0xdb8], R78 ;  /* 0x000db84e01007387 */ /* 0x0003e20000100a00 */
[C---:B----4-:R-:W-:Y:S03]  /*51e60*/  HMMA.1688.F32.TF32 R80, R220.reuse, R60, R244 ;  /* 0x0000003cdc50723c */ /* 0x050fe600000810f4 */
[----:B------:R-:W-:Y:S05]  /*51e70*/  STL.64 [R1+0xda0], R72 ;  /* 0x000da04801007387 */ /* 0x000fea0000100a00 */
[C---:B-1----:R-:W-:Y:S01]  /*51e80*/  HMMA.1688.F32.TF32 R76, R220.reuse, R64, R240 ;  /* 0x00000040dc4c723c */ /* 0x042fe200000810f0 */
[----:B------:R1:W-:Y:S07]  /*51e90*/  STL.64 [R1+0xda8], R74 ;  /* 0x000da84a01007387 */ /* 0x0003ee0000100a00 */
[----:B-1----:R-:W-:Y:S07]  /*51ea0*/  HMMA.1688.F32.TF32 R72, R220, R68, R236 ;  /* 0x00000044dc48723c */ /* 0x002fee00000810ec */
[----:B------:R-:W-:Y:S04]  /*51eb0*/  STL.64 [R1+0xd90], R80 ;  /* 0x000d905001007387 */ /* 0x000fe80000100a00 */
[----:B------:R-:W-:Y:S04]  /*51ec0*/  STL.64 [R1+0xd98], R82 ;  /* 0x000d985201007387 */ /* 0x000fe80000100a00 */
[----:B------:R-:W2:Y:S04]  /*51ed0*/  LDL.LU R232, [R1+0x90] ;  /* 0x0000900001e87983 */ /* 0x000ea80000300800 */
[----:B------:R-:W-:Y:S04]  /*51ee0*/  STL.64 [R1+0xd80], R76 ;  /* 0x000d804c01007387 */ /* 0x000fe80000100a00 */
[----:B------:R-:W-:Y:S04]  /*51ef0*/  STL.64 [R1+0xd88], R78 ;  /* 0x000d884e01007387 */ /* 0x000fe80000100a00 */
[----:B------:R-:W-:Y:S04]  /*51f00*/  LDS R220, [R5+0x8180] ;  /* 0x0081800005dc7984 */ /* 0x000fe80000000800 */
[----:B------:R1:W-:Y:S04]  /*51f10*/  STL.64 [R1+0xc80], R72 ;  /* 0x000c804801007387 */ /* 0x0003e80000100a00 */
        /* <DEDUP_REMOVED lines=56> */
[----:B-1----:R-:W4:Y:S04]  /*522a0*/  LDL.LU R72, [R1+0x1cf0] ;  /* 0x001cf00001487983 */ /* 0x002f280000300800 */
[----:B------:R-:W4:Y:S04]  /*522b0*/  LDL.LU R73, [R1+0x1cf4] ;  /* 0x001cf40001497983 */ /* 0x000f280000300800 */
[----:B---3--:R-:W4:Y:S04]  /*522c0*/  LDL.LU R74, [R1+0x1cf8] ;  /* 0x001cf800014a7983 */ /* 0x008f280000300800 */
        /* <DEDUP_REMOVED lines=55> */
[C---:B------:R-:W-:Y:S08]  /*52640*/  HMMA.1688.F32.TF32 R84, R224.reuse, R24, R84 ;  /* 0x00000018e054723c */ /* 0x040ff00000081054 */
[C---:B------:R-:W-:Y:S08]  /*52650*/  HMMA.1688.F32.TF32 R88, R224.reuse, R20, R88 ;  /* 0x00000014e058723c */ /* 0x040ff00000081058 */
[C---:B------:R-:W-:Y:S08]  /*52660*/  HMMA.1688.F32.TF32 R96, R224.reuse, R12, R96 ;  /* 0x0000000ce060723c */ /* 0x040ff00000081060 */
[C---:B------:R-:W-:Y:S08]  /*52670*/  HMMA.1688.F32.TF32 R100, R224.reuse, R8, R100 ;  /* 0x00000008e064723c */ /* 0x040ff00000081064 */
[C---:B------:R-:W-:Y:S11]  /*52680*/  HMMA.1688.F32.TF32 R92, R224.reuse, R16, R92 ;  /* 0x00000010e05c723c */ /* 0x040ff6000008105c */
[----:B------:R-:W-:Y:S04]  /*52690*/  @!UPT UIADD3 URZ, URZ, URZ, URZ ;  /* 0x0000003f3f3ff290 */ /* 0x000fe8000fffe03f */
[----:B------:R-:W-:Y:S04]  /*526a0*/  STL.64 [R1+0xd70], R100 ;  /* 0x000d706401007387 */ /* 0x000fe80000100a00 */
[----:B------:R2:W-:Y:S01]  /*526b0*/  STL.64 [R1+0xd78], R102 ;  /* 0x000d786601007387 */ /* 0x0005e20000100a00 */
[C---:B------:R-:W-:Y:S03]  /*526c0*/  HMMA.1688.F32.TF32 R76, R224.reuse, R32, R76 ;  /* 0x00000020e04c723c */ /* 0x040fe6000008104c */
        /* <DEDUP_REMOVED lines=36> */
[----:B------:R1:W-:Y:S01]  /*52910*/  STL.64 [R1+0xce8], R238 ;  /* 0x000ce8ee01007387 */ /* 0x0003e20000100a00 */
[C---:B------:R-:W-:Y:S08]  /*52920*/  HMMA.1688.F32.TF32 R172, R224.reuse, R64, R172 ;  /* 0x00000040e0ac723c */ /* 0x040ff000000810ac */
        /* <DEDUP_REMOVED lines=15> */
[C---:B-1----:R-:W-:Y:S02]  /*52a20*/  HMMA.1688.F32.TF32 R172, R220.reuse, R8, R180 ;  /* 0x00000008dcac723c */ /* 0x042fe400000810b4 */
[----:B------:R-:W-:Y:S04]  /*52a30*/  LDS R224, [R3+0x8200] ;  /* 0x0082000003e07984 */ /* 0x000fe80000000800 */
[----:B------:R-:W-:Y:S02]  /*52a40*/  LDS R226, [R3+0xa200] ;  /* 0x00a2000003e27984 */ /* 0x000fe40000000800 */
[C---:B------:R-:W-:Y:S02]  /*52a50*/  HMMA.1688.F32.TF32 R168, R220.reuse, R12, R184 ;  /* 0x0000000cdca8723c */ /* 0x040fe400000810b8 */
[----:B------:R-:W-:Y:S04]  /*52a60*/  LDS R225, [R4+0x8200] ;  /* 0x0082000004e17984 */ /* 0x000fe80000000800 */
[----:B------:R-:W1:Y:S02]  /*52a70*/  LDS R227, [R4+0xa200] ;  /* 0x00a2000004e37984 */ /* 0x000e640000000800 */
[C---:B------:R-:W-:Y:S07]  /*52a80*/  HMMA.1688.F32.TF32 R176, R220.reuse, R16, R188 ;  /* 0x00000010dcb0723c */ /* 0x040fee00000810bc */
[----:B------:R-:W-:Y:S04]  /*52a90*/  STL.64 [R1+0xc60], R172 ;  /* 0x000c60ac01007387 */ /* 0x000fe80000100a00 */
[----:B------:R3:W-:Y:S04]  /*52aa0*/  STL.64 [R1+0xc68], R174 ;  /* 0x000c68ae01007387 */ /* 0x0007e80000100a00 */
[----:B------:R-:W-:Y:S04]  /*52ab0*/  STL.64 [R1+0xc50], R168 ;  /* 0x000c50a801007387 */ /* 0x000fe80000100a00 */
[----:B------:R1:W-:Y:S01]  /*52ac0*/  STL.64 [R1+0xc58], R170 ;  /* 0x000c58aa01007387 */ /* 0x0003e20000100a00 */
[C---:B---3--:R-:W-:Y:S08]  /*52ad0*/  HMMA.1688.F32.TF32 R172, R220.reuse, R20, R192 ;  /* 0x00000014dcac723c */ /* 0x048ff000000810c0 */
[C---:B-1----:R-:W-:Y:S01]  /*52ae0*/  HMMA.1688.F32.TF32 R168, R220.reuse, R24, R196 ;  /* 0x00000018dca8723c */ /* 0x042fe200000810c4 */
        /* <DEDUP_REMOVED lines=8> */
[C---:B---3--:R-:W-:Y:S03]  /*52b70*/  HMMA.1688.F32.TF32 R168, R220.reuse, R36, R208 ;  /* 0x00000024dca8723c */ /* 0x048fe600000810d0 */
        /* <DEDUP_REMOVED lines=8> */
[----:B---3--:R-:W-:Y:S03]  /*52c00*/  HMMA.1688.F32.TF32 R168, R220, R48, R232 ;  /* 0x00000030dca8723c */ /* 0x008fe600000810e8 */
        /* <DEDUP_REMOVED lines=84> */
[----:B----4-:R-:W-:Y:S08]  /*53150*/  HMMA.1688.F32.TF32 R216, R224, R16, R216 ;  /* 0x00000010e0d8723c */ /* 0x010ff000000810d8 */
[C---:B------:R-:W-:Y:S08]  /*53160*/  HMMA.1688.F32.TF32 R200, R220.reuse, R64, R200 ;  /* 0x00000040dcc8723c */ /* 0x040ff000000810c8 */
[C---:B------:R-:W-:Y:S08]  /*53170*/  HMMA.1688.F32.TF32 R172, R220.reuse, R56, R172 ;  /* 0x00000038dcac723c */ /* 0x040ff000000810ac */
[C---:B------:R-:W-:Y:S08]  /*53180*/  HMMA.1688.F32.TF32 R168, R220.reuse, R52, R168 ;  /* 0x00000034dca8723c */ /* 0x040ff000000810a8 */
[C---:B------:R-:W-:Y:S08]  /*53190*/  HMMA.1688.F32.TF32 R176, R220.reuse, R60, R176 ;  /* 0x0000003cdcb0723c */ /* 0x040ff000000810b0 */
[----:B------:R-:W-:Y:S07]  /*531a0*/  HMMA.1688.F32.TF32 R220, R220, R68, R204 ;  /* 0x00000044dcdc723c */ /* 0x000fee00000810cc */
[----:B------:R-:W-:Y:S01]  /*531b0*/  STL.64 [R1+0xbb0], R168 ;  /* 0x000bb0a801007387 */ /* 0x000fe20000100a00 */
[C---:B------:R-:W-:Y:S03]  /*531c0*/  HMMA.1688.F32.TF32 R208, R224.reuse, R8, R208 ;  /* 0x00000008e0d0723c */ /* 0x040fe600000810d0 */
[----:B------:R1:W-:Y:S04]  /*531d0*/  STL.64 [R1+0xbb8], R170 ;  /* 0x000bb8aa01007387 */ /* 0x0003e80000100a00 */
[----:B-1----:R-:W2:Y:S01]  /*531e0*/  LDL.LU.64 R170, [R1+0x48d8] ;  /* 0x0048d80001aa7983 */ /* 0x002ea20000300a00 */
[C---:B------:R-:W-:Y:S03]  /*531f0*/  HMMA.1688.F32.TF32 R212, R224.reuse, R12, R212 ;  /* 0x0000000ce0d4723c */ /* 0x040fe600000810d4 */
[----:B------:R-:W2:Y:S04]  /*53200*/  LDL.LU.64 R168, [R1+0x48d0] ;  /* 0x0048d00001a87983 */ /* 0x000ea80000300a00 */
        /* <DEDUP_REMOVED lines=24> */
[----:B------:R1:W-:Y:S01]  /*53390*/  STL.64 [R1+0xa28], R214 ;  /* 0x000a28d601007387 */ /* 0x0003e20000100a00 */
[C---:B------:R-:W-:Y:S03]  /*533a0*/  HMMA.1688.F32.TF32 R236, R224.reuse, R32, R236 ;  /* 0x00000020e0ec723c */ /* 0x040fe600000810ec */
        /* <DEDUP_REMOVED lines=8> */
[----:B------:R1:W-:Y:S04]  /*53430*/  STL.64 [R1+0xa00], R192 ;  /* 0x000a00c001007387 */ /* 0x0003e80000100a00 */
[----:B------:R1:W-:Y:S04]  /*53440*/  STL.64 [R1+0xa08], R194 ;  /* 0x000a08c201007387 */ /* 0x0003e80000100a00 */
[----:B-1----:R-:W2:Y:S04]  /*53450*/  LDL.LU R192, [R1+0x1a90] ;  /* 0x001a900001c07983 */ /* 0x002ea80000300800 */
[----:B------:R1:W-:Y:S04]  /*53460*/  STL.64 [R1+0x9f0], R196 ;  /* 0x0009f0c401007387 */ /* 0x0003e80000100a00 */
[----:B------:R1:W-:Y:S04]  /*53470*/  STL.64 [R1+0x9f8], R198 ;  /* 0x0009f8c601007387 */ /* 0x0003e80000100a00 */
[----:B------:R-:W2:Y:S04]  /*53480*/  LDL.LU R193, [R1+0x1a94] ;  /* 0x001a940001c17983 */ /* 0x000ea80000300800 */
[----:B------:R-:W2:Y:S04]  /*53490*/  LDL.LU R194, [R1+0x1a98] ;  /* 0x001a980001c27983 */ /* 0x000ea80000300800 */
[----:B------:R-:W2:Y:S04]  /*534a0*/  LDL.LU R195, [R1+0x1a9c] ;  /* 0x001a9c0001c37983 */ /* 0x000ea80000300800 */
[----:B-1----:R-:W3:Y:S04]  /*534b0*/  LDL.LU R196, [R1+0x1a60] ;  /* 0x001a600001c47983 */ /* 0x002ee80000300800 */
[----:B------:R-:W3:Y:S04]  /*534c0*/  LDL.LU R197, [R1+0x1a64] ;  /* 0x001a640001c57983 */ /* 0x000ee80000300800 */
[----:B------:R-:W3:Y:S04]  /*534d0*/  LDL.LU R198, [R1+0x1a68] ;  /* 0x001a680001c67983 */ /* 0x000ee80000300800 */
[----:B------:R-:W3:Y:S04]  /*534e0*/  LDL.LU R199, [R1+0x1a6c] ;  /* 0x001a6c0001c77983 */ /* 0x000ee80000300800 */
[----:B------:R-:W-:Y:S04]  /*534f0*/  STL.64 [R1+0x9e0], R232 ;  /* 0x0009e0e801007387 */ /* 0x000fe80000100a00 */
[----:B------:R1:W-:Y:S04]  /*53500*/  STL.64 [R1+0x9e8], R234 ;  /* 0x0009e8ea01007387 */ /* 0x0003e80000100a00 */
[----:B-1----:R-:W4:Y:S04]  /*53510*/  LDL.LU.64 R234, [R1+0x4858] ;  /* 0x0048580001ea7983 */ /* 0x002f280000300a00 */
[----:B------:R-:W4:Y:S04]  /*53520*/  LDL.LU.64 R232, [R1+0x4850] ;  /* 0x0048500001e87983 */ /* 0x000f280000300a00 */
        /* <DEDUP_REMOVED lines=19> */
[----:B------:R-:W4:Y:S04]  /*53660*/  LDL.LU R248, [R1+0x1a0] ;  /* 0x0001a00001f87983 */ /* 0x000f280000300800 */
[----:B------:R-:W-:Y:S04]  /*53670*/  STL.64 [R1+0x970], R184 ;  /* 0x000970b801007387 */ /* 0x000fe80000100a00 */
[----:B------:R2:W-:Y:S04]  /*53680*/  STL.64 [R1+0x978], R186 ;  /* 0x000978ba01007387 */ /* 0x0005e80000100a00 */
[----:B------:R-:W-:Y:S04]  /*53690*/  STL.64 [R1+0x960], R180 ;  /* 0x000960b401007387 */ /* 0x000fe80000100a00 */
[----:B------:R3:W-:Y:S04]  /*536a0*/  STL.64 [R1+0x968], R182 ;  /* 0x000968b601007387 */ /* 0x0007e80000100a00 */
        /* <DEDUP_REMOVED lines=21> */
[----:B------:R-:W2:Y:S04]  /*53800*/  LDL.LU R196, [R1+0x140] ;  /* 0x0001400001c47983 */ /* 0x000ea80000300800 */
[----:B------:R-:W-:Y:S10]  /*53810*/  LDS R224, [R3+0x8280] ;  /* 0x0082800003e07984 */ /* 0x000ff40000000800 */
[----:B------:R-:W-:Y:S04]  /*53820*/  STL.64 [R1+0x950], R184 ;  /* 0x000950b801007387 */ /* 0x000fe80000100a00 */
[----:B------:R-:W-:Y:S01]  /*53830*/  STL.64 [R1+0x958], R186 ;  /* 0x000958ba01007387 */ /* 0x000fe20000100a00 */
[C---:B------:R-:W-:Y:S03]  /*53840*/  HMMA.1688.F32.TF32 R212, R220.reuse, R56, R212 ;  /* 0x00000038dcd4723c */ /* 0x040fe600000810d4 */
[----:B------:R-:W-:Y:S04]  /*53850*/  LDS R226, [R3+0xa280] ;  /* 0x00a2800003e27984 */ /* 0x000fe80000000800 */
[----:B------:R-:W-:Y:S04]  /*53860*/  LDS R225, [R4+0x8280] ;  /* 0x0082800004e17984 */ /* 0x000fe80000000800 */
        /* <DEDUP_REMOVED lines=15> */
[----:B---3--:R-:W2:Y:S04]  /*53960*/  LDL.LU R182, [R1+0x188] ;  /* 0x0001880001b67983 */ /* 0x008ea80000300800 */
[----:B------:R-:W2:Y:S04]  /*53970*/  LDL.LU R183, [R1+0x18c] ;  /* 0x00018c0001b77983 */ /* 0x000ea80000300800 */
[----:B------:R-:W2:Y:S04]  /*53980*/  LDL.LU R184, [R1+0x170] ;  /* 0x0001700001b87983 */ /* 0x000ea80000300800 */
[----:B------:R-:W2:Y:S04]  /*53990*/  LDL.LU R185, [R1+0x174] ;  /* 0x0001740001b97983 */ /* 0x000ea80000300800 */
[----:B------:R-:W2:Y:S04]  /*539a0*/  LDL.LU R186, [R1+0x178] ;  /* 0x0001780001ba7983 */ /* 0x000ea80000300800 */
[----:B------:R-:W2:Y:S01]  /*539b0*/  LDL.LU R187, [R1+0x17c] ;  /* 0x00017c0001bb7983 */ /* 0x000ea20000300800 */
[C---:B------:R-:W-:Y:S03]  /*539c0*/  HMMA.1688.F32.TF32 R208, R220.reuse, R60, R208 ;  /* 0x0000003cdcd0723c */ /* 0x040fe600000810d0 */
[----:B------:R-:W1:Y:S05]  /*539d0*/  LDS R227, [R4+0xa280] ;  /* 0x00a2800004e37984 */ /* 0x000e6a0000000800 */
[C---:B----4-:R-:W-:Y:S11]  /*539e0*/  HMMA.1688.F32.TF32 R236, R220.reuse, R8, R236 ;  /* 0x00000008dcec723c */ /* 0x050ff600000810ec */
[----:B------:R-:W-:Y:S11]  /*539f0*/  @!UPT UIADD3 URZ, URZ, URZ, URZ ;  /* 0x0000003f3f3ff290 */ /* 0x000ff6000fffe03f */
[----:B------:R-:W-:Y:S01]  /*53a00*/  @!UPT UIADD3 URZ, URZ, URZ, URZ ;  /* 0x0000003f3f3ff290 */ /* 0x000fe2000fffe03f */
[----:B------:R-:W-:Y:S04]  /*53a10*/  STL.64 [R1+0x920], R236 ;  /* 0x000920ec01007387 */ /* 0x000fe80000100a00 */
[----:B------:R4:W-:Y:S02]  /*53a20*/  STL.64 [R1+0x928], R238 ;  /* 0x000928ee01007387 */ /* 0x0009e40000100a00 */
[C---:B----4-:R-:W-:Y:S08]  /*53a30*/  HMMA.1688.F32.TF32 R236, R220.reuse, R12, R240 ;  /* 0x0000000cdcec723c */ /* 0x050ff000000810f0 */
[C---:B------:R-:W-:Y:S08]  /*53a40*/  HMMA.1688.F32.TF32 R240, R220.reuse, R16, R244 ;  /* 0x00000010dcf0723c */ /* 0x040ff000000810f4 */
[C---:B------:R-:W-:Y:S07]  /*53a50*/  HMMA.1688.F32.TF32 R228, R220.reuse, R24, R228 ;  /* 0x00000018dce4723c */ /* 0x040fee00000810e4 */
[----:B------:R-:W-:Y:S04]  /*53a60*/  STL.64 [R1+0x910], R236 ;  /* 0x000910ec01007387 */ /* 0x000fe80000100a00 */
[----:B------:R4:W-:Y:S02]  /*53a70*/  STL.64 [R1+0x918], R238 ;  /* 0x000918ee01007387 */ /* 0x0009e40000100a00 */
[C---:B----4-:R-:W-:Y:S02]  /*53a80*/  HMMA.1688.F32.TF32 R236, R220.reuse, R20, R248 ;  /* 0x00000014dcec723c */ /* 0x050fe400000810f8 */
[----:B------:R4:W-:Y:S04]  /*53a90*/  STL.64 [R1+0x900], R240 ;  /* 0x000900f001007387 */ /* 0x0009e80000100a00 */
[----:B------:R1:W-:Y:S04]  /*53aa0*/  STL.64 [R1+0x908], R242 ;  /* 0x000908f201007387 */ /* 0x0003e80000100a00 */
[----:B------:R-:W3:Y:S11]  /*53ab0*/  LDL.LU R248, [R1+0x18b0] ;  /* 0x0018b00001f87983 */ /* 0x000ef60000300800 */
[----:B------:R-:W-:Y:S02]  /*53ac0*/  @!UPT UIADD3 URZ, URZ, URZ, URZ ;  /* 0x0000003f3f3ff290 */ /* 0x000fe4000fffe03f */
[----:B------:R1:W-:Y:S04]  /*53ad0*/  STL.64 [R1+0x8f0], R236 ;  /* 0x0008f0ec01007387 */ /* 0x0003e80000100a00 */
[----:B------:R1:W-:Y:S04]  /*53ae0*/  STL.64 [R1+0x8f8], R238 ;  /* 0x0008f8ee01007387 */ /* 0x0003e80000100a00 */
        /* <DEDUP_REMOVED lines=9> */
[----:B----4-:R-:W4:Y:S04]  /*53b80*/  LDL.LU R240, [R1+0x2030] ;  /* 0x0020300001f07983 */ /* 0x010f280000300800 */
[----:B------:R-:W4:Y:S04]  /*53b90*/  LDL.LU R241, [R1+0x2034] ;  /* 0x0020340001f17983 */ /* 0x000f280000300800 */
[----:B-1----:R-:W4:Y:S04]  /*53ba0*/  LDL.LU R242, [R1+0x2038] ;  /* 0x0020380001f27983 */ /* 0x002f280000300800 */
[----:B------:R-:W4:Y:S04]  /*53bb0*/  LDL.LU R243, [R1+0x203c] ;  /* 0x00203c0001f37983 */ /* 0x000f280000300800 */
[----:B------:R-:W3:Y:S04]  /*53bc0*/  LDL.LU R236, [R1+0x2040] ;  /* 0x0020400001ec7983 */ /* 0x000ee80000300800 */
[----:B------:R-:W3:Y:S04]  /*53bd0*/  LDL.LU R237, [R1+0x2044] ;  /* 0x0020440001ed7983 */ /* 0x000ee80000300800 */
[----:B------:R-:W3:Y:S04]  /*53be0*/  LDL.LU R238, [R1+0x2048] ;  /* 0x0020480001ee7983 */ /* 0x000ee80000300800 */
[----:B------:R-:W3:Y:S04]  /*53bf0*/  LDL.LU R239, [R1+0x204c] ;  /* 0x00204c0001ef7983 */ /* 0x000ee80000300800 */
[----:B------:R-:W3:Y:S01]  /*53c00*/  LDL.LU R228, [R1+0x1890] ;  /* 0x0018900001e47983 */ /* 0x000ee20000300800 */
[C---:B--2---:R-:W-:Y:S03]  /*53c10*/  HMMA.1688.F32.TF32 R180, R220.reuse, R28, R180 ;  /* 0x0000001cdcb4723c */ /* 0x044fe600000810b4 */
[----:B------:R-:W2:Y:S04]  /*53c20*/  LDL.LU R229, [R1+0x1894] ;  /* 0x0018940001e57983 */ /* 0x000ea80000300800 */
[----:B------:R-:W2:Y:S04]  /*53c30*/  LDL.LU R230, [R1+0x1898] ;  /* 0x0018980001e67983 */ /* 0x000ea80000300800 */
[----:B------:R-:W2:Y:S01]  /*53c40*/  LDL.LU R231, [R1+0x189c] ;  /* 0x00189c0001e77983 */ /* 0x000ea20000300800 */
[C---:B------:R-:W-:Y:S11]  /*53c50*/  HMMA.1688.F32.TF32 R184, R220.reuse, R32, R184 ;  /* 0x00000020dcb8723c */ /* 0x040ff600000810b8 */
[----:B------:R-:W-:Y:S04]  /*53c60*/  STL.64 [R1+0x870], R180 ;  /* 0x000870b401007387 */ /* 0x000fe80000100a00 */
[----:B------:R1:W-:Y:S02]  /*53c70*/  STL.64 [R1+0x878], R182 ;  /* 0x000878b601007387 */ /* 0x0003e40000100a00 */
[C---:B-1----:R-:W-:Y:S06]  /*53c80*/  HMMA.1688.F32.TF32 R180, R220.reuse, R36, R188 ;  /* 0x00000024dcb4723c */ /* 0x042fec00000810bc */
[----:B------:R-:W-:Y:S04]  /*53c90*/  STL.64 [R1+0x860], R184 ;  /* 0x000860b801007387 */ /* 0x000fe80000100a00 */
[----:B------:R1:W-:Y:S01]  /*53ca0*/  STL.64 [R1+0x868], R186 ;  /* 0x000868ba01007387 */ /* 0x0003e20000100a00 */
[C---:B------:R-:W-:Y:S08]  /*53cb0*/  HMMA.1688.F32.TF32 R188, R220.reuse, R40, R192 ;  /* 0x00000028dcbc723c */ /* 0x040ff000000810c0 */
[C---:B-1----:R-:W-:Y:S04]  /*53cc0*/  HMMA.1688.F32.TF32 R184, R220.reuse, R44, R196 ;  /* 0x0000002cdcb8723c */ /* 0x042fe800000810c4 */
[----:B------:R-:W-:Y:S04]  /*53cd0*/  STL.64 [R1+0x840], R180 ;  /* 0x000840b401007387 */ /* 0x000fe80000100a00 */
[----:B------:R1:W-:Y:S02]  /*53ce0*/  STL.64 [R1+0x848], R182 ;  /* 0x000848b601007387 */ /* 0x0003e40000100a00 */
[C---:B-1----:R-:W-:Y:S05]  /*53cf0*/  HMMA.1688.F32.TF32 R180, R220.reuse, R48, R232 ;  /* 0x00000030dcb4723c */ /* 0x042fea00000810e8 */
[----:B------:R-:W-:Y:S04]  /*53d00*/  STL.64 [R1+0x830], R188 ;  /* 0x000830bc01007387 */ /* 0x000fe80000100a00 */
[----:B------:R-:W-:Y:S04]  /*53d10*/  STL.64 [R1+0x838], R190 ;  /* 0x000838be01007387 */ /* 0x000fe80000100a00 */
[----:B------:R-:W2:Y:S04]  /*53d20*/  LDL.LU R232, [R1+0x2050] ;  /* 0x0020500001e87983 */ /* 0x000ea80000300800 */
[----:B------:R-:W-:Y:S04]  /*53d30*/  STL.64 [R1+0x810], R184 ;  /* 0x000810b801007387 */ /* 0x000fe80000100a00 */
[----:B------:R-:W-:Y:S04]  /*53d40*/  STL.64 [R1+0x818], R186 ;  /* 0x000818ba01007387 */ /* 0x000fe80000100a00 */
[----:B------:R-:W-:Y:S04]  /*53d50*/  STL.64 [R1+0x800], R180 ;  /* 0x000800b401007387 */ /* 0x000fe80000100a00 */
[----:B------:R1:W-:Y:S04]  /*53d60*/  STL.64 [R1+0x808], R182 ;  /* 0x000808b601007387 */ /* 0x0003e80000100a00 */
[----:B------:R-:W2:Y:S04]  /*53d70*/  LDL.LU R233, [R1+0x2054] ;  /* 0x0020540001e97983 */ /* 0x000ea80000300800 */
[----:B------:R-:W2:Y:S01]  /*53d80*/  LDL.LU R234, [R1+0x2058] ;  /* 0x0020580001ea7983 */ /* 0x000ea20000300800 */
[C---:B-1----:R-:W-:Y:S03]  /*53d90*/  HMMA.1688.F32.TF32 R180, R220.reuse, R52, R216 ;  /* 0x00000034dcb4723c */ /* 0x042fe600000810d8 */
[----:B------:R-:W2:Y:S04]  /*53da0*/  LDL.LU R235, [R1+0x205c] ;  /* 0x00205c0001eb7983 */ /* 0x000ea80000300800 */
[----:B------:R-:W2:Y:S11]  /*53db0*/  LDL.LU R196, [R1+0x20b0] ;  /* 0x0020b00001c47983 */ /* 0x000eb60000300800 */
[----:B------:R-:W-:Y:S05]  /*53dc0*/  @!UPT UIADD3 URZ, URZ, URZ, URZ ;  /* 0x0000003f3f3ff290 */ /* 0x000fea000fffe03f */
[----:B------:R1:W-:Y:S04]  /*53dd0*/  STL.64 [R1+0x7e0], R180 ;  /* 0x0007e0b401007387 */ /* 0x0003e80000100a00 */
[----:B------:R1:W-:Y:S04]  /*53de0*/  STL.64 [R1+0x7e8], R182 ;  /* 0x0007e8b601007387 */ /* 0x0003e80000100a00 */
        /* <DEDUP_REMOVED lines=21> */
[----:B------:R-:W4:Y:S01]  /*53f40*/  LDL.LU R217, [R1+0x2064] ;  /* 0x0020640001d97983 */ /* 0x000f220000300800 */
[----:B------:R-:W-:Y:S03]  /*53f50*/  HMMA.1688.F32.TF32 R200, R220, R68, R200 ;  /* 0x00000044dcc8723c */ /* 0x000fe600000810c8 */
[----:B------:R-:W4:Y:S04]  /*53f60*/  LDL.LU R218, [R1+0x2068] ;  /* 0x0020680001da7983 */ /* 0x000f280000300800 */
[----:B------:R-:W4:Y:S04]  /*53f70*/  LDL.LU R219, [R1+0x206c] ;  /* 0x00206c0001db7983 */ /* 0x000f280000300800 */
[----:B------:R1:W-:Y:S04]  /*53f80*/  STL.64 [R1+0x7d0], R212 ;  /* 0x0007d0d401007387 */ /* 0x0003e80000100a00 */
[----:B------:R1:W-:Y:S04]  /*53f90*/  STL.64 [R1+0x7d8], R214 ;  /* 0x0007d8d601007387 */ /* 0x0003e80000100a00 */
[----:B-1----:R-:W4:Y:S04]  /*53fa0*/  LDL.LU R212, [R1+0x2070] ;  /* 0x0020700001d47983 */ /* 0x002f280000300800 */
[----:B------:R-:W4:Y:S04]  /*53fb0*/  LDL.LU R213, [R1+0x2074] ;  /* 0x0020740001d57983 */ /* 0x000f280000300800 */
        /* <DEDUP_REMOVED lines=20> */
[----:B------:R-:W-:Y:S04]  /*54100*/  LDS R204, [R5+0x8280] ;  /* 0x0082800005cc7984 */ /* 0x000fe80000000800 */
[----:B------:R-:W-:Y:S04]  /*54110*/  LDS R206, [R5+0xa280] ;  /* 0x00a2800005ce7984 */ /* 0x000fe80000000800 */
[----:B------:R-:W-:Y:S04]  /*54120*/  LDS R205, [R6+0x8280] ;  /* 0x0082800006cd7984 */ /* 0x000fe80000000800 */
[----:B------:R-:W2:Y:S02]  /*54130*/  LDS R207, [R6+0xa280] ;  /* 0x00a2800006cf7984 */ /* 0x000ea40000000800 */
[C---:B--2---:R-:W-:Y:S08]  /*54140*/  HMMA.1688.F32.TF32 R196, R224.reuse, R24, R196 ;  /* 0x00000018e0c4723c */ /* 0x044ff000000810c4 */
[C---:B---3--:R-:W-:Y:S08]  /*54150*/  HMMA.1688.F32.TF32 R192, R224.reuse, R20, R192 ;  /* 0x00000014e0c0723c */ /* 0x048ff000000810c0 */
[C---:B----4-:R-:W-:Y:S08]  /*54160*/  HMMA.1688.F32.TF32 R184, R224.reuse, R12, R184 ;  /* 0x0000000ce0b8723c */ /* 0x050ff000000810b8 */
[C---:B------:R-:W-:Y:S08]  /*54170*/  HMMA.1688.F32.TF32 R180, R224.reuse, R8, R180 ;  /* 0x00000008e0b4723c */ /* 0x040ff000000810b4 */
        /* <DEDUP_REMOVED lines=20> */
[----:B-1----:R-:W4:Y:S04]  /*542c0*/  LDL.LU.64 R198, [R1+0x4808] ;  /* 0x0048080001c67983 */ /* 0x002f280000300a00 */
[----:B------:R-:W4:Y:S01]  /*542d0*/  LDL.LU.64 R196, [R1+0x4800] ;  /* 0x0048000001c47983 */ /* 0x000f220000300a00 */
[C---:B------:R-:W-:Y:S08]  /*542e0*/  HMMA.1688.F32.TF32 R220, R224.reuse, R28, R220 ;  /* 0x0000001ce0dc723c */ /* 0x040ff000000810dc */
[C---:B------:R-:W-:Y:S11]  /*542f0*/  HMMA.1688.F32.TF32 R212, R224.reuse, R40, R212 ;  /* 0x00000028e0d4723c */ /* 0x040ff600000810d4 */
[----:B------:R-:W-:Y:S04]  /*54300*/  @!UPT UIADD3 URZ, URZ, URZ, URZ ;  /* 0x0000003f3f3ff290 */ /* 0x000fe8000fffe03f */
        /* <DEDUP_REMOVED lines=8> */
[----:B------:R1:W-:Y:S04]  /*54390*/  STL.64 [R1+0x708], R202 ;  /* 0x000708ca01007387 */ /* 0x0003e80000100a00 */
[----:B------:R-:W-:Y:S04]  /*543a0*/  STL.64 [R1+0x6f0], R212 ;  /* 0x0006f0d401007387 */ /* 0x000fe80000100a00 */
[----:B------:R1:W-:Y:S02]  /*543b0*/  STL.64 [R1+0x6f8], R214 ;  /* 0x0006f8d601007387 */ /* 0x0003e40000100a00 */
[C---:B-1----:R-:W-:Y:S02]  /*543c0*/  HMMA.1688.F32.TF32 R200, R224.reuse, R48, R232 ;  /* 0x00000030e0c8723c */ /* 0x042fe400000810e8 */
[----:B------:R-:W-:Y:S04]  /*543d0*/  STL.64 [R1+0x6e0], R208 ;  /* 0x0006e0d001007387 */ /* 0x000fe80000100a00 */
[----:B------:R1:W-:Y:S02]  /*543e0*/  STL.64 [R1+0x6e8], R210 ;  /* 0x0006e8d201007387 */ /* 0x0003e40000100a00 */
[C---:B------:R-:W-:Y:S08]  /*543f0*/  HMMA.1688.F32.TF32 R212, R224.reuse, R52, R236 ;  /* 0x00000034e0d4723c */ /* 0x040ff000000810ec */
[C---:B-1----:R-:W-:Y:S07]  /*54400*/  HMMA.1688.F32.TF32 R208, R224.reuse, R56, R240 ;  /* 0x00000038e0d0723c */ /* 0x042fee00000810f0 */
        /* <DEDUP_REMOVED lines=8> */
[----:B-1----:R-:W-:Y:S07]  /*54490*/  HMMA.1688.F32.TF32 R208, R224, R68, R228 ;  /* 0x00000044e0d0723c */ /* 0x002fee00000810e4 */
[----:B------:R-:W-:Y:S04]  /*544a0*/  STL.64 [R1+0x6a0], R200 ;  /* 0x0006a0c801007387 */ /* 0x000fe80000100a00 */
[----:B------:R-:W-:Y:S04]  /*544b0*/  STL.64 [R1+0x6a8], R202 ;  /* 0x0006a8ca01007387 */ /* 0x000fe80000100a00 */
[----:B------:R1:W-:Y:S04]  /*544c0*/  STL.64 [R1+0x690], R212 ;  /* 0x000690d401007387 */ /* 0x0003e80000100a00 */
[----:B------:R1:W-:Y:S01]  /*544d0*/  STL.64 [R1+0x698], R214 ;  /* 0x000698d601007387 */ /* 0x0003e20000100a00 */
[C---:B--2---:R-:W-:Y:S03]  /*544e0*/  HMMA.1688.F32.TF32 R180, R204.reuse, R24, R180 ;  /* 0x00000018ccb4723c */ /* 0x044fe600000810b4 */
[----:B------:R2:W-:Y:S04]  /*544f0*/  STL.64 [R1+0x670], R208 ;  /* 0x000670d001007387 */ /* 0x0005e80000100a00 */
[----:B------:R1:W-:Y:S01]  /*54500*/  STL.64 [R1+0x678], R210 ;  /* 0x000678d201007387 */ /* 0x0003e20000100a00 */
[C---:B------:R-:W-:Y:S03]  /*54510*/  HMMA.1688.F32.TF32 R184, R204.reuse, R20, R184 ;  /* 0x00000014ccb8723c */ /* 0x040fe600000810b8 */
[----:B------:R-:W-:Y:S04]  /*54520*/  LDS R200, [R3+0x8300] ;  /* 0x0083000003c87984 */ /* 0x000fe80000000800 */
[----:B------:R-:W-:Y:S01]  /*54530*/  LDS R202, [R3+0xa300] ;  /* 0x00a3000003ca7984 */ /* 0x000fe20000000800 */
[C---:B---3--:R-:W-:Y:S03]  /*54540*/  HMMA.1688.F32.TF32 R188, R204.reuse, R16, R188 ;  /* 0x00000010ccbc723c */ /* 0x048fe600000810bc */
[----:B------:R-:W-:Y:S04]  /*54550*/  LDS R201, [R4+0x8300] ;  /* 0x0083000004c97984 */ /* 0x000fe80000000800 */
[----:B------:R-:W3:Y:S01]  /*54560*/  LDS R203, [R4+0xa300] ;  /* 0x00a3000004cb7984 */ /* 0x000ee20000000800 */
[C---:B----4-:R-:W-:Y:S08]  /*54570*/  HMMA.1688.F32.TF32 R192, R204.reuse, R12, R192 ;  /* 0x0000000cccc0723c */ /* 0x050ff000000810c0 */
[C---:B------:R-:W-:Y:S11]  /*54580*/  HMMA.1688.F32.TF32 R196, R204.reuse, R8, R196 ;  /* 0x00000008ccc4723c */ /* 0x040ff600000810c4 */
[----:B------:R-:W-:Y:S11]  /*54590*/  @!UPT UIADD3 URZ, URZ, URZ, URZ ;  /* 0x0000003f3f3ff290 */ /* 0x000ff6000fffe03f */
[----:B------:R-:W-:Y:S01]  /*545a0*/  @!UPT UIADD3 URZ, URZ, URZ, URZ ;  /* 0x0000003f3f3ff290 */ /* 0x000fe2000fffe03f */
[----:B------:R4:W-:Y:S04]  /*545b0*/  STL.64 [R1+0x660], R196 ;  /* 0x000660c401007387 */ /* 0x0009e80000100a00 */
[----:B------:R1:W-:Y:S04]  /*545c0*/  STL.64 [R1+0x668], R198 ;  /* 0x000668c601007387 */ /* 0x0003e80000100a00 */
[----:B------:R1:W-:Y:S04]  /*545d0*/  STL.64 [R1+0x650], R192 ;  /* 0x000650c001007387 */ /* 0x0003e80000100a00 */
[----:B------:R1:W-:Y:S04]  /*545e0*/  STL.64 [R1+0x658], R194 ;  /* 0x000658c201007387 */ /* 0x0003e80000100a00 */
        /* <DEDUP_REMOVED lines=36> */
[----:B------:R-:W4:Y:S04]  /*54830*/  LDL.LU R198, [R1+0x21a8] ;  /* 0x0021a80001c67983 */ /* 0x000f280000300800 */
[----:B------:R-:W4:Y:S04]  /*54840*/  LDL.LU R199, [R1+0x21ac] ;  /* 0x0021ac0001c77983 */ /* 0x000f280000300800 */
[----:B------:R-:W2:Y:S04]  /*54850*/  LDL.LU R192, [R1+0x21b0] ;  /* 0x0021b00001c07983 */ /* 0x000ea80000300800 */
[----:B------:R-:W2:Y:S04]  /*54860*/  LDL.LU R193, [R1+0x21b4] ;  /* 0x0021b40001c17983 */ /* 0x000ea80000300800 */
[----:B------:R-:W2:Y:S01]  /*54870*/  LDL.LU R194, [R1+0x21b8] ;  /* 0x0021b80001c27983 */ /* 0x000ea20000300800 */
[C---:B------:R-:W-:Y:S03]  /*54880*/  HMMA.1688.F32.TF32 R236, R204.reuse, R28, R176 ;  /* 0x0000001cccec723c */ /* 0x040fe600000810b0 */
        /* <DEDUP_REMOVED lines=27> */
[----:B------:R1:W-:Y:S04]  /*54a40*/  STL.64 [R1+0x618], R238 ;  /* 0x000618ee01007387 */ /* 0x0003e80000100a00 */
[----:B------:R-:W4:Y:S04]  /*54a50*/  LDL.LU R177, [R1+0x21f4] ;  /* 0x0021f40001b17983 */ /* 0x000f280000300800 */
[----:B------:R-:W4:Y:S04]  /*54a60*/  LDL.LU R178, [R1+0x21f8] ;  /* 0x0021f80001b27983 */ /* 0x000f280000300800 */
[----:B------:R-:W4:Y:S01]  /*54a70*/  LDL.LU R179, [R1+0x21fc] ;  /* 0x0021fc0001b37983 */ /* 0x000f220000300800 */
[C---:B-1----:R-:W-:Y:S08]  /*54a80*/  HMMA.1688.F32.TF32 R236, R204.reuse, R32, R172 ;  /* 0x00000020ccec723c */ /* 0x042ff000000810ac */
[C---:B------:R-:W-:Y:S08]  /*54a90*/  HMMA.1688.F32.TF32 R172, R204.reuse, R36, R168 ;  /* 0x00000024ccac723c */ /* 0x040ff000000810a8 */
[C---:B------:R-:W-:Y:S08]  /*54aa0*/  HMMA.1688.F32.TF32 R168, R204.reuse, R40, R72 ;  /* 0x00000028cca8723c */ /* 0x040ff00000081048 */
[C---:B------:R-:W-:Y:S01]  /*54ab0*/  HMMA.1688.F32.TF32 R72, R204.reuse, R44, R76 ;  /* 0x0000002ccc48723c */ /* 0x040fe2000008104c */
        /* <DEDUP_REMOVED lines=9> */
[----:B------:R1:W-:Y:S04]  /*54b50*/  STL.64 [R1+0x5d8], R74 ;  /* 0x0005d84a01007387 */ /* 0x0003e80000100a00 */
[----:B------:R-:W-:Y:S04]  /*54b60*/  LDS R236, [R5+0x8300] ;  /* 0x0083000005ec7984 */ /* 0x000fe80000000800 */
[----:B------:R-:W-:Y:S01]  /*54b70*/  LDS R238, [R5+0xa300] ;  /* 0x00a3000005ee7984 */ /* 0x000fe20000000800 */
[C---:B-1----:R-:W-:Y:S03]  /*54b80*/  HMMA.1688.F32.TF32 R72, R204.reuse, R56, R88 ;  /* 0x00000038cc48723c */ /* 0x042fe60000081058 */
[----:B------:R-:W-:Y:S04]  /*54b90*/  STL.64 [R1+0x5c0], R80 ;  /* 0x0005c05001007387 */ /* 0x000fe80000100a00 */
[----:B------:R1:W-:Y:S04]  /*54ba0*/  STL.64 [R1+0x5c8], R82 ;  /* 0x0005c85201007387 */ /* 0x0003e80000100a00 */
[----:B------:R-:W-:Y:S04]  /*54bb0*/  STL.64 [R1+0x5b0], R76 ;  /* 0x0005b04c01007387 */ /* 0x000fe80000100a00 */
[----:B------:R1:W-:Y:S02]  /*54bc0*/  STL.64 [R1+0x5b8], R78 ;  /* 0x0005b84e01007387 */ /* 0x0003e40000100a00 */
[C---:B-1----:R-:W-:Y:S02]  /*54bd0*/  HMMA.1688.F32.TF32 R80, R204.reuse, R60, R92 ;  /* 0x0000003ccc50723c */ /* 0x042fe4000008105c */
[----:B------:R-:W-:Y:S04]  /*54be0*/  LDS R237, [R6+0x8300] ;  /* 0x0083000006ed7984 */ /* 0x000fe80000000800 */
[----:B------:R-:W1:Y:S02]  /*54bf0*/  LDS R239, [R6+0xa300] ;  /* 0x00a3000006ef7984 */ /* 0x000e640000000800 */
[C---:B------:R-:W-:Y:S02]  /*54c00*/  HMMA.1688.F32.TF32 R76, R204.reuse, R64, R96 ;  /* 0x00000040cc4c723c */ /* 0x040fe40000081060 */
[----:B------:R-:W-:Y:S04]  /*54c10*/  STL.64 [R1+0x5a0], R72 ;  /* 0x0005a04801007387 */ /* 0x000fe80000100a00 */
[----:B------:R1:W-:Y:S02]  /*54c20*/  STL.64 [R1+0x5a8], R74 ;  /* 0x0005a84a01007387 */ /* 0x0003e40000100a00 */
[----:B-1----:R-:W-:Y:S07]  /*54c30*/  HMMA.1688.F32.TF32 R72, R204, R68, R100 ;  /* 0x00000044cc48723c */ /* 0x002fee0000081064 */
[----:B------:R-:W-:Y:S04]  /*54c40*/  STL.64 [R1+0x590], R80 ;  /* 0x0005905001007387 */ /* 0x000fe80000100a00 */
[----:B------:R-:W-:Y:S04]  /*54c50*/  STL.64 [R1+0x598], R82 ;  /* 0x0005985201007387 */ /* 0x000fe80000100a00 */
[----:B------:R-:W-:Y:S04]  /*54c60*/  STL.64 [R1+0x580], R76 ;  /* 0x0005804c01007387 */ /* 0x000fe80000100a00 */
[----:B------:R3:W-:Y:S04]  /*54c70*/  STL.64 [R1+0x588], R78 ;  /* 0x0005884e01007387 */ /* 0x0007e80000100a00 */
[----:B------:R-:W-:Y:S04]  /*54c80*/  STL.64 [R1+0x370], R72 ;  /* 0x0003704801007387 */ /* 0x000fe80000100a00 */
[----:B------:R4:W-:Y:S01]  /*54c90*/  STL.64 [R1+0x378], R74 ;  /* 0x0003784a01007387 */ /* 0x0009e20000100a00 */
[C---:B---3--:R-:W-:Y:S08]  /*54ca0*/  HMMA.1688.F32.TF32 R76, R200.reuse, R16, R184 ;  /* 0x00000010c84c723c */ /* 0x048ff000000810b8 */
[C---:B--2---:R-:W-:Y:S01]  /*54cb0*/  HMMA.1688.F32.TF32 R80, R200.reuse, R12, R180 ;  /* 0x0000000cc850723c */ /* 0x044fe200000810b4 */
[----:B------:R-:W-:Y:S04]  /*54cc0*/  LDS R180, [R5+0x8400] ;  /* 0x0084000005b47984 */ /* 0x000fe80000000800 */
[----:B------:R-:W-:Y:S04]  /*54cd0*/  LDS R182, [R5+0xa400] ;  /* 0x00a4000005b67984 */ /* 0x000fe80000000800 */
[----:B------:R-:W-:Y:S04]  /*54ce0*/  LDS R181, [R6+0x8400] ;  /* 0x0084000006b57984 */ /* 0x000fe80000000800 */
[----:B------:R-:W-:Y:S01]  /*54cf0*/  LDS R183, [R6+0xa400] ;  /* 0x00a4000006b77984 */ /* 0x000fe20000000800 */
[C---:B----4-:R-:W-:Y:S11]  /*54d00*/  HMMA.1688.F32.TF32 R72, R200.reuse, R8, R176 ;  /* 0x00000008c848723c */ /* 0x050ff600000810b0 */
[----:B------:R-:W-:Y:S11]  /*54d10*/  @!UPT UIADD3 URZ, URZ, URZ, URZ ;  /* 0x0000003f3f3ff290 */ /* 0x000ff6000fffe03f */
[----:B------:R-:W-:Y:S01]  /*54d20*/  @!UPT UIADD3 URZ, URZ, URZ, URZ ;  /* 0x0000003f3f3ff290 */ /* 0x000fe2000fffe03f */
        /* <DEDUP_REMOVED lines=38> */
[----:B------:R-:W-:Y:S04]  /*54f90*/  STL.64 [R1+0x3f0], R72 ;  /* 0x0003f04801007387 */ /* 0x000fe80000100a00 */
[----:B------:R1:W-:Y:S04]  /*54fa0*/  STL.64 [R1+0x3f8], R74 ;  /* 0x0003f84a01007387 */ /* 0x0003e80000100a00 */
[----:B------:R-:W-:Y:S04]  /*54fb0*/  LDS R241, [R4+0x8380] ;  /* 0x0083800004f17984 */ /* 0x000fe80000000800 */
[----:B------:R-:W2:Y:S01]  /*54fc0*/  LDS R243, [R4+0xa380] ;  /* 0x00a3800004f37984 */ /* 0x000ea20000000800 */
[----:B-1----:R-:W-:Y:S03]  /*54fd0*/  HMMA.1688.F32.TF32 R72, R200, R68, R228 ;  /* 0x00000044c848723c */ /* 0x002fe600000810e4 */
[----:B------:R-:W-:Y:S04]  /*54fe0*/  STL.64 [R1+0x3e0], R80 ;  /* 0x0003e05001007387 */ /* 0x000fe80000100a00 */
[----:B------:R-:W-:Y:S04]  /*54ff0*/  STL.64 [R1+0x3e8], R82 ;  /* 0x0003e85201007387 */ /* 0x000fe80000100a00 */
[----:B------:R-:W-:Y:S04]  /*55000*/  STL.64 [R1+0x3d0], R76 ;  /* 0x0003d04c01007387 */ /* 0x000fe80000100a00 */
[----:B------:R1:W-:Y:S08]  /*55010*/  STL.64 [R1+0x3d8], R78 ;  /* 0x0003d84e01007387 */ /* 0x0003f00000100a00 */
[----:B------:R-:W-:Y:S01]  /*55020*/  STL.64 [R1+0x3c0], R72 ;  /* 0x0003c04801007387 */ /* 0x000fe20000100a00 */
[C---:B-1----:R-:W-:Y:S03]  /*55030*/  HMMA.1688.F32.TF32 R76, R236.reuse, R8, R104 ;  /* 0x00000008ec4c723c */ /* 0x042fe60000081068 */
[----:B------:R1:W-:Y:S04]  /*55040*/  STL.64 [R1+0x3c8], R74 ;  /* 0x0003c84a01007387 */ /* 0x0003e80000100a00 */
[----:B------:R-:W2:Y:S01]  /*55050*/  LDL.LU R232, [R1+0x22e0] ;  /* 0x0022e00001e87983 */ /* 0x000ea20000300800 */
[C---:B-1----:R-:W-:Y:S11]  /*55060*/  HMMA.1688.F32.TF32 R72, R236.reuse, R12, R108 ;  /* 0x0000000cec48723c */ /* 0x042ff6000008106c */
[----:B------:R-:W-:Y:S04]  /*55070*/  @!UPT UIADD3 URZ, URZ, URZ, URZ ;  /* 0x0000003f3f3ff290 */ /* 0x000fe8000fffe03f */
[----:B------:R-:W-:Y:S04]  /*55080*/  STL.64 [R1+0x3b0], R76 ;  /* 0x0003b04c01007387 */ /* 0x000fe80000100a00 */
[----:B------:R1:W-:Y:S04]  /*55090*/  STL.64 [R1+0x3b8], R78 ;  /* 0x0003b84e01007387 */ /* 0x0003e80000100a00 */
[----:B------:R-:W-:Y:S04]  /*550a0*/  STL.64 [R1+0x360], R72 ;  /* 0x0003604801007387 */ /* 0x000fe80000100a00 */
[----:B------:R3:W-:Y:S01]  /*550b0*/  STL.64 [R1+0x368], R74 ;  /* 0x0003684a01007387 */ /* 0x0007e20000100a00 */
[C---:B-1----:R-:W-:Y:S03]  /*550c0*/  HMMA.1688.F32.TF32 R76, R236.reuse, R16, R112 ;  /* 0x00000010ec4c723c */ /* 0x042fe60000081070 */
[----:B------:R-:W2:Y:S04]  /*550d0*/  LDL.LU R233, [R1+0x22e4] ;  /* 0x0022e40001e97983 */ /* 0x000ea80000300800 */
[----:B------:R-:W2:Y:S04]  /*550e0*/  LDL.LU R234, [R1+0x22e8] ;  /* 0x0022e80001ea7983 */ /* 0x000ea80000300800 */
[----:B------:R-:W2:Y:S01]  /*550f0*/  LDL.LU R235, [R1+0x22ec] ;  /* 0x0022ec0001eb7983 */ /* 0x000ea20000300800 */
[C---:B---3--:R-:W-:Y:S03]  /*55100*/  HMMA.1688.F32.TF32 R72, R236.reuse, R20, R116 ;  /* 0x00000014ec48723c */ /* 0x048fe60000081074 */
        /* <DEDUP_REMOVED lines=16> */
[----:B------:R-:W4:Y:S04]  /*55210*/  LDL.LU R228, [R1+0x22b0] ;  /* 0x0022b00001e47983 */ /* 0x000f280000300800 */
[----:B------:R-:W4:Y:S04]  /*55220*/  LDL.LU R229, [R1+0x22b4] ;  /* 0x0022b40001e57983 */ /* 0x000f280000300800 */
[----:B------:R-:W4:Y:S04]  /*55230*/  LDL.LU R230, [R1+0x22b8] ;  /* 0x0022b80001e67983 */ /* 0x000f280000300800 */
[----:B------:R-:W4:Y:S01]  /*55240*/  LDL.LU R231, [R1+0x22bc] ;  /* 0x0022bc0001e77983 */ /* 0x000f220000300800 */
[C---:B-1----:R-:W-:Y:S03]  /*55250*/  HMMA.1688.F32.TF32 R76, R236.reuse, R24, R120 ;  /* 0x00000018ec4c723c */ /* 0x042fe60000081078 */
[----:B------:R-:W-:Y:S04]  /*55260*/  LDS R116, [R3+0x8400] ;  /* 0x0084000003747984 */ /* 0x000fe80000000800 */
[----:B------:R-:W-:Y:S01]  /*55270*/  LDS R118, [R3+0xa400] ;  /* 0x00a4000003767984 */ /* 0x000fe20000000800 */
[C---:B------:R-:W-:Y:S03]  /*55280*/  HMMA.1688.F32.TF32 R72, R236.reuse, R28, R124 ;  /* 0x0000001cec48723c */ /* 0x040fe6000008107c */
[----:B------:R-:W-:Y:S04]  /*55290*/  LDS R117, [R4+0x8400] ;  /* 0x0084000004757984 */ /* 0x000fe80000000800 */
[----:B------:R-:W-:Y:S01]  /*552a0*/  LDS R119, [R4+0xa400] ;  /* 0x00a4000004777984 */ /* 0x000fe20000000800 */
[C---:B------:R-:W-:Y:S07]  /*552b0*/  HMMA.1688.F32.TF32 R80, R236.reuse, R32, R128 ;  /* 0x00000020ec50723c */ /* 0x040fee0000081080 */
[----:B------:R-:W-:Y:S04]  /*552c0*/  STL.64 [R1+0x2c0], R76 ;  /* 0x0002c04c01007387 */ /* 0x000fe80000100a00 */
[----:B------:R1:W-:Y:S02]  /*552d0*/  STL.64 [R1+0x2c8], R78 ;  /* 0x0002c84e01007387 */ /* 0x0003e40000100a00 */
[C---:B-1----:R-:W-:Y:S02]  /*552e0*/  HMMA.1688.F32.TF32 R76, R236.reuse, R36, R132 ;  /* 0x00000024ec4c723c */ /* 0x042fe40000081084 */
[----:B------:R-:W-:Y:S04]  /*552f0*/  STL.64 [R1+0x2b0], R72 ;  /* 0x0002b04801007387 */ /* 0x000fe80000100a00 */
[----:B------:R1:W-:Y:S04]  /*55300*/  STL.64 [R1+0x2b8], R74 ;  /* 0x0002b84a01007387 */ /* 0x0003e80000100a00 */
[----:B------:R-:W-:Y:S01]  /*55310*/  STL.64 [R1+0x2a0], R80 ;  /* 0x0002a05001007387 */ /* 0x000fe20000100a00 */
[C---:B-1----:R-:W-:Y:S03]  /*55320*/  HMMA.1688.F32.TF32 R72, R236.reuse, R40, R136 ;  /* 0x00000028ec48723c */ /* 0x042fe60000081088 */
[----:B------:R1:W-:Y:S09]  /*55330*/  STL.64 [R1+0x2a8], R82 ;  /* 0x0002a85201007387 */ /* 0x0003f20000100a00 */
[----:B------:R-:W-:Y:S04]  /*55340*/  STL.64 [R1+0x290], R76 ;  /* 0x0002904c01007387 */ /* 0x000fe80000100a00 */
[----:B------:R1:W-:Y:S02]  /*55350*/  STL.64 [R1+0x298], R78 ;  /* 0x0002984e01007387 */ /* 0x0003e40000100a00 */
[C---:B-1----:R-:W-:Y:S08]  /*55360*/  HMMA.1688.F32.TF32 R80, R236.reuse, R44, R140 ;  /* 0x0000002cec50723c */ /* 0x042ff0000008108c */
[C---:B------:R-:W-:Y:S01]  /*55370*/  HMMA.1688.F32.TF32 R76, R236.reuse, R48, R144 ;  /* 0x00000030ec4c723c */ /* 0x040fe20000081090 */
[----:B------:R-:W-:Y:S04]  /*55380*/  STL.64 [R1+0x270], R72 ;  /* 0x0002704801007387 */ /* 0x000fe80000100a00 */
[----:B------:R1:W-:Y:S03]  /*55390*/  STL.64 [R1+0x278], R74 ;  /* 0x0002784a01007387 */ /* 0x0003e60000100a00 */
[C---:B-1----:R-:W-:Y:S07]  /*553a0*/  HMMA.1688.F32.TF32 R72, R236.reuse, R52, R148 ;  /* 0x00000034ec48723c */ /* 0x042fee0000081094 */
[----:B------:R-:W-:Y:S04]  /*553b0*/  STL.64 [R1+0x260], R80 ;  /* 0x0002605001007387 */ /* 0x000fe80000100a00 */
[----:B------:R1:W-:Y:S04]  /*553c0*/  STL.64 [R1+0x268], R82 ;  /* 0x0002685201007387 */ /* 0x0003e80000100a00 */
[----:B------:R-:W-:Y:S04]  /*553d0*/  STL.64 [R1+0x250], R76 ;  /* 0x0002504c01007387 */ /* 0x000fe80000100a00 */
[----:B------:R1:W-:Y:S02]  /*553e0*/  STL.64 [R1+0x258], R78 ;  /* 0x0002584e01007387 */ /* 0x0003e40000100a00 */
[C---:B-1----:R-:W-:Y:S08]  /*553f0*/  HMMA.1688.F32.TF32 R80, R236.reuse, R56, R152 ;  /* 0x00000038ec50723c */ /* 0x042ff00000081098 */
[C---:B------:R-:W-:Y:S01]  /*55400*/  HMMA.1688.F32.TF32 R76, R236.reuse, R60, R156 ;  /* 0x0000003cec4c723c */ /* 0x040fe2000008109c */
[----:B------:R-:W-:Y:S04]  /*55410*/  STL.64 [R1+0x240], R72 ;  /* 0x0002404801007387 */ /* 0x000fe80000100a00 */
[----:B------:R1:W-:Y:S03]  /*55420*/  STL.64 [R1+0x248], R74 ;  /* 0x0002484a01007387 */ /* 0x0003e60000100a00 */
[C---:B-1----:R-:W-:Y:S07]  /*55430*/  HMMA.1688.F32.TF32 R72, R236.reuse, R64, R160 ;  /* 0x00000040ec48723c */ /* 0x042fee00000810a0 */
[----:B------:R-:W-:Y:S01]  /*55440*/  STL.64 [R1+0x230], R80 ;  /* 0x0002305001007387 */ /* 0x000fe20000100a00 */
[----:B------:R-:W-:Y:S03]  /*55450*/  HMMA.1688.F32.TF32 R236, R236, R68, R164 ;  /* 0x00000044ecec723c */ /* 0x000fe600000810a4 */
[----:B------:R2:W-:Y:S04]  /*55460*/  STL.64 [R1+0x238], R82 ;  /* 0x0002385201007387 */ /* 0x0005e80000100a00 */
[----:B------:R-:W-:Y:S04]  /*55470*/  STL.64 [R1+0x1e0], R76 ;  /* 0x0001e04c01007387 */ /* 0x000fe80000100a00 */
[----:B------:R4:W-:Y:S11]  /*55480*/  STL.64 [R1+0x1e8], R78 ;  /* 0x0001e84e01007387 */ /* 0x0009f60000100a00 */
[----:B------:R-:W-:Y:S01]  /*55490*/  @!UPT UIADD3 URZ, URZ, URZ, URZ ;  /* 0x0000003f3f3ff290 */ /* 0x000fe2000fffe03f */
[----:B------:R1:W-:Y:S04]  /*554a0*/  STL.64 [R1+0x4630], R238 ;  /* 0x004630ee01007387 */ /* 0x0003e80000100a00 */
[----:B------:R-:W-:Y:S04]  /*554b0*/  STL.64 [R1+0xd0], R72 ;  /* 0x0000d04801007387 */ /* 0x000fe80000100a00 */
[----:B------:R-:W-:Y:S04]  /*554c0*/  STL.64 [R1+0xd8], R74 ;  /* 0x0000d84a01007387 */ /* 0x000fe80000100a00 */
[----:B------:R1:W-:Y:S04]  /*554d0*/  STL.64 [R1+0x4628], R236 ;  /* 0x004628ec01007387 */ /* 0x0003e80000100a00 */
[----:B------:R-:W-:Y:S04]  /*554e0*/  LDS R72, [R5+0x8380] ;  /* 0x0083800005487984 */ /* 0x000fe80000000800 */
[----:B------:R-:W-:Y:S04]  /*554f0*/  LDS R74, [R5+0xa380] ;  /* 0x00a38000054a7984 */ /* 0x000fe80000000800 */
[----:B------:R-:W-:Y:S04]  /*55500*/  LDS R73, [R6+0x8380] ;  /* 0x0083800006497984 */ /* 0x000fe80000000800 */
[----:B------:R-:W1:Y:S01]  /*55510*/  LDS R75, [R6+0xa380] ;  /* 0x00a38000064b7984 */ /* 0x000e620000000800 */
[C---:B--2---:R-:W-:Y:S08]  /*55520*/  HMMA.1688.F32.TF32 R80, R240.reuse, R12, R232 ;  /* 0x0000000cf050723c */ /* 0x044ff000000810e8 */
[C---:B---3--:R-:W-:Y:S08]  /*55530*/  HMMA.1688.F32.TF32 R84, R240.reuse, R8, R216 ;  /* 0x00000008f054723c */ /* 0x048ff000000810d8 */
[----:B----4-:R-:W-:Y:S11]  /*55540*/  HMMA.1688.F32.TF32 R76, R240, R16, R244 ;  /* 0x00000010f04c723c */ /* 0x010ff600000810f4 */
[----:B------:R-:W-:Y:S04]  /*55550*/  @!UPT UIADD3 URZ, URZ, URZ, URZ ;  /* 0x0000003f3f3ff290 */ /* 0x000fe8000fffe03f */
[----:B------:R-:W-:Y:S04]  /*55560*/  STL.64 [R1+0xc0], R84 ;  /* 0x0000c05401007387 */ /* 0x000fe80000100a00 */
[----:B------:R-:W-:Y:S04]  /*55570*/  STL.64 [R1+0xc8], R86 ;  /* 0x0000c85601007387 */ /* 0x000fe80000100a00 */
[----:B------:R-:W-:Y:S04]  /*55580*/  STL.64 [R1+0xb0], R80 ;  /* 0x0000b05001007387 */ /* 0x000fe80000100a00 */
[----:B------:R2:W-:Y:S01]  /*55590*/  STL.64 [R1+0xb8], R82 ;  /* 0x0000b85201007387 */ /* 0x0005e20000100a00 */
[----:B-1----:R-:W-:Y:S01]  /*555a0*/  IMAD.MOV.U32 R239, RZ, RZ, R76 ;  /* 0x000000ffffef7224 */ /* 0x002fe200078e004c */
[----:B------:R-:W-:Y:S01]  /*555b0*/  MOV R237, R78 ;  /* 0x0000004e00ed7202 */ /* 0x000fe20000000f00 */
[----:B------:R-:W-:-:S02]  /*555c0*/  IMAD.MOV.U32 R238, RZ, RZ, R77 ;  /* 0x000000ffffee7224 */ /* 0x000fc400078e004d */
[----:B------:R-:W-:Y:S01]  /*555d0*/  IMAD.MOV.U32 R236, RZ, RZ, R79 ;  /* 0x000000ffffec7224 */ /* 0x000fe200078e004f */
[C---:B--2---:R-:W-:Y:S08]  /*555e0*/  HMMA.1688.F32.TF32 R80, R240.reuse, R20, R248 ;  /* 0x00000014f050723c */ /* 0x044ff000000810f8 */
[C---:B------:R-:W-:Y:S01]  /*555f0*/  HMMA.1688.F32.TF32 R76, R240.reuse, R24, R228 ;  /* 0x00000018f04c723c */ /* 0x040fe200000810e4 */
[----:B------:R-:W-:Y:S04]  /*55600*/  STL [R1+0x46d4], R236 ;  /* 0x0046d4ec01007387 */ /* 0x000fe80000100800 */
[----:B------:R-:W-:Y:S04]  /*55610*/  STL [R1+0x46d0], R238 ;  /* 0x0046d0ee01007387 */ /* 0x000fe80000100800 */
[----:B------:R-:W-:Y:S04]  /*55620*/  STL [R1+0x46cc], R239 ;  /* 0x0046ccef01007387 */ /* 0x000fe80000100800 */
[----:B------:R-:W-:Y:S04]  /*55630*/  STL [R1+0x46c8], R237 ;  /* 0x0046c8ed01007387 */ /* 0x000fe80000100800 */
[----:B------:R-:W2:Y:S04]  /*55640*/  LDL.LU R224, [R1+0x22a0] ;  /* 0x0022a00001e07983 */ /* 0x000ea80000300800 */
[----:B------:R-:W-:Y:S04]  /*55650*/  STL.64 [R1+0x90], R80 ;  /* 0x0000905001007387 */ /* 0x000fe80000100a00 */
[----:B------:R-:W-:Y:S04]  /*55660*/  STL.64 [R1+0x98], R82 ;  /* 0x0000985201007387 */ /* 0x000fe80000100a00 */
[----:B------:R-:W-:Y:S04]  /*55670*/  STL.64 [R1+0x80], R76 ;  /* 0x0000804c01007387 */ /* 0x000fe80000100a00 */
        /* <DEDUP_REMOVED lines=36> */
[C---:B--2---:R-:W-:Y:S11]  /*558c0*/  HMMA.1688.F32.TF32 R76, R240.reuse, R28, R224 ;  /* 0x0000001cf04c723c */ /* 0x044ff600000810e0 */
[----:B------:R-:W-:Y:S11]  /*558d0*/  @!UPT UIADD3 URZ, URZ, URZ, URZ ;  /* 0x0000003f3f3ff290 */ /* 0x000ff6000fffe03f */
[----:B------:R-:W-:Y:S02]  /*558e0*/  @!UPT UIADD3 URZ, URZ, URZ, URZ ;  /* 0x0000003f3f3ff290 */ /* 0x000fe4000fffe03f */
[----:B------:R-:W-:Y:S01]  /*558f0*/  IMAD.MOV.U32 R236, RZ, RZ, R76 ;  /* 0x000000ffffec7224 */ /* 0x000fe200078e004c */
[----:B------:R-:W-:Y:S01]  /*55900*/  MOV R238, R77 ;  /* 0x0000004d00ee7202 */ /* 0x000fe20000000f00 */
[----:B------:R-:W-:Y:S02]  /*55910*/  IMAD.MOV.U32 R239, RZ, RZ, R78 ;  /* 0x000000ffffef7224 */ /* 0x000fe400078e004e */
[----:B------:R-:W-:Y:S01]  /*55920*/  IMAD.MOV.U32 R237, RZ, RZ, R79 ;  /* 0x000000ffffed7224 */ /* 0x000fe200078e004f */
[C---:B----4-:R-:W-:Y:S08]  /*55930*/  HMMA.1688.F32.TF32 R80, R240.reuse, R32, R220 ;  /* 0x00000020f050723c */ /* 0x050ff000000810dc */
[----:B---3--:R-:W-:Y:S01]  /*55940*/  HMMA.1688.F32.TF32 R76, R240, R36, R208 ;  /* 0x00000024f04c723c */ /* 0x008fe200000810d0 */
[----:B------:R1:W-:Y:S04]  /*55950*/  STL [R1+0x46e4], R237 ;  /* 0x0046e4ed01007387 */ /* 0x0003e80000100800 */
[----:B------:R2:W-:Y:S04]  /*55960*/  STL [R1+0x46e0], R239 ;  /* 0x0046e0ef01007387 */ /* 0x0005e80000100800 */
[----:B------:R-:W-:Y:S04]  /*55970*/  STL [R1+0x46dc], R236 ;  /* 0x0046dcec01007387 */ /* 0x000fe80000100800 */
[----:B------:R3:W-:Y:S04]  /*55980*/  STL [R1+0x46d8], R238 ;  /* 0x0046d8ee01007387 */ /* 0x0007e80000100800 */
[----:B------:R-:W-:Y:S04]  /*55990*/  STL.64 [R1+0x60], R80 ;  /* 0x0000605001007387 */ /* 0x000fe80000100a00 */
[----:B------:R4:W-:Y:S03]  /*559a0*/  STL.64 [R1+0x68], R82 ;  /* 0x0000685201007387 */ /* 0x0009e60000100a00 */
[----:B-1----:R-:W-:Y:S01]  /*559b0*/  MOV R237, R76 ;  /* 0x0000004c00ed7202 */ /* 0x002fe20000000f00 */
[----:B--2---:R-:W-:Y:S01]  /*559c0*/  IMAD.MOV.U32 R239, RZ, RZ, R77 ;  /* 0x000000ffffef7224 */ /* 0x004fe200078e004d */
[----:B---3--:R-:W-:Y:S01]  /*559d0*/  MOV R238, R79 ;  /* 0x0000004f00ee7202 */ /* 0x008fe20000000f00 */
[----:B------:R-:W-:-:S02]  /*559e0*/  IMAD.MOV.U32 R236, RZ, RZ, R78 ;  /* 0x000000ffffec7224 */ /* 0x000fc400078e004e */
[C---:B------:R-:W-:Y:S08]  /*559f0*/  HMMA.1688.F32.TF32 R76, R240.reuse, R44, R216 ;  /* 0x0000002cf04c723c */ /* 0x040ff000000810d8 */
[----:B----4-:R-:W-:Y:S01]  /*55a00*/  HMMA.1688.F32.TF32 R80, R240, R40, R212 ;  /* 0x00000028f050723c */ /* 0x010fe200000810d4 */
[----:B------:R-:W-:Y:S04]  /*55a10*/  STL [R1+0x46f4], R237 ;  /* 0x0046f4ed01007387 */ /* 0x000fe80000100800 */
[----:B------:R-:W-:Y:S04]  /*55a20*/  STL [R1+0x46f0], R239 ;  /* 0x0046f0ef01007387 */ /* 0x000fe80000100800 */
[----:B------:R1:W-:Y:S04]  /*55a30*/  STL [R1+0x46ec], R236 ;  /* 0x0046ecec01007387 */ /* 0x0003e80000100800 */
[----:B------:R2:W-:Y:S03]  /*55a40*/  STL [R1+0x46e8], R238 ;  /* 0x0046e8ee01007387 */ /* 0x0005e60000100800 */
[----:B-1----:R-:W-:-:S07]  /*55a50*/  IMAD.MOV.U32 R236, RZ, RZ, R76 ;  /* 0x000000ffffec7224 */ /* 0x002fce00078e004c */
[----:B------:R-:W-:Y:S01]  /*55a60*/  STL.64 [R1+0x40], R80 ;  /* 0x0000405001007387 */ /* 0x000fe20000100a00 */
[----:B--2---:R-:W-:-:S03]  /*55a70*/  IMAD.MOV.U32 R238, RZ, RZ, R77 ;  /* 0x000000ffffee7224 */ /* 0x004fc600078e004d */
[----:B------:R-:W-:Y:S04]  /*55a80*/  STL.64 [R1+0x48], R82 ;  /* 0x0000485201007387 */ /* 0x000fe80000100a00 */
[----:B------:R1:W-:Y:S02]  /*55a90*/  STL.64 [R1+0x38], R78 ;  /* 0x0000384e01007387 */ /* 0x0003e40000100a00 */
[C---:B-1----:R-:W-:Y:S02]  /*55aa0*/  HMMA.1688.F32.TF32 R76, R240.reuse, R48, R232 ;  /* 0x00000030f04c723c */ /* 0x042fe400000810e8 */
[----:B------:R-:W-:Y:S04]  /*55ab0*/  STL [R1+0x46fc], R236 ;  /* 0x0046fcec01007387 */ /* 0x000fe80000100800 */
[----:B------:R-:W-:Y:S11]  /*55ac0*/  STL [R1+0x46f8], R238 ;  /* 0x0046f8ee01007387 */ /* 0x000ff60000100800 */
[----:B------:R-:W-:Y:S06]  /*55ad0*/  @!UPT UIADD3 URZ, URZ, URZ, URZ ;  /* 0x0000003f3f3ff290 */ /* 0x000fec000fffe03f */
[----:B------:R1:W-:Y:S01]  /*55ae0*/  STL.64 [R1+0x20], R76 ;  /* 0x0000204c01007387 */ /* 0x0003e20000100a00 */
[----:B------:R-:W-:Y:S01]  /*55af0*/  MOV R237, R78 ;  /* 0x0000004e00ed7202 */ /* 0x000fe20000000f00 */
[----:B------:R-:W-:Y:S02]  /*55b00*/  IMAD.MOV.U32 R239, RZ, RZ, R79 ;  /* 0x000000ffffef7224 */ /* 0x000fe400078e004f */
[C---:B-1----:R-:W-:Y:S11]  /*55b10*/  HMMA.1688.F32.TF32 R76, R240.reuse, R52, R244 ;  /* 0x00000034f04c723c */ /* 0x042ff600000810f4 */
[----:B------:R-:W-:Y:S11]  /*55b20*/  @!UPT UIADD3 URZ, URZ, URZ, URZ ;  /* 0x0000003f3f3ff290 */ /* 0x000ff6000fffe03f */
[----:B------:R-:W-:Y:S01]  /*55b30*/  @!UPT UIADD3 URZ, URZ, URZ, URZ ;  /* 0x0000003f3f3ff290 */ /* 0x000fe2000fffe03f */
[----:B------:R1:W-:Y:S01]  /*55b40*/  STL.64 [R1+0x10], R76 ;  /* 0x0000104c01007387 */ /* 0x0003e20000100a00 */
[----:B------:R-:W-:Y:S01]  /*55b50*/  IMAD.MOV.U32 R236, RZ, RZ, R78 ;  /* 0x000000ffffec7224 */ /* 0x000fe200078e004e */
[----:B------:R-:W-:Y:S02]  /*55b60*/  MOV R238, R79 ;  /* 0x0000004f00ee7202 */ /* 0x000fe40000000f00 */
[C---:B-1----:R-:W-:Y:S03]  /*55b70*/  HMMA.1688.F32.TF32 R76, R240.reuse, R56, R248 ;  /* 0x00000038f04c723c */ /* 0x042fe600000810f8 */
[----:B------:R-:W-:Y:S04]  /*55b80*/  STL.64 [R1+0x4708], R238 ;  /* 0x004708ee01007387 */ /* 0x000fe80000100a00 */
[----:B------:R-:W-:Y:S01]  /*55b90*/  STL.64 [R1+0x4700], R236 ;  /* 0x004700ec01007387 */ /* 0x000fe20000100a00 */
[C---:B------:R-:W-:Y:S03]  /*55ba0*/  HMMA.1688.F32.TF32 R248, R240.reuse, R60, R228 ;  /* 0x0000003cf0f8723c */ /* 0x040fe600000810e4 */
[----:B------:R-:W2:Y:S11]  /*55bb0*/  LDL.LU R228, [R1+0x7a0] ;  /* 0x0007a00001e47983 */ /* 0x000eb60000300800 */
[----:B------:R-:W-:Y:S01]  /*55bc0*/  @!UPT UIADD3 URZ, URZ, URZ, URZ ;  /* 0x0000003f3f3ff290 */ /* 0x000fe2000fffe03f */
[----:B------:R-:W-:Y:S04]  /*55bd0*/  STL.64 [R1], R76 ;  /* 0x0000004c01007387 */ /* 0x000fe80000100a00 */
        /* <DEDUP_REMOVED lines=32> */
[----:B------:R-:W1:Y:S04]  /*55de0*/  LDL.LU R192, [R1+0x300] ;  /* 0x0003000001c07983 */ /* 0x000e680000300800 */
[----:B------:R-:W1:Y:S04]  /*55df0*/  LDL.LU R193, [R1+0x304] ;  /* 0x0003040001c17983 */ /* 0x000e680000300800 */
[----:B------:R-:W1:Y:S04]  /*55e00*/  LDL.LU R194, [R1+0x308] ;  /* 0x0003080001c27983 */ /* 0x000e680000300800 */
[----:B------:R-:W1:Y:S04]  /*55e10*/  LDL.LU R195, [R1+0x30c] ;  /* 0x00030c0001c37983 */ /* 0x000e680000300800 */
[----:B------:R-:W3:Y:S04]  /*55e20*/  LDL.LU R208, [R1+0x430] ;  /* 0x0004300001d07983 */ /* 0x000ee80000300800 */
[----:B------:R-:W3:Y:S04]  /*55e30*/  LDL.LU R209, [R1+0x434] ;  /* 0x0004340001d17983 */ /* 0x000ee80000300800 */
[----:B------:R-:W3:Y:S04]  /*55e40*/  LDL.LU R210, [R1+0x438] ;  /* 0x0004380001d27983 */ /* 0x000ee80000300800 */
[----:B------:R-:W3:Y:S04]  /*55e50*/  LDL.LU R211, [R1+0x43c] ;  /* 0x00043c0001d37983 */ /* 0x000ee80000300800 */
[----:B------:R-:W-:Y:S04]  /*55e60*/  STL [R1+0x4624], R249 ;  /* 0x004624f901007387 */ /* 0x000fe80000100800 */
[----:B------:R-:W-:Y:S04]  /*55e70*/  STL [R1+0x4620], R250 ;  /* 0x004620fa01007387 */ /* 0x000fe80000100800 */
[----:B------:R-:W-:Y:S04]  /*55e80*/  STL [R1+0x461c], R251 ;  /* 0x00461cfb01007387 */ /* 0x000fe80000100800 */
[----:B------:R-:W3:Y:S04]  /*55e90*/  LDL.LU R216, [R1+0x7c0] ;  /* 0x0007c00001d87983 */ /* 0x000ee80000300800 */
[----:B------:R-:W3:Y:S04]  /*55ea0*/  LDL.LU R217, [R1+0x7c4] ;  /* 0x0007c40001d97983 */ /* 0x000ee80000300800 */
[----:B------:R-:W3:Y:S04]  /*55eb0*/  LDL.LU R218, [R1+0x7c8] ;  /* 0x0007c80001da7983 */ /* 0x000ee80000300800 */
[----:B------:R-:W3:Y:S01]  /*55ec0*/  LDL.LU R219, [R1+0x7cc] ;  /* 0x0007cc0001db7983 */ /* 0x000ee20000300800 */
[C---:B----4-:R-:W-:Y:S08]  /*55ed0*/  HMMA.1688.F32.TF32 R244, R240.reuse, R64, R244 ;  /* 0x00000040f0f4723c */ /* 0x050ff000000810f4 */
[----:B--2---:R-:W-:Y:S11]  /*55ee0*/  HMMA.1688.F32.TF32 R240, R240, R68, R232 ;  /* 0x00000044f0f0723c */ /* 0x004ff600000810e8 */
[----:B------:R-:W-:Y:S04]  /*55ef0*/  @!UPT UIADD3 URZ, URZ, URZ, URZ ;  /* 0x0000003f3f3ff290 */ /* 0x000fe8000fffe03f */
[----:B------:R-:W-:Y:S04]  /*55f00*/  STL [R1+0x45f4], R244 ;  /* 0x0045f4f401007387 */ /* 0x000fe80000100800 */
[----:B------:R-:W-:Y:S04]  /*55f10*/  STL [R1+0x45f0], R245 ;  /* 0x0045f0f501007387 */ /* 0x000fe80000100800 */
[----:B------:R-:W-:Y:S04]  /*55f20*/  STL [R1+0x45ec], R246 ;  /* 0x0045ecf601007387 */ /* 0x000fe80000100800 */
[----:B------:R-:W-:Y:S04]  /*55f30*/  STL [R1+0x45e8], R247 ;  /* 0x0045e8f701007387 */ /* 0x000fe80000100800 */
[----:B------:R-:W2:Y:S04]  /*55f40*/  LDL.LU R232, [R1+0x7f0] ;  /* 0x0007f00001e87983 */ /* 0x000ea80000300800 */
[----:B------:R-:W2:Y:S04]  /*55f50*/  LDL.LU R233, [R1+0x7f4] ;  /* 0x0007f40001e97983 */ /* 0x000ea80000300800 */
[----:B------:R-:W2:Y:S04]  /*55f60*/  LDL.LU R234, [R1+0x7f8] ;  /* 0x0007f80001ea7983 */ /* 0x000ea80000300800 */
[----:B------:R-:W2:Y:S01]  /*55f70*/  LDL.LU R235, [R1+0x7fc] ;  /* 0x0007fc0001eb7983 */ /* 0x000ea20000300800 */
[C---:B---3--:R-:W-:Y:S08]  /*55f80*/  HMMA.1688.F32.TF32 R80, R72.reuse, R8, R188 ;  /* 0x000000084850723c */ /* 0x048ff000000810bc */
[C---:B-1----:R-:W-:Y:S01]  /*55f90*/  HMMA.1688.F32.TF32 R76, R72.reuse, R12, R192 ;  /* 0x0000000c484c723c */ /* 0x042fe200000810c0 */
[----:B------:R-:W-:Y:S04]  /*55fa0*/  STL [R1+0x45e4], R240 ;  /* 0x0045e4f001007387 */ /* 0x000fe80000100800 */
[----:B------:R-:W-:Y:S03]  /*55fb0*/  STL [R1+0x45e0], R241 ;  /* 0x0045e0f101007387 */ /* 0x000fe60000100800 */
[C---:B------:R-:W-:Y:S01]  /*55fc0*/  HMMA.1688.F32.TF32 R84, R72.reuse, R16, R196 ;  /* 0x000000104854723c */ /* 0x040fe200000810c4 */
[----:B------:R-:W-:Y:S04]  /*55fd0*/  STL [R1+0x45dc], R242 ;  /* 0x0045dcf201007387 */ /* 0x000fe80000100800 */
[----:B------:R-:W-:Y:S04]  /*55fe0*/  STL [R1+0x45d8], R243 ;  /* 0x0045d8f301007387 */ /* 0x000fe80000100800 */
[----:B------:R-:W-:Y:S04]  /*55ff0*/  STL.64 [R1+0x1d0], R80 ;  /* 0x0001d05001007387 */ /* 0x000fe80000100a00 */
[----:B------:R1:W-:Y:S04]  /*56000*/  STL.64 [R1+0x1d8], R82 ;  /* 0x0001d85201007387 */ /* 0x0003e80000100a00 */
[----:B------:R-:W-:Y:S04]  /*56010*/  STL.64 [R1+0x1c0], R76 ;  /* 0x0001c04c01007387 */ /* 0x000fe80000100a00 */
[----:B------:R3:W-:Y:S01]  /*56020*/  STL.64 [R1+0x1c8], R78 ;  /* 0x0001c84e01007387 */ /* 0x0007e20000100a00 */
[C---:B-1----:R-:W-:Y:S08]  /*56030*/  HMMA.1688.F32.TF32 R80, R72.reuse, R20, R224 ;  /* 0x000000144850723c */ /* 0x042ff000000810e0 */
[C---:B---3--:R-:W-:Y:S01]  /*56040*/  HMMA.1688.F32.TF32 R76, R72.reuse, R24, R220 ;  /* 0x00000018484c723c */ /* 0x048fe200000810dc */
        /* <DEDUP_REMOVED lines=10> */
[----:B------:R-:W-:Y:S04]  /*560f0*/  STL.64 [R1+0x188], R86 ;  /* 0x0001885601007387 */ /* 0x000fe80000100a00 */
[----:B------:R-:W3:Y:S04]  /*56100*/  LDL.LU R196, [R1+0x820] ;  /* 0x0008200001c47983 */ /* 0x000ee80000300800 */
        /* <DEDUP_REMOVED lines=10> */
[----:B------:R-:W4:Y:S01]  /*561b0*/  LDL.LU R231, [R1+0x85c] ;  /* 0x00085c0001e77983 */ /* 0x000f220000300800 */
[----:B-1----:R-:W-:Y:S11]  /*561c0*/  HMMA.1688.F32.TF32 R76, R72, R40, R216 ;  /* 0x00000028484c723c */ /* 0x002ff600000810d8 */
[----:B------:R-:W-:Y:S11]  /*561d0*/  @!UPT UIADD3 URZ, URZ, URZ, URZ ;  /* 0x0000003f3f3ff290 */ /* 0x000ff6000fffe03f */
[----:B------:R-:W-:Y:S01]  /*561e0*/  @!UPT UIADD3 URZ, URZ, URZ, URZ ;  /* 0x0000003f3f3ff290 */ /* 0x000fe2000fffe03f */
[----:B------:R-:W-:Y:S01]  /*561f0*/  STL.64 [R1+0x150], R76 ;  /* 0x0001504c01007387 */ /* 0x000fe20000100a00 */
[----:B------:R-:W-:-:S03]  /*56200*/  IMAD.MOV.U32 R244, RZ, RZ, R79 ;  /* 0x000000fffff47224 */ /* 0x000fc600078e004f */
[----:B------:R2:W-:Y:S04]  /*56210*/  STL [R1+0x158], R78 ;  /* 0x0001584e01007387 */ /* 0x0005e80000100800 */
[----:B------:R-:W4:Y:S04]  /*56220*/  LDL.LU R224, [R1+0x880] ;  /* 0x0008800001e07983 */ /* 0x000f280000300800 */
[----:B------:R-:W4:Y:S04]  /*56230*/  LDL.LU R225, [R1+0x884] ;  /* 0x0008840001e17983 */ /* 0x000f280000300800 */
[----:B------:R-:W4:Y:S04]  /*56240*/  LDL.LU R226, [R1+0x888] ;  /* 0x0008880001e27983 */ /* 0x000f280000300800 */
[----:B------:R-:W4:Y:S04]  /*56250*/  LDL.LU R227, [R1+0x88c] ;  /* 0x00088c0001e37983 */ /* 0x000f280000300800 */
[----:B------:R-:W-:Y:S04]  /*56260*/  STL [R1+0x45f8], R244 ;  /* 0x0045f8f401007387 */ /* 0x000fe80000100800 */
[----:B------:R-:W4:Y:S01]  /*56270*/  LDL.LU R220, [R1+0x890] ;  /* 0x0008900001dc7983 */ /* 0x000f220000300800 */
[C---:B--2---:R-:W-:Y:S11]  /*56280*/  HMMA.1688.F32.TF32 R76, R72.reuse, R44, R232 ;  /* 0x0000002c484c723c */ /* 0x044ff600000810e8 */
[----:B------:R-:W-:Y:S11]  /*56290*/  @!UPT UIADD3 URZ, URZ, URZ, URZ ;  /* 0x0000003f3f3ff290 */ /* 0x000ff6000fffe03f */
[----:B------:R-:W-:Y:S01]  /*562a0*/  @!UPT UIADD3 URZ, URZ, URZ, URZ ;  /* 0x0000003f3f3ff290 */ /* 0x000fe2000fffe03f */
[----:B------:R-:W-:Y:S04]  /*562b0*/  STL.64 [R1+0x140], R76 ;  /* 0x0001404c01007387 */ /* 0x000fe80000100a00 */
        /* <DEDUP_REMOVED lines=20> */
[----:B---3--:R-:W-:Y:S11]  /*56400*/  HMMA.1688.F32.TF32 R76, R72, R48, R196 ;  /* 0x00000030484c723c */ /* 0x008ff600000810c4 */
[----:B------:R-:W-:Y:S11]  /*56410*/  @!UPT UIADD3 URZ, URZ, URZ, URZ ;  /* 0x0000003f3f3ff290 */ /* 0x000ff6000fffe03f */
[----:B------:R-:W-:Y:S01]  /*56420*/  @!UPT UIADD3 URZ, URZ, URZ, URZ ;  /* 0x0000003f3f3ff290 */ /* 0x000fe2000fffe03f */
[----:B------:R-:W-:Y:S01]  /*56430*/  STL.64 [R1+0x130], R76 ;  /* 0x0001304c01007387 */ /* 0x000fe20000100a00 */
[----:B------:R-:W-:-:S03]  /*56440*/  IMAD.MOV.U32 R244, RZ, RZ, R79 ;  /* 0x000000fffff47224 */ /* 0x000fc600078e004f */
[----:B------:R4:W-:Y:S02]  /*56450*/  STL [R1+0x138], R78 ;  /* 0x0001384e01007387 */ /* 0x0009e40000100800 */
[C---:B----4-:R-:W-:Y:S02]  /*56460*/  HMMA.1688.F32.TF32 R76, R72.reuse, R52, R228 ;  /* 0x00000034484c723c */ /* 0x050fe400000810e4 */
[----:B------:R-:W-:Y:S04]  /*56470*/  STL [R1+0x45fc], R244 ;  /* 0x0045fcf401007387 */ /* 0x000fe80000100800 */
[----:B------:R-:W3:Y:S11]  /*56480*/  LDL.LU R228, [R1+0x23d0] ;  /* 0x0023d00001e47983 */ /* 0x000ef60000300800 */
[----:B------:R-:W-:Y:S06]  /*56490*/  @!UPT UIADD3 URZ, URZ, URZ, URZ ;  /* 0x0000003f3f3ff290 */ /* 0x000fec000fffe03f */
[----:B------:R-:W-:Y:S04]  /*564a0*/  STL.64 [R1+0x120], R76 ;  /* 0x0001204c01007387 */ /* 0x000fe80000100a00 */
[----:B------:R1:W-:Y:S04]  /*564b0*/  STL.64 [R1+0x128], R78 ;  /* 0x0001284e01007387 */ /* 0x0003e80000100a00 */
[----:B------:R-:W3:Y:S04]  /*564c0*/  LDL.LU R229, [R1+0x23d4] ;  /* 0x0023d40001e57983 */ /* 0x000ee80000300800 */
[----:B------:R-:W3:Y:S04]  /*564d0*/  LDL.LU R230, [R1+0x23d8] ;  /* 0x0023d80001e67983 */ /* 0x000ee80000300800 */
[----:B------:R-:W3:Y:S01]  /*564e0*/  LDL.LU R231, [R1+0x23dc] ;  /* 0x0023dc0001e77983 */ /* 0x000ee20000300800 */
[----:B-1----:R-:W-:Y:S11]  /*564f0*/  HMMA.1688.F32.TF32 R76, R72, R56, R224 ;  /* 0x00000038484c723c */ /* 0x002ff600000810e0 */
[----:B------:R-:W-:Y:S11]  /*56500*/  @!UPT UIADD3 URZ, URZ, URZ, URZ ;  /* 0x0000003f3f3ff290 */ /* 0x000ff6000fffe03f */
[----:B------:R-:W-:Y:S01]  /*56510*/  @!UPT UIADD3 URZ, URZ, URZ, URZ ;  /* 0x0000003f3f3ff290 */ /* 0x000fe2000fffe03f */
[----:B------:R2:W-:Y:S01]  /*56520*/  STL [R1+0x11c], R79 ;  /* 0x00011c4f01007387 */ /* 0x0005e20000100800 */
[----:B------:R-:W-:Y:S01]  /*56530*/  MOV R245, R76 ;  /* 0x0000004c00f57202 */ /* 0x000fe20000000f00 */
[----:B------:R-:W-:Y:S02]  /*56540*/  IMAD.MOV.U32 R246, RZ, RZ, R77 ;  /* 0x000000fffff67224 */ /* 0x000fe400078e004d */
[----:B------:R-:W-:-:S05]  /*56550*/  IMAD.MOV.U32 R247, RZ, RZ, R78 ;  /* 0x000000fffff77224 */ /* 0x000fca00078e004e */
[----:B------:R-:W-:Y:S04]  /*56560*/  STL [R1+0x4608], R247 ;  /* 0x004608f701007387 */ /* 0x000fe80000100800 */
[----:B------:R-:W-:Y:S04]  /*56570*/  STL [R1+0x4604], R246 ;  /* 0x004604f601007387 */ /* 0x000fe80000100800 */
[----:B------:R-:W-:Y:S01]  /*56580*/  STL [R1+0x4600], R245 ;  /* 0x004600f501007387 */ /* 0x000fe20000100800 */
[----:B--2---:R-:W-:Y:S11]  /*56590*/  HMMA.1688.F32.TF32 R76, R72, R60, R220 ;  /* 0x0000003c484c723c */ /* 0x004ff600000810dc */
[----:B------:R-:W-:Y:S11]  /*565a0*/  @!UPT UIADD3 URZ, URZ, URZ, URZ ;  /* 0x0000003f3f3ff290 */ /* 0x000ff6000fffe03f */
[----:B------:R-:W-:Y:S01]  /*565b0*/  @!UPT UIADD3 URZ, URZ, URZ, URZ ;  /* 0x0000003f3f3ff290 */ /* 0x000fe2000fffe03f */
[----:B------:R-:W-:Y:S01]  /*565c0*/  STL.64 [R1+0x100], R76 ;  /* 0x0001004c01007387 */ /* 0x000fe20000100a00 */
[----:B------:R-:W-:-:S03]  /*565d0*/  MOV R244, R79 ;  /* 0x0000004f00f47202 */ /* 0x000fc60000000f00 */
[----:B------:R1:W-:Y:S02]  /*565e0*/  STL [R1+0x108], R78 ;  /* 0x0001084e01007387 */ /* 0x0003e40000100800 */
[C---:B-1----:R-:W-:Y:S08]  /*565f0*/  HMMA.1688.F32.TF32 R76, R72.reuse, R64, R208 ;  /* 0x00000040484c723c */ /* 0x042ff000000810d0 */
[----:B------:R-:W-:Y:S01]  /*56600*/  HMMA.1688.F32.TF32 R72, R72, R68, R212 ;  /* 0x000000444848723c */ /* 0x000fe200000810d4 */
[----:B------:R-:W-:Y:S11]  /*56610*/  STL [R1+0x460c], R244 ;  /* 0x00460cf401007387 */ /* 0x000ff60000100800 */
[----:B------:R-:W-:Y:S04]  /*56620*/  @!UPT UIADD3 URZ, URZ, URZ, URZ ;  /* 0x0000003f3f3ff290 */ /* 0x000fe8000fffe03f */
[----:B------:R-:W-:Y:S01]  /*56630*/  IMAD.MOV.U32 R247, RZ, RZ, R77 ;  /* 0x000000fffff77224 */ /* 0x000fe200078e004d */
[----:B------:R-:W-:Y:S01]  /*56640*/  MOV R245, R79 ;  /* 0x0000004f00f57202 */ /* 0x000fe20000000f00 */
[----:B------:R-:W-:Y:S01]  /*56650*/  IMAD.MOV.U32 R246, RZ, RZ, R78 ;  /* 0x000000fffff67224 */ /* 0x000fe200078e004e */
[----:B------:R-:W-:Y:S04]  /*56660*/  STL [R1+0xf0], R76 ;  /* 0x0000f04c01007387 */ /* 0x000fe80000100800 */
[----:B------:R-:W-:Y:S04]  /*56670*/  STL [R1+0x4618], R247 ;  /* 0x004618f701007387 */ /* 0x000fe80000100800 */
[----:B------:R-:W-:Y:S04]  /*56680*/  STL [R1+0x4614], R246 ;  /* 0x004614f601007387 */ /* 0x000fe80000100800 */
[----:B------:R-:W-:Y:S04]  /*56690*/  STL [R1+0x4610], R245 ;  /* 0x004610f501007387 */ /* 0x000fe80000100800 */
[----:B------:R-:W-:Y:S04]  /*566a0*/  STL.64 [R1+0xe0], R72 ;  /* 0x0000e04801007387 */ /* 0x000fe80000100a00 */
[----:B------:R1:W-:Y:S02]  /*566b0*/  STL.64 [R1+0xe8], R74 ;  /* 0x0000e84a01007387 */ /* 0x0003e40000100a00 */
[C---:B-1----:R-:W-:Y:S08]  /*566c0*/  HMMA.1688.F32.TF32 R72, R116.reuse, R12, R232 ;  /* 0x0000000c7448723c */ /* 0x042ff000000810e8 */
[----:B------:R-:W-:Y:S11]  /*566d0*/  HMMA.1688.F32.TF32 R76, R116, R8, R216 ;  /* 0x00000008744c723c */ /* 0x000ff600000810d8 */
[----:B------:R-:W-:Y:S05]  /*566e0*/  @!UPT UIADD3 URZ, URZ, URZ, URZ ;  /* 0x0000003f3f3ff290 */ /* 0x000fea000fffe03f */
[----:B------:R-:W-:Y:S01]  /*566f0*/  IMAD.MOV.U32 R240, RZ, RZ, R72 ;  /* 0x000000fffff07224 */ /* 0x000fe200078e0048 */
[----:B------:R-:W-:Y:S01]  /*56700*/  MOV R242, R74 ;  /* 0x0000004a00f27202 */ /* 0x000fe20000000f00 */
[----:B------:R-:W-:Y:S02]  /*56710*/  IMAD.MOV.U32 R241, RZ, RZ, R73 ;  /* 0x000000fffff17224 */ /* 0x000fe400078e0049 */
[----:B------:R-:W-:-:S03]  /*56720*/  IMAD.MOV.U32 R243, RZ, RZ, R75 ;  /* 0x000000fffff37224 */ /* 0x000fc600078e004b */
[----:B------:R-:W-:Y:S04]  /*56730*/  STL.64 [R1+0x220], R76 ;  /* 0x0002204c01007387 */ /* 0x000fe80000100a00 */
[----:B------:R-:W-:Y:S04]  /*56740*/  STL.64 [R1+0x228], R78 ;  /* 0x0002284e01007387 */ /* 0x000fe80000100a00 */
[----:B------:R-:W-:Y:S04]  /*56750*/  STL.64 [R1+0x4640], R242 ;  /* 0x004640f201007387 */ /* 0x000fe80000100a00 */
[----:B------:R-:W-:Y:S01]  /*56760*/  STL.64 [R1+0x4638], R240 ;  /* 0x004638f001007387 */ /* 0x000fe20000100a00 */
[C---:B---3--:R-:W-:Y:S11]  /*56770*/  HMMA.1688.F32.TF32 R72, R116.reuse, R16, R228 ;  /* 0x000000107448723c */ /* 0x048ff600000810e4 */
[----:B------:R-:W-:Y:S11]  /*56780*/  @!UPT UIADD3 URZ, URZ, URZ, URZ ;  /* 0x0000003f3f3ff290 */ /* 0x000ff6000fffe03f */
[----:B------:R-:W-:Y:S01]  /*56790*/  @!UPT UIADD3 URZ, URZ, URZ, URZ ;  /* 0x0000003f3f3ff290 */ /* 0x000fe2000fffe03f */
[----:B------:R1:W-:Y:S04]  /*567a0*/  STL [R1+0x20c], R75 ;  /* 0x00020c4b01007387 */ /* 0x0003e80000100800 */
        /* <DEDUP_REMOVED lines=28> */
[----:B------:R-:W-:Y:S01]  /*56970*/  IMAD.MOV.U32 R249, RZ, RZ, R72 ;  /* 0x000000fffff97224 */ /* 0x000fe200078e0048 */
[----:B------:R-:W-:Y:S01]  /*56980*/  MOV R250, R73 ;  /* 0x0000004900fa7202 */ /* 0x000fe20000000f00 */
[----:B------:R-:W-:Y:S01]  /*56990*/  IMAD.MOV.U32 R251, RZ, RZ, R74 ;  /* 0x000000fffffb7224 */ /* 0x000fe200078e004a */
[----:B------:R-:W4:Y:S04]  /*569a0*/  LDL.LU R228, [R1+0x2350] ;  /* 0x0023500001e47983 */ /* 0x000f280000300800 */
[----:B------:R-:W4:Y:S04]  /*569b0*/  LDL.LU R229, [R1+0x2354] ;  /* 0x0023540001e57983 */ /* 0x000f280000300800 */
[----:B------:R-:W4:Y:S04]  /*569c0*/  LDL.LU R230, [R1+0x2358] ;  /* 0x0023580001e67983 */ /* 0x000f280000300800 */
[----:B------:R-:W4:Y:S04]  /*569d0*/  LDL.LU R231, [R1+0x235c] ;  /* 0x00235c0001e77983 */ /* 0x000f280000300800 */
[----:B------:R-:W-:Y:S04]  /*569e0*/  STL.64 [R1+0x4650], R250 ;  /* 0x004650fa01007387 */ /* 0x000fe80000100a00 */
[----:B------:R-:W-:Y:S01]  /*569f0*/  STL.64 [R1+0x4648], R248 ;  /* 0x004648f801007387 */ /* 0x000fe20000100a00 */
[C---:B-1----:R-:W-:Y:S11]  /*56a00*/  HMMA.1688.F32.TF32 R72, R116.reuse, R20, R196 ;  /* 0x000000147448723c */ /* 0x042ff600000810c4 */
[----:B------:R-:W-:Y:S11]  /*56a10*/  @!UPT UIADD3 URZ, URZ, URZ, URZ ;  /* 0x0000003f3f3ff290 */ /* 0x000ff6000fffe03f */
[----:B------:R-:W-:Y:S02]  /*56a20*/  @!UPT UIADD3 URZ, URZ, URZ, URZ ;  /* 0x0000003f3f3ff290 */ /* 0x000fe4000fffe03f */
[----:B------:R-:W-:Y:S01]  /*56a30*/  IMAD.MOV.U32 R247, RZ, RZ, R72 ;  /* 0x000000fffff77224 */ /* 0x000fe200078e0048 */
[----:B------:R-:W-:Y:S01]  /*56a40*/  MOV R246, R73 ;  /* 0x0000004900f67202 */ /* 0x000fe20000000f00 */
[----:B------:R-:W-:Y:S02]  /*56a50*/  IMAD.MOV.U32 R245, RZ, RZ, R74 ;  /* 0x000000fffff57224 */ /* 0x000fe400078e004a */
[----:B------:R-:W-:Y:S02]  /*56a60*/  IMAD.MOV.U32 R244, RZ, RZ, R75 ;  /* 0x000000fffff47224 */ /* 0x000fe400078e004b */
[C---:B--2---:R-:W-:Y:S08]  /*56a70*/  HMMA.1688.F32.TF32 R72, R116.reuse, R24, R224 ;  /* 0x000000187448723c */ /* 0x044ff000000810e0 */
[C---:B---3--:R-:W-:Y:S01]  /*56a80*/  HMMA.1688.F32.TF32 R76, R116.reuse, R28, R220 ;  /* 0x0000001c744c723c */ /* 0x048fe200000810dc */
[----:B------:R-:W-:Y:S04]  /*56a90*/  STL.64 [R1+0x4660], R246 ;  /* 0x004660f601007387 */ /* 0x000fe80000100a00 */
[----:B------:R-:W-:Y:S03]  /*56aa0*/  STL.64 [R1+0x4658], R244 ;  /* 0x004658f401007387 */ /* 0x000fe60000100a00 */
[C---:B----4-:R-:W-:Y:S07]  /*56ab0*/  HMMA.1688.F32.TF32 R80, R116.reuse, R32, R216 ;  /* 0x000000207450723c */ /* 0x050fee00000810d8 */
[----:B------:R-:W-:Y:S04]  /*56ac0*/  STL.64 [R1+0x44f0], R74 ;  /* 0x0044f04a01007387 */ /* 0x000fe80000100a00 */
[----:B------:R-:W-:Y:S04]  /*56ad0*/  STL.64 [R1+0x44e8], R72 ;  /* 0x0044e84801007387 */ /* 0x000fe80000100a00 */
[----:B------:R-:W-:Y:S04]  /*56ae0*/  STL.64 [R1+0x4500], R78 ;  /* 0x0045004e01007387 */ /* 0x000fe80000100a00 */
[----:B------:R-:W-:Y:S04]  /*56af0*/  STL.64 [R1+0x44f8], R76 ;  /* 0x0044f84c01007387 */ /* 0x000fe80000100a00 */
[----:B------:R-:W2:Y:S04]  /*56b00*/  LDL.LU R216, [R1+0x2340] ;  /* 0x0023400001d87983 */ /* 0x000ea80000300800 */
[----:B------:R-:W2:Y:S04]  /*56b10*/  LDL.LU R217, [R1+0x2344] ;  /* 0x0023440001d97983 */ /* 0x000ea80000300800 */
[----:B------:R-:W2:Y:S04]  /*56b20*/  LDL.LU R218, [R1+0x2348] ;  /* 0x0023480001da7983 */ /* 0x000ea80000300800 */
[----:B------:R-:W2:Y:S01]  /*56b30*/  LDL.LU R219, [R1+0x234c] ;  /* 0x00234c0001db7983 */ /* 0x000ea20000300800 */
[C---:B------:R-:W-:Y:S08]  /*56b40*/  HMMA.1688.F32.TF32 R84, R116.reuse, R36, R208 ;  /* 0x000000247454723c */ /* 0x040ff000000810d0 */
[C---:B------:R-:W-:Y:S08]  /*56b50*/  HMMA.1688.F32.TF32 R88, R116.reuse, R40, R212 ;  /* 0x000000287458723c */ /* 0x040ff000000810d4 */
[C---:B------:R-:W-:Y:S01]  /*56b60*/  HMMA.1688.F32.TF32 R92, R116.reuse, R44, R232 ;  /* 0x0000002c745c723c */ /* 0x040fe200000810e8 */
        /* <DEDUP_REMOVED lines=24> */
[----:B------:R-:W4:Y:S08]  /*56cf0*/  LDL.LU R231, [R1+0x230c] ;  /* 0x00230c0001e77983 */ /* 0x000f300000300800 */
[----:B------:R-:W-:Y:S04]  /*56d00*/  STL.64 [R1+0x4550], R98 ;  /* 0x0045506201007387 */ /* 0x000fe80000100a00 */
[----:B------:R-:W-:Y:S04]  /*56d10*/  STL.64 [R1+0x4548], R96 ;  /* 0x0045486001007387 */ /* 0x000fe80000100a00 */
        /* <DEDUP_REMOVED lines=13> */
[----:B------:R-:W2:Y:S04]  /*56df0*/  LDL.LU R216, [R1+0xa80] ;  /* 0x000a800001d87983 */ /* 0x000ea80000300800 */
[----:B------:R-:W2:Y:S04]  /*56e00*/  LDL.LU R217, [R1+0xa84] ;  /* 0x000a840001d97983 */ /* 0x000ea80000300800 */
[----:B------:R-:W2:Y:S04]  /*56e10*/  LDL.LU R218, [R1+0xa88] ;  /* 0x000a880001da7983 */ /* 0x000ea80000300800 */
[----:B------:R-:W2:Y:S08]  /*56e20*/  LDL.LU R219, [R1+0xa8c] ;  /* 0x000a8c0001db7983 */ /* 0x000eb00000300800 */
[----:B------:R-:W-:Y:S04]  /*56e30*/  STL.64 [R1+0x4560], R102 ;  /* 0x0045606601007387 */ /* 0x000fe80000100a00 */
[----:B------:R-:W-:Y:S01]  /*56e40*/  STL.64 [R1+0x4558], R100 ;  /* 0x0045586401007387 */ /* 0x000fe20000100a00 */
[C---:B---3--:R-:W-:Y:S08]  /*56e50*/  HMMA.1688.F32.TF32 R104, R116.reuse, R56, R196 ;  /* 0x000000387468723c */ /* 0x048ff000000810c4 */
[C---:B----4-:R-:W-:Y:S08]  /*56e60*/  HMMA.1688.F32.TF32 R108, R116.reuse, R60, R224 ;  /* 0x0000003c746c723c */ /* 0x050ff000000810e0 */
[C---:B------:R-:W-:Y:S07]  /*56e70*/  HMMA.1688.F32.TF32 R112, R116.reuse, R64, R232 ;  /* 0x000000407470723c */ /* 0x040fee00000810e8 */
        /* <DEDUP_REMOVED lines=9> */
[----:B------:R-:W3:Y:S01]  /*56f10*/  LDL.LU R235, [R1+0xa9c] ;  /* 0x000a9c0001eb7983 */ /* 0x000ee20000300800 */
[----:B------:R-:W-:Y:S03]  /*56f20*/  HMMA.1688.F32.TF32 R116, R116, R68, R228 ;  /* 0x000000447474723c */ /* 0x000fe600000810e4 */
[----:B------:R-:W-:Y:S04]  /*56f30*/  LDS R228, [R3+0x8480] ;  /* 0x0084800003e47984 */ /* 0x000fe80000000800 */
[----:B------:R-:W-:Y:S01]  /*56f40*/  LDS R230, [R3+0xa480] ;  /* 0x00a4800003e67984 */ /* 0x000fe20000000800 */
[C---:B------:R-:W-:Y:S03]  /*56f50*/  HMMA.1688.F32.TF32 R124, R180.reuse, R12, R208 ;  /* 0x0000000cb47c723c */ /* 0x040fe600000810d0 */
[----:B------:R-:W-:Y:S04]  /*56f60*/  LDS R229, [R4+0x8480] ;  /* 0x0084800004e57984 */ /* 0x000fe80000000800 */
[----:B------:R-:W4:Y:S01]  /*56f70*/  LDS R231, [R4+0xa480] ;  /* 0x00a4800004e77984 */ /* 0x000f220000000800 */
        /* <DEDUP_REMOVED lines=26> */
[C---:B--2---:R-:W-:Y:S11]  /*57120*/  HMMA.1688.F32.TF32 R132, R180.reuse, R20, R216 ;  /* 0x00000014b484723c */ /* 0x044ff600000810d8 */
[----:B------:R-:W-:Y:S11]  /*57130*/  @!UPT UIADD3 URZ, URZ, URZ, URZ ;  /* 0x0000003f3f3ff290 */ /* 0x000ff6000fffe03f */
[----:B------:R-:W-:Y:S01]  /*57140*/  @!UPT UIADD3 URZ, URZ, URZ, URZ ;  /* 0x0000003f3f3ff290 */ /* 0x000fe2000fffe03f */
        /* <DEDUP_REMOVED lines=14> */
[C---:B---3--:R-:W-:Y:S03]  /*57230*/  HMMA.1688.F32.TF32 R136, R180.reuse, R24, R232 ;  /* 0x00000018b488723c */ /* 0x048fe600000810e8 */
[----:B------:R-:W3:Y:S04]  /*57240*/  LDL.LU R232, [R1+0xb10] ;  /* 0x000b100001e87983 */ /* 0x000ee80000300800 */
[----:B------:R-:W3:Y:S04]  /*57250*/  LDL.LU R233, [R1+0xb14] ;  /* 0x000b140001e97983 */ /* 0x000ee80000300800 */
[----:B------:R-:W3:Y:S04]  /*57260*/  LDL.LU R234, [R1+0xb18] ;  /* 0x000b180001ea7983 */ /* 0x000ee80000300800 */
[----:B------:R-:W3:Y:S08]  /*57270*/  LDL.LU R235, [R1+0xb1c] ;  /* 0x000b1c0001eb7983 */ /* 0x000ef00000300800 */
[----:B------:R-:W-:Y:S04]  /*57280*/  STL.64 [R1+0x4680], R138 ;  /* 0x0046808a01007387 */ /* 0x000fe80000100a00 */
[----:B------:R-:W-:Y:S01]  /*57290*/  STL.64 [R1+0x4678], R136 ;  /* 0x0046788801007387 */ /* 0x000fe20000100a00 */
[C---:B----4-:R-:W-:Y:S08]  /*572a0*/  HMMA.1688.F32.TF32 R140, R180.reuse, R28, R192 ;  /* 0x0000001cb48c723c */ /* 0x050ff000000810c0 */
[C---:B------:R-:W-:Y:S08]  /*572b0*/  HMMA.1688.F32.TF32 R144, R180.reuse, R32, R196 ;  /* 0x00000020b490723c */ /* 0x040ff000000810c4 */
[C---:B------:R-:W-:Y:S07]  /*572c0*/  HMMA.1688.F32.TF32 R148, R180.reuse, R36, R224 ;  /* 0x00000024b494723c */ /* 0x040fee00000810e0 */
[----:B------:R-:W-:Y:S01]  /*572d0*/  STL.64 [R1+0x4690], R142 ;  /* 0x0046908e01007387 */ /* 0x000fe20000100a00 */
[C---:B------:R-:W-:Y:S03]  /*572e0*/  HMMA.1688.F32.TF32 R152, R180.reuse, R40, R220 ;  /* 0x00000028b498723c */ /* 0x040fe600000810dc */
[----:B------:R-:W-:Y:S04]  /*572f0*/  STL.64 [R1+0x4688], R140 ;  /* 0x0046888c01007387 */ /* 0x000fe80000100a00 */
[----:B------:R-:W-:Y:S04]  /*57300*/  STL.64 [R1+0x46a0], R146 ;  /* 0x0046a09201007387 */ /* 0x000fe80000100a00 */
[----:B------:R-:W-:Y:S04]  /*57310*/  STL.64 [R1+0x4698], R144 ;  /* 0x0046989001007387 */ /* 0x000fe80000100a00 */
[----:B------:R-:W-:Y:S04]  /*57320*/  STL [R1+0x44b8], R148 ;  /* 0x0044b89401007387 */ /* 0x000fe80000100800 */
[----:B------:R-:W-:Y:S04]  /*57330*/  STL [R1+0x44b4], R149 ;  /* 0x0044b49501007387 */ /* 0x000fe80000100800 */
[----:B------:R-:W-:Y:S04]  /*57340*/  STL [R1+0x44b0], R150 ;  /* 0x0044b09601007387 */ /* 0x000fe80000100800 */
[----:B------:R-:W-:Y:S04]  /*57350*/  STL [R1+0x44ac], R151 ;  /* 0x0044ac9701007387 */ /* 0x000fe80000100800 */
[----:B------:R-:W-:Y:S04]  /*57360*/  STL [R1+0x44c8], R152 ;  /* 0x0044c89801007387 */ /* 0x000fe80000100800 */
[----:B------:R4:W-:Y:S04]  /*57370*/  STL [R1+0x44c4], R153 ;  /* 0x0044c49901007387 */ /* 0x0009e80000100800 */
[----:B------:R1:W-:Y:S04]  /*57380*/  STL [R1+0x44c0], R154 ;  /* 0x0044c09a01007387 */ /* 0x0003e80000100800 */
[----:B------:R1:W-:Y:S01]  /*57390*/  STL [R1+0x44bc], R155 ;  /* 0x0044bc9b01007387 */ /* 0x0003e20000100800 */
[C---:B--2---:R-:W-:Y:S08]  /*573a0*/  HMMA.1688.F32.TF32 R156, R180.reuse, R44, R208 ;  /* 0x0000002cb49c723c */ /* 0x044ff000000810d0 */
[C---:B------:R-:W-:Y:S08]  /*573b0*/  HMMA.1688.F32.TF32 R160, R180.reuse, R48, R212 ;  /* 0x00000030b4a0723c */ /* 0x040ff000000810d4 */
[C---:B------:R-:W-:Y:S07]  /*573c0*/  HMMA.1688.F32.TF32 R164, R180.reuse, R52, R216 ;  /* 0x00000034b4a4723c */ /* 0x040fee00000810d8 */
[----:B------:R2:W-:Y:S04]  /*573d0*/  STL [R1+0x44d4], R156 ;  /* 0x0044d49c01007387 */ /* 0x0005e80000100800 */
[----:B------:R-:W-:Y:S04]  /*573e0*/  STL [R1+0x44d0], R157 ;  /* 0x0044d09d01007387 */ /* 0x000fe80000100800 */
[----:B------:R1:W-:Y:S04]  /*573f0*/  STL [R1+0x44cc], R158 ;  /* 0x0044cc9e01007387 */ /* 0x0003e80000100800 */
[----:B------:R1:W-:Y:S04]  /*57400*/  STL [R1+0x44a8], R159 ;  /* 0x0044a89f01007387 */ /* 0x0003e80000100800 */
[----:B------:R-:W-:Y:S04]  /*57410*/  STL [R1+0x44e0], R160 ;  /* 0x0044e0a001007387 */ /* 0x000fe80000100800 */
[----:B------:R-:W-:Y:S04]  /*57420*/  STL [R1+0x44dc], R161 ;  /* 0x0044dca101007387 */ /* 0x000fe80000100800 */
[----:B------:R-:W-:Y:S04]  /*57430*/  STL [R1+0x44d8], R162 ;  /* 0x0044d8a201007387 */ /* 0x000fe80000100800 */
[----:B------:R-:W-:Y:S04]  /*57440*/  STL [R1+0x44a4], R163 ;  /* 0x0044a4a301007387 */ /* 0x000fe80000100800 */
[----:B------:R1:W-:Y:S04]  /*57450*/  STL [R1+0x44e4], R165 ;  /* 0x0044e4a501007387 */ /* 0x0003e80000100800 */
[----:B------:R-:W-:Y:S04]  /*57460*/  STL [R1+0x44a0], R166 ;  /* 0x0044a0a601007387 */ /* 0x000fe80000100800 */
[----:B------:R-:W-:Y:S04]  /*57470*/  STL [R1+0x449c], R167 ;  /* 0x00449ca701007387 */ /* 0x000fe80000100800 */
        /* <DEDUP_REMOVED lines=53> */
[----:B------:R-:W-:Y:S01]  /*577d0*/  STL [R1+0x4498], R171 ;  /* 0x004498ab01007387 */ /* 0x000fe20000100800 */
[C---:B--2---:R-:W-:Y:S03]  /*577e0*/  HMMA.1688.F32.TF32 R172, R180.reuse, R60, R232 ;  /* 0x0000003cb4ac723c */ /* 0x044fe600000810e8 */
[----:B------:R-:W2:Y:S04]  /*577f0*/  LDL.LU R232, [R1+0x2450] ;  /* 0x0024500001e87983 */ /* 0x000ea80000300800 */
[----:B------:R-:W2:Y:S04]  /*57800*/  LDL.LU R233, [R1+0x2454] ;  /* 0x0024540001e97983 */ /* 0x000ea80000300800 */
[----:B------:R-:W2:Y:S04]  /*57810*/  LDL.LU R234, [R1+0x2458] ;  /* 0x0024580001ea7983 */ /* 0x000ea80000300800 */
[----:B------:R-:W2:Y:S01]  /*57820*/  LDL.LU R235, [R1+0x245c] ;  /* 0x00245c0001eb7983 */ /* 0x000ea20000300800 */
[C---:B---3--:R-:W-:Y:S08]  /*57830*/  HMMA.1688.F32.TF32 R176, R180.reuse, R64, R176 ;  /* 0x00000040b4b0723c */ /* 0x048ff000000810b0 */
[----:B----4-:R-:W-:Y:S01]  /*57840*/  HMMA.1688.F32.TF32 R180, R180, R68, R224 ;  /* 0x00000044b4b4723c */ /* 0x010fe200000810e0 */
[----:B------:R-:W-:Y:S04]  /*57850*/  STL.64 [R1+0x46b0], R174 ;  /* 0x0046b0ae01007387 */ /* 0x000fe80000100a00 */
[----:B------:R-:W-:Y:S10]  /*57860*/  STL.64 [R1+0x46a8], R172 ;  /* 0x0046a8ac01007387 */ /* 0x000ff40000100a00 */
[----:B------:R-:W-:Y:S04]  /*57870*/  STL.64 [R1+0x46c0], R178 ;  /* 0x0046c0b201007387 */ /* 0x000fe80000100a00 */
[----:B------:R-:W-:Y:S04]  /*57880*/  STL.64 [R1+0x46b8], R176 ;  /* 0x0046b8b001007387 */ /* 0x000fe80000100a00 */
[----:B------:R-:W-:Y:S04]  /*57890*/  LDS R224, [R5+0x8480] ;  /* 0x0084800005e07984 */ /* 0x000fe80000000800 */
[----:B------:R-:W-:Y:S04]  /*578a0*/  LDS R226, [R5+0xa480] ;  /* 0x00a4800005e27984 */ /* 0x000fe80000000800 */
[----:B------:R-:W-:Y:S04]  /*578b0*/  STL.64 [R1+0x4718], R182 ;  /* 0x004718b601007387 */ /* 0x000fe80000100a00 */
[----:B------:R-:W-:Y:S04]  /*578c0*/  STL.64 [R1+0x4710], R180 ;  /* 0x004710b401007387 */ /* 0x000fe80000100a00 */
[----:B-1----:R-:W3:Y:S04]  /*578d0*/  LDL.LU R80, [R1+0x2440] ;  /* 0x0024400001507983 */ /* 0x002ee80000300800 */
        /* <DEDUP_REMOVED lines=8> */
[----:B------:R-:W-:Y:S04]  /*57960*/  LDS R225, [R6+0x8480] ;  /* 0x0084800006e17984 */ /* 0x000fe80000000800 */
[----:B------:R-:W1:Y:S01]  /*57970*/  LDS R227, [R6+0xa480] ;  /* 0x00a4800006e37984 */ /* 0x000e620000000800 */
        /* <DEDUP_REMOVED lines=27> */
[----:B------:R-:W2:Y:S01]  /*57b30*/  LDL.LU R239, [R1+0xb6c] ;  /* 0x000b6c0001ef7983 */ /* 0x000ea20000300800 */
[C---:B---3--:R-:W-:Y:S08]  /*57b40*/  HMMA.1688.F32.TF32 R80, R228.reuse, R52, R80 ;  /* 0x00000034e450723c */ /* 0x048ff00000081050 */
[----:B----4-:R-:W-:Y:S11]  /*57b50*/  HMMA.1688.F32.TF32 R76, R228, R56, R76 ;  /* 0x00000038e44c723c */ /* 0x010ff6000008104c */
[----:B------:R-:W-:Y:S05]  /*57b60*/  @!UPT UIADD3 URZ, URZ, URZ, URZ ;  /* 0x0000003f3f3ff290 */ /* 0x000fea000fffe03f */
[----:B------:R-:W-:Y:S01]  /*57b70*/  MOV R153, R80 ;  /* 0x0000005000997202 */ /* 0x000fe20000000f00 */
[----:B------:R-:W-:Y:S01]  /*57b80*/  IMAD.MOV.U32 R154, RZ, RZ, R81 ;  /* 0x000000ffff9a7224 */ /* 0x000fe200078e0051 */
[----:B------:R-:W-:Y:S01]  /*57b90*/  MOV R148, R83 ;  /* 0x0000005300947202 */ /* 0x000fe20000000f00 */
[----:B------:R-:W-:-:S05]  /*57ba0*/  IMAD.MOV.U32 R155, RZ, RZ, R82 ;  /* 0x000000ffff9b7224 */ /* 0x000fca00078e0052 */
[----:B------:R-:W-:Y:S01]  /*57bb0*/  IMAD.MOV.U32 R156, RZ, RZ, R76 ;  /* 0x000000ffff9c7224 */ /* 0x000fe200078e004c */
[----:B------:R-:W-:Y:S01]  /*57bc0*/  MOV R158, R78 ;  /* 0x0000004e009e7202 */ /* 0x000fe20000000f00 */
[----:B------:R-:W-:Y:S02]  /*57bd0*/  IMAD.MOV.U32 R157, RZ, RZ, R77 ;  /* 0x000000ffff9d7224 */ /* 0x000fe400078e004d */
[----:B------:R-:W-:Y:S01]  /*57be0*/  IMAD.MOV.U32 R152, RZ, RZ, R79 ;  /* 0x000000ffff987224 */ /* 0x000fe200078e004f */
[C---:B--2---:R-:W-:Y:S11]  /*57bf0*/  HMMA.1688.F32.TF32 R72, R228.reuse, R60, R72 ;  /* 0x0000003ce448723c */ /* 0x044ff60000081048 */
[----:B------:R-:W-:Y:S11]  /*57c00*/  @!UPT UIADD3 URZ, URZ, URZ, URZ ;  /* 0x0000003f3f3ff290 */ /* 0x000ff6000fffe03f */
[----:B------:R-:W-:Y:S02]  /*57c10*/  @!UPT UIADD3 URZ, URZ, URZ, URZ ;  /* 0x0000003f3f3ff290 */ /* 0x000fe4000fffe03f */
[----:B------:R-:W-:Y:S01]  /*57c20*/  IMAD.MOV.U32 R149, RZ, RZ, R72 ;  /* 0x000000ffff957224 */ /* 0x000fe200078e0048 */
[----:B------:R-:W-:Y:S01]  /*57c30*/  MOV R150, R73 ;  /* 0x0000004900967202 */ /* 0x000fe20000000f00 */
[----:B------:R-:W-:Y:S02]  /*57c40*/  IMAD.MOV.U32 R151, RZ, RZ, R74 ;  /* 0x000000ffff977224 */ /* 0x000fe400078e004a */
[----:B------:R-:W-:Y:S02]  /*57c50*/  IMAD.MOV.U32 R159, RZ, RZ, R75 ;  /* 0x000000ffff9f7224 */ /* 0x000fe400078e004b */
[C---:B------:R-:W-:Y:S11]  /*57c60*/  HMMA.1688.F32.TF32 R72, R228.reuse, R64, R244 ;  /* 0x00000040e448723c */ /* 0x040ff600000810f4 */
[----:B------:R-:W-:Y:S11]  /*57c70*/  @!UPT UIADD3 URZ, URZ, URZ, URZ ;  /* 0x0000003f3f3ff290 */ /* 0x000ff6000fffe03f */
[----:B------:R-:W-:Y:S02]  /*57c80*/  @!UPT UIADD3 URZ, URZ, URZ, URZ ;  /* 0x0000003f3f3ff290 */ /* 0x000fe4000fffe03f */
[----:B------:R-:W-:Y:S01]  /*57c90*/  MOV R165, R72 ;  /* 0x0000004800a57202 */ /* 0x000fe20000000f00 */
[----:B------:R-:W-:Y:S01]  /*57ca0*/  IMAD.MOV.U32 R160, RZ, RZ, R73 ;  /* 0x000000ffffa07224 */ /* 0x000fe200078e0049 */
[----:B------:R-:W-:Y:S01]  /*57cb0*/  MOV R162, R75 ;  /* 0x0000004b00a27202 */ /* 0x000fe20000000f00 */
[----:B------:R-:W-:Y:S02]  /*57cc0*/  IMAD.MOV.U32 R161, RZ, RZ, R74 ;  /* 0x000000ffffa17224 */ /* 0x000fe400078e004a */
[----:B------:R-:W-:Y:S08]  /*57cd0*/  HMMA.1688.F32.TF32 R72, R228, R68, R248 ;  /* 0x00000044e448723c */ /* 0x000ff000000810f8 */
[C---:B-1----:R-:W-:Y:S08]  /*57ce0*/  HMMA.1688.F32.TF32 R80, R224.reuse, R8, R240 ;  /* 0x00000008e050723c */ /* 0x042ff000000810f0 */
[----:B------:R-:W-:Y:S08]  /*57cf0*/  HMMA.1688.F32.TF32 R76, R224, R12, R236 ;  /* 0x0000000ce04c723c */ /* 0x000ff000000810ec */
[----:B------:R-:W-:Y:S01]  /*57d00*/  IMAD.MOV.U32 R163, RZ, RZ, R72 ;  /* 0x000000ffffa37224 */ /* 0x000fe200078e0048 */
[----:B------:R-:W-:Y:S01]  /*57d10*/  MOV R167, R74 ;  /* 0x0000004a00a77202 */ /* 0x000fe20000000f00 */
[----:B------:R-:W-:-:S02]  /*57d20*/  IMAD.MOV.U32 R166, RZ, RZ, R73 ;  /* 0x000000ffffa67224 */ /* 0x000fc400078e0049 */
[----:B------:R-:W-:Y:S02]  /*57d30*/  IMAD.MOV.U32 R171, RZ, RZ, R75 ;  /* 0x000000ffffab7224 */ /* 0x000fe400078e004b */
[----:B------:R-:W-:Y:S01]  /*57d40*/  HMMA.1688.F32.TF32 R72, R224, R16, R232 ;  /* 0x00000010e048723c */ /* 0x000fe200000810e8 */
[----:B------:R-:W-:Y:S04]  /*57d50*/  STL.64 [R1+0x4c0], R80 ;  /* 0x0004c05001007387 */ /* 0x000fe80000100a00 */
[----:B------:R-:W-:Y:S04]  /*57d60*/  STL.64 [R1+0x4c8], R82 ;  /* 0x0004c85201007387 */ /* 0x000fe80000100a00 */
[----:B------:R-:W2:Y:S04]  /*57d70*/  LDL.LU R236, [R1+0x2530] ;  /* 0x0025300001ec7983 */ /* 0x000ea80000300800 */
[----:B------:R-:W-:Y:S04]  /*57d80*/  STL.64 [R1+0x4b0], R76 ;  /* 0x0004b04c01007387 */ /* 0x000fe80000100a00 */
[----:B------:R-:W-:Y:S06]  /*57d90*/  STL.64 [R1+0x4b8], R78 ;  /* 0x0004b84e01007387 */ /* 0x000fec0000100a00 */
        /* <DEDUP_REMOVED lines=122> */
[----:B------:R-:W1:Y:S01]  /*58540*/  LDS R231, [R4+0xa500] ;  /* 0x00a5000004e77984 */ /* 0x000e620000000800 */
        /* <DEDUP_REMOVED lines=9> */
[C---:B------:R-:W-:Y:S01]  /*585e0*/  HMMA.1688.F32.TF32 R132, R224.reuse, R44, R132 ;  /* 0x0000002ce084723c */ /* 0x040fe20000081084 */
[----:B------:R-:W-:Y:S04]  /*585f0*/  STL.64 [R1+0x490], R180 ;  /* 0x000490b401007387 */ /* 0x000fe80000100a00 */
[----:B------:R-:W-:Y:S03]  /*58600*/  STL.64 [R1+0x498], R182 ;  /* 0x000498b601007387 */ /* 0x000fe60000100a00 */
        /* <DEDUP_REMOVED lines=66> */
[----:B--2---:R-:W-:Y:S07]  /*58a30*/  HMMA.1688.F32.TF32 R72, R228, R60, R232 ;  /* 0x0000003ce448723c */ /* 0x004fee00000810e8 */
        /* <DEDUP_REMOVED lines=98> */
[C---:B-1----:R-:W-:Y:S08]  /*59060*/  HMMA.1688.F32.TF32 R76, R224.reuse, R64, R76 ;  /* 0x00000040e04c723c */ /* 0x042ff0000008104c */
[C---:B----4-:R-:W-:Y:S08]  /*59070*/  HMMA.1688.F32.TF32 R80, R224.reuse, R60, R80 ;  /* 0x0000003ce050723c */ /* 0x050ff00000081050 */
[C---:B---3--:R-:W-:Y:S08]  /*59080*/  HMMA.1688.F32.TF32 R72, R224.reuse, R68, R72 ;  /* 0x00000044e048723c */ /* 0x048ff00000081048 */
[C---:B--2---:R-:W-:Y:S08]  /*59090*/  HMMA.1688.F32.TF32 R88, R224.reuse, R52, R88 ;  /* 0x00000034e058723c */ /* 0x044ff00000081058 */
        /* <DEDUP_REMOVED lines=8> */
[----:B------:R-:W-:Y:S01]  /*59120*/  HMMA.1688.F32.TF32 R140, R228, R64, R140 ;  /* 0x00000040e48c723c */ /* 0x000fe2000008108c */
[----:B------:R-:W-:Y:S04]  /*59130*/  LDS R228, [R3+0x8580] ;  /* 0x0085800003e47984 */ /* 0x000fe80000000800 */
[----:B------:R-:W-:Y:S04]  /*59140*/  LDS R230, [R3+0xa580] ;  /* 0x00a5800003e67984 */ /* 0x000fe80000000800 */
[----:B------:R-:W-:Y:S04]  /*59150*/  LDS R229, [R4+0x8580] ;  /* 0x0085800004e57984 */ /* 0x000fe80000000800 */
[----:B------:R-:W1:Y:S01]  /*59160*/  LDS R231, [R4+0xa580] ;  /* 0x00a5800004e77984 */ /* 0x000e620000000800 */
[C---:B------:R-:W-:Y:S08]  /*59170*/  HMMA.1688.F32.TF32 R128, R224.reuse, R12, R128 ;  /* 0x0000000ce080723c */ /* 0x040ff00000081080 */
[C---:B------:R-:W-:Y:S01]  /*59180*/  HMMA.1688.F32.TF32 R132, R224.reuse, R8, R132 ;  /* 0x00000008e084723c */ /* 0x040fe20000081084 */
[----:B------:R-:W-:Y:S07]  /*59190*/  STL.64 [R1+0xa90], R140 ;  /* 0x000a908c01007387 */ /* 0x000fee0000100a00 */
[C---:B------:R-:W-:Y:S01]  /*591a0*/  HMMA.1688.F32.TF32 R116, R224.reuse, R24, R116 ;  /* 0x00000018e074723c */ /* 0x040fe20000081074 */
[----:B------:R-:W-:Y:S04]  /*591b0*/  STL.64 [R1+0xa98], R142 ;  /* 0x000a988e01007387 */ /* 0x000fe80000100a00 */
[----:B------:R-:W-:Y:S04]  /*591c0*/  STL.64 [R1+0xa80], R136 ;  /* 0x000a808801007387 */ /* 0x000fe80000100a00 */
[----:B------:R-:W-:Y:S01]  /*591d0*/  STL.64 [R1+0xa88], R138 ;  /* 0x000a888a01007387 */ /* 0x000fe20000100a00 */
[C---:B------:R-:W-:Y:S05]  /*591e0*/  HMMA.1688.F32.TF32 R100, R224.reuse, R40, R100 ;  /* 0x00000028e064723c */ /* 0x040fea0000081064 */
        /* <DEDUP_REMOVED lines=169> */
[C---:B------:R-:W-:Y:S07]  /*59c80*/  HMMA.1688.F32.TF32 R132, R228.reuse, R52, R132 ;  /* 0x00000034e484723c */ /* 0x040fee0000081084 */
        /* <DEDUP_REMOVED lines=68> */
[-C--:B--2---:R-:W-:Y:S01]  /*5a0d0*/  HMMA.1688.F32.TF32 R72, R224, R68.reuse, R232 ;  /* 0x00000044e048723c */ /* 0x084fe200000810e8 */
[----:B------:R-:W-:Y:S04]  /*5a0e0*/  LDS R224, [R5+0x8600] ;  /* 0x0086000005e07984 */ /* 0x000fe80000000800 */
[----:B------:R-:W-:Y:S04]  /*5a0f0*/  LDS R226, [R5+0xa600] ;  /* 0x00a6000005e27984 */ /* 0x000fe80000000800 */
        /* <DEDUP_REMOVED lines=115> */
[----:B------:R-:W4:Y:S01]  /*5a830*/  LDS R227, [R6+0xa600] ;  /* 0x00a6000006e37984 */ /* 0x000f220000000800 */
[C---:B-1----:R-:W-:Y:S08]  /*5a840*/  HMMA.1688.F32.TF32 R96, R228.reuse, R68, R96 ;  /* 0x00000044e460723c */ /* 0x042ff00000081060 */
        /* <DEDUP_REMOVED lines=184> */
[----:B------:R-:W-:Y:S08]  /*5b3d0*/  HMMA.1688.F32.TF32 R112, R228, R16, R112 ;  /* 0x00000010e470723c */ /* 0x000ff00000081070 */
[C---:B------:R-:W-:Y:S08]  /*5b3e0*/  HMMA.1688.F32.TF32 R124, R224.reuse, R68, R124 ;  /* 0x00000044e07c723c */ /* 0x040ff0000008107c */
[C---:B------:R-:W-:Y:S08]  /*5b3f0*/  HMMA.1688.F32.TF32 R128, R224.reuse, R64, R128 ;  /* 0x00000040e080723c */ /* 0x040ff00000081080 */
[C---:B------:R-:W-:Y:S08]  /*5b400*/  HMMA.1688.F32.TF32 R136, R224.reuse, R56, R136 ;  /* 0x00000038e088723c */ /* 0x040ff00000081088 */
[C---:B------:R-:W-:Y:S08]  /*5b410*/  HMMA.1688.F32.TF32 R140, R224.reuse, R52, R140 ;  /* 0x00000034e08c723c */ /* 0x040ff0000008108c */
[----:B------:R-:W-:Y:S01]  /*5b420*/  HMMA.1688.F32.TF32 R132, R224, R60, R132 ;  /* 0x0000003ce084723c */ /* 0x000fe20000081084 */
[----:B------:R-:W-:Y:S04]  /*5b430*/  LDS R224, [R5+0x8680] ;  /* 0x0086800005e07984 */ /* 0x000fe80000000800 */
[----:B------:R-:W-:Y:S03]  /*5b440*/  LDS R226, [R5+0xa680] ;  /* 0x00a6800005e27984 */ /* 0x000fe60000000800 */
[C---:B------:R-:W-:Y:S07]  /*5b450*/  HMMA.1688.F32.TF32 R120, R228.reuse, R8, R120 ;  /* 0x00000008e478723c */ /* 0x040fee0000081078 */
[----:B------:R-:W-:Y:S01]  /*5b460*/  STL.64 [R1+0x1710], R140 ;  /* 0x0017108c01007387 */ /* 0x000fe20000100a00 */
[C---:B------:R-:W-:Y:S03]  /*5b470*/  HMMA.1688.F32.TF32 R116, R228.reuse, R12, R116 ;  /* 0x0000000ce474723c */ /* 0x040fe60000081074 */
        /* <DEDUP_REMOVED lines=20> */
[----:B------:R-:W-:Y:S04]  /*5b5c0*/  LDS R225, [R6+0x8680] ;  /* 0x0086800006e17984 */ /* 0x000fe80000000800 */
[----:B------:R-:W1:Y:S04]  /*5b5d0*/  LDS R227, [R6+0xa680] ;  /* 0x00a6800006e37984 */ /* 0x000e680000000800 */
        /* <DEDUP_REMOVED lines=29> */
[----:B------:R-:W3:Y:S04]  /*5b7b0*/  LDL.LU R236, [R1+0x2940] ;  /* 0x0029400001ec7983 */ /* 0x000ee80000300800 */
[----:B------:R-:W-:Y:S01]  /*5b7c0*/  LDS R229, [R4+0x8700] ;  /* 0x0087000004e57984 */ /* 0x000fe20000000800 */
[C---:B--2---:R-:W-:Y:S03]  /*5b7d0*/  HMMA.1688.F32.TF32 R72, R224.reuse, R12, R232 ;  /* 0x0000000ce048723c */ /* 0x044fe600000810e8 */
[----:B------:R-:W1:Y:S11]  /*5b7e0*/  LDS R231, [R4+0xa700] ;  /* 0x00a7000004e77984 */ /* 0x000e760000000800 */
[----:B------:R-:W-:Y:S01]  /*5b7f0*/  @!UPT UIADD3 URZ, URZ, URZ, URZ ;  /* 0x0000003f3f3ff290 */ /* 0x000fe2000fffe03f */
[----:B------:R-:W-:Y:S04]  /*5b800*/  STL.64 [R1+0x18e0], R76 ;  /* 0x0018e04c01007387 */ /* 0x000fe80000100a00 */
[----:B------:R-:W-:Y:S04]  /*5b810*/  STL.64 [R1+0x18e8], R78 ;  /* 0x0018e84e01007387 */ /* 0x000fe80000100a00 */
        /* <DEDUP_REMOVED lines=189> */
[----:B------:R-:W-:Y:S04]  /*5c3f0*/  STL.64 [R1+0x1b28], R82 ;  /* 0x001b285201007387 */ /* 0x000fe80000100a00 */
[----:B------:R-:W2:Y:S04]  /*5c400*/  LDL.LU R240, [R1+0x2ad0] ;  /* 0x002ad00001f07983 */ /* 0x000ea80000300800 */
[----:B------:R3:W-:Y:S04]  /*5c410*/  STL.64 [R1+0x1b30], R76 ;  /* 0x001b304c01007387 */ /* 0x0007e80000100a00 */
[----:B------:R4:W-:Y:S04]  /*5c420*/  STL.64 [R1+0x1b38], R78 ;  /* 0x001b384e01007387 */ /* 0x0009e80000100a00 */
        /* <DEDUP_REMOVED lines=95> */
[----:B----4-:R-:W-:Y:S01]  /*5ca20*/  HMMA.1688.F32.TF32 R132, R228, R68, R132 ;  /* 0x00000044e484723c */ /* 0x010fe20000081084 */
[----:B------:R-:W-:Y:S04]  /*5ca30*/  LDS R228, [R3+0x8780] ;  /* 0x0087800003e47984 */ /* 0x000fe80000000800 */
[----:B------:R-:W-:Y:S10]  /*5ca40*/  LDS R230, [R3+0xa780] ;  /* 0x00a7800003e67984 */ /* 0x000ff40000000800 */
        /* <DEDUP_REMOVED lines=8> */
[C---:B-1----:R-:W-:Y:S03]  /*5cad0*/  HMMA.1688.F32.TF32 R132, R224.reuse, R8, R232 ;  /* 0x00000008e084723c */ /* 0x042fe600000810e8 */
[----:B------:R-:W-:Y:S04]  /*5cae0*/  LDS R232, [R5+0x8780] ;  /* 0x0087800005e87984 */ /* 0x000fe80000000800 */
[----:B------:R-:W-:Y:S04]  /*5caf0*/  LDS R234, [R5+0xa780] ;  /* 0x00a7800005ea7984 */ /* 0x000fe80000000800 */
[----:B------:R-:W-:Y:S04]  /*5cb00*/  LDS R233, [R6+0x8780] ;  /* 0x0087800006e97984 */ /* 0x000fe80000000800 */
[----:B------:R-:W1:Y:S08]  /*5cb10*/  LDS R235, [R6+0xa780] ;  /* 0x00a7800006eb7984 */ /* 0x000e700000000800 */
[----:B------:R-:W-:Y:S04]  /*5cb20*/  STL.64 [R1+0x1c70], R132 ;  /* 0x001c708401007387 */ /* 0x000fe80000100a00 */
[----:B------:R3:W-:Y:S02]  /*5cb30*/  STL.64 [R1+0x1c78], R134 ;  /* 0x001c788601007387 */ /* 0x0007e40000100a00 */
        /* <DEDUP_REMOVED lines=25> */
[----:B------:R-:W-:Y:S03]  /*5ccd0*/  STL.64 [R1+0x1c10], R112 ;  /* 0x001c107001007387 */ /* 0x000fe60000100a00 */
[C---:B--2---:R-:W-:Y:S01]  /*5cce0*/  HMMA.1688.F32.TF32 R72, R228.reuse, R8, R244 ;  /* 0x00000008e448723c */ /* 0x044fe200000810f4 */
        /* <DEDUP_REMOVED lines=28> */
[----:B------:R3:W-:Y:S04]  /*5ceb0*/  STL.64 [R1+0x1c80], R80 ;  /* 0x001c805001007387 */ /* 0x0007e80000100a00 */
[----:B------:R4:W-:Y:S04]  /*5cec0*/  STL.64 [R1+0x1c88], R82 ;  /* 0x001c885201007387 */ /* 0x0009e80000100a00 */
        /* <DEDUP_REMOVED lines=64> */
[C---:B--2---:R-:W-:Y:S08]  /*5d2d0*/  HMMA.1688.F32.TF32 R92, R228.reuse, R44, R92 ;  /* 0x0000002ce45c723c */ /* 0x044ff0000008105c */
[C---:B------:R-:W-:Y:S08]  /*5d2e0*/  HMMA.1688.F32.TF32 R96, R228.reuse, R40, R96 ;  /* 0x00000028e460723c */ /* 0x040ff00000081060 */
[C---:B------:R-:W-:Y:S08]  /*5d2f0*/  HMMA.1688.F32.TF32 R100, R228.reuse, R36, R100 ;  /* 0x00000024e464723c */ /* 0x040ff00000081064 */
[C---:B------:R-:W-:Y:S08]  /*5d300*/  HMMA.1688.F32.TF32 R108, R228.reuse, R28, R108 ;  /* 0x0000001ce46c723c */ /* 0x040ff0000008106c */
[C---:B------:R-:W-:Y:S08]  /*5d310*/  HMMA.1688.F32.TF32 R112, R228.reuse, R24, R112 ;  /* 0x00000018e470723c */ /* 0x040ff00000081070 */
[C---:B------:R-:W-:Y:S08]  /*5d320*/  HMMA.1688.F32.TF32 R104, R228.reuse, R32, R104 ;  /* 0x00000020e468723c */ /* 0x040ff00000081068 */
[----:B------:R-:W-:Y:S07]  /*5d330*/  HMMA.1688.F32.TF32 R88, R228, R48, R88 ;  /* 0x00000030e458723c */ /* 0x000fee0000081058 */
        /* <DEDUP_REMOVED lines=10> */
[----:B------:R-:W-:-:S03]  /*5d3e0*/  IMAD.MOV.U32 R7, RZ, RZ, R91 ;  /* 0x000000ffff077224 */ /* 0x000fc600078e005b */
[----:B------:R-:W-:Y:S04]  /*5d3f0*/  STL.64 [R1+0x1d10], R88 ;  /* 0x001d105801007387 */ /* 0x000fe80000100a00 */
[----:B------:R-:W-:Y:S04]  /*5d400*/  STL.64 [R1+0x1d00], R92 ;  /* 0x001d005c01007387 */ /* 0x000fe80000100a00 */
[----:B------:R-:W-:Y:S04]  /*5d410*/  STL.64 [R1+0x1d08], R94 ;  /* 0x001d085e01007387 */ /* 0x000fe80000100a00 */
[----:B------:R1:W-:Y:S02]  /*5d420*/  STL [R1+0x1d18], R90 ;  /* 0x001d185a01007387 */ /* 0x0003e40000100800 */
[C---:B-1----:R-:W-:Y:S02]  /*5d430*/  HMMA.1688.F32.TF32 R88, R228.reuse, R52, R240 ;  /* 0x00000034e458723c */ /* 0x042fe400000810f0 */
[----:B------:R1:W-:Y:S04]  /*5d440*/  STL [R1+0x440c], R7 ;  /* 0x00440c0701007387 */ /* 0x0003e80000100800 */
[----:B------:R-:W2:Y:S02]  /*5d450*/  LDL.LU R240, [R1+0x19a0] ;  /* 0x0019a00001f07983 */ /* 0x000ea40000300800 */
[----:B----4-:R-:W-:Y:S11]  /*5d460*/  HMMA.1688.F32.TF32 R84, R228, R56, R84 ;  /* 0x00000038e454723c */ /* 0x010ff60000081054 */
[----:B------:R-:W-:Y:S04]  /*5d470*/  @!UPT UIADD3 URZ, URZ, URZ, URZ ;  /* 0x0000003f3f3ff290 */ /* 0x000fe8000fffe03f */
[----:B------:R-:W-:Y:S04]  /*5d480*/  STL.64 [R1+0x1d20], R88 ;  /* 0x001d205801007387 */ /* 0x000fe80000100a00 */
[----:B------:R-:W-:Y:S04]  /*5d490*/  STL.64 [R1+0x1d28], R90 ;  /* 0x001d285a01007387 */ /* 0x000fe80000100a00 */
[----:B------:R-:W2:Y:S04]  /*5d4a0*/  LDL.LU R241, [R1+0x19a4] ;  /* 0x0019a40001f17983 */ /* 0x000ea80000300800 */
[----:B------:R-:W2:Y:S04]  /*5d4b0*/  LDL.LU R242, [R1+0x19a8] ;  /* 0x0019a80001f27983 */ /* 0x000ea80000300800 */
[----:B------:R-:W2:Y:S01]  /*5d4c0*/  LDL.LU R243, [R1+0x19ac] ;  /* 0x0019ac0001f37983 */ /* 0x000ea20000300800 */
[----:B-1----:R-:W-:-:S03]  /*5d4d0*/  MOV R7, R85 ;  /* 0x0000005500077202 */ /* 0x002fc60000000f00 */
[----:B------:R-:W-:Y:S04]  /*5d4e0*/  STL [R1+0x1d30], R84 ;  /* 0x001d305401007387 */ /* 0x000fe80000100800 */
[----:B------:R3:W-:Y:S02]  /*5d4f0*/  STL.64 [R1+0x1d38], R86 ;  /* 0x001d385601007387 */ /* 0x0007e40000100a00 */
[C---:B---3--:R-:W-:Y:S08]  /*5d500*/  HMMA.1688.F32.TF32 R84, R228.reuse, R60, R80 ;  /* 0x0000003ce454723c */ /* 0x048ff00000081050 */
[----:B------:R-:W-:Y:S01]  /*5d510*/  HMMA.1688.F32.TF32 R80, R228, R64, R236 ;  /* 0x00000040e450723c */ /* 0x000fe200000810ec */
[----:B------:R1:W-:Y:S11]  /*5d520*/  STL [R1+0x4410], R7 ;  /* 0x0044100701007387 */ /* 0x0003f60000100800 */
[----:B------:R-:W-:Y:S11]  /*5d530*/  @!UPT UIADD3 URZ, URZ, URZ, URZ ;  /* 0x0000003f3f3ff290 */ /* 0x000ff6000fffe03f */
[----:B------:R-:W-:Y:S04]  /*5d540*/  STL.64 [R1+0x1de0], R80 ;  /* 0x001de05001007387 */ /* 0x000fe80000100a00 */
[----:B------:R-:W-:Y:S04]  /*5d550*/  STL.64 [R1+0x1d40], R84 ;  /* 0x001d405401007387 */ /* 0x000fe80000100a00 */
[----:B------:R-:W-:Y:S04]  /*5d560*/  STL.64 [R1+0x1d48], R86 ;  /* 0x001d485601007387 */ /* 0x000fe80000100a00 */
[----:B------:R-:W-:Y:S04]  /*5d570*/  STL [R1+0x1de8], R82 ;  /* 0x001de85201007387 */ /* 0x000fe80000100800 */
[----:B------:R-:W3:Y:S04]  /*5d580*/  LDL.LU R236, [R1+0x1970] ;  /* 0x0019700001ec7983 */ /* 0x000ee80000300800 */
[----:B------:R-:W3:Y:S04]  /*5d590*/  LDL.LU R237, [R1+0x1974] ;  /* 0x0019740001ed7983 */ /* 0x000ee80000300800 */
[----:B------:R-:W3:Y:S04]  /*5d5a0*/  LDL.LU R238, [R1+0x1978] ;  /* 0x0019780001ee7983 */ /* 0x000ee80000300800 */
[----:B------:R-:W3:Y:S01]  /*5d5b0*/  LDL.LU R239, [R1+0x197c] ;  /* 0x00197c0001ef7983 */ /* 0x000ee20000300800 */
[----:B------:R-:W-:Y:S08]  /*5d5c0*/  HMMA.1688.F32.TF32 R72, R232, R8, R72 ;  /* 0x00000008e848723c */ /* 0x000ff00000081048 */
[----:B------:R-:W-:Y:S01]  /*5d5d0*/  HMMA.1688.F32.TF32 R76, R228, R68, R76 ;  /* 0x00000044e44c723c */ /* 0x000fe2000008104c */
[----:B-1----:R-:W-:Y:S01]  /*5d5e0*/  IMAD.MOV.U32 R7, RZ, RZ, R83 ;  /* 0x000000ffff077224 */ /* 0x002fe200078e0053 */
[----:B------:R-:W-:Y:S04]  /*5d5f0*/  LDS R228, [R5+0xc000] ;  /* 0x00c0000005e47984 */ /* 0x000fe80000000800 */
[----:B------:R1:W-:Y:S04]  /*5d600*/  STL [R1+0x4414], R7 ;  /* 0x0044140701007387 */ /* 0x0003e80000100800 */
[----:B------:R-:W-:Y:S04]  /*5d610*/  LDS R230, [R5+0xe000] ;  /* 0x00e0000005e67984 */ /* 0x000fe80000000800 */
[----:B------:R-:W-:Y:S04]  /*5d620*/  LDS R229, [R6+0xc000] ;  /* 0x00c0000006e57984 */ /* 0x000fe80000000800 */
[----:B------:R-:W-:Y:S01]  /*5d630*/  STL [R1+0x1dc0], R72 ;  /* 0x001dc04801007387 */ /* 0x000fe20000100800 */
[----:B-1----:R-:W-:-:S03]  /*5d640*/  IMAD.MOV.U32 R7, RZ, RZ, R73 ;  /* 0x000000ffff077224 */ /* 0x002fc600078e0049 */
[----:B------:R-:W1:Y:S04]  /*5d650*/  LDS R231, [R6+0xe000] ;  /* 0x00e0000006e77984 */ /* 0x000e680000000800 */
[----:B------:R-:W-:Y:S04]  /*5d660*/  STL.64 [R1+0x1dd0], R76 ;  /* 0x001dd04c01007387 */ /* 0x000fe80000100a00 */
[----:B------:R4:W-:Y:S04]  /*5d670*/  STL.64 [R1+0x1dd8], R78 ;  /* 0x001dd84e01007387 */ /* 0x0009e80000100a00 */
[----:B------:R4:W-:Y:S02]  /*5d680*/  STL.64 [R1+0x1dc8], R74 ;  /* 0x001dc84a01007387 */ /* 0x0009e40000100a00 */
[C---:B----4-:R-:W-:Y:S08]  /*5d690*/  HMMA.1688.F32.TF32 R76, R232.reuse, R12, R244 ;  /* 0x0000000ce84c723c */ /* 0x050ff000000810f4 */
[----:B------:R-:W-:Y:S01]  /*5d6a0*/  HMMA.1688.F32.TF32 R72, R232, R16, R248 ;  /* 0x00000010e848723c */ /* 0x000fe200000810f8 */
[----:B------:R-:W-:Y:S11]  /*5d6b0*/  STL [R1+0x4418], R7 ;  /* 0x0044180701007387 */ /* 0x000ff60000100800 */
[----:B------:R-:W-:Y:S11]  /*5d6c0*/  @!UPT UIADD3 URZ, URZ, URZ, URZ ;  /* 0x0000003f3f3ff290 */ /* 0x000ff6000fffe03f */
[----:B------:R-:W-:Y:S04]  /*5d6d0*/  STL.64 [R1+0x1da0], R72 ;  /* 0x001da04801007387 */ /* 0x000fe80000100a00 */
[----:B------:R4:W-:Y:S04]  /*5d6e0*/  STL.64 [R1+0x1db0], R76 ;  /* 0x001db04c01007387 */ /* 0x0009e80000100a00 */
[----:B------:R1:W-:Y:S04]  /*5d6f0*/  STL.64 [R1+0x1db8], R78 ;  /* 0x001db84e01007387 */ /* 0x0003e80000100a00 */
[----:B------:R1:W-:Y:S04]  /*5d700*/  STL [R1+0x1da8], R74 ;  /* 0x001da84a01007387 */ /* 0x0003e80000100800 */
[----:B------:R-:W3:Y:S04]  /*5d710*/  LDL.LU R80, [R1+0x1950] ;  /* 0x0019500001507983 */ /* 0x000ee80000300800 */
[----:B------:R-:W3:Y:S04]  /*5d720*/  LDL.LU R81, [R1+0x1954] ;  /* 0x0019540001517983 */ /* 0x000ee80000300800 */
[----:B------:R-:W3:Y:S04]  /*5d730*/  LDL.LU R82, [R1+0x1958] ;  /* 0x0019580001527983 */ /* 0x000ee80000300800 */
[----:B------:R-:W3:Y:S04]  /*5d740*/  LDL.LU R83, [R1+0x195c] ;  /* 0x00195c0001537983 */ /* 0x000ee80000300800 */
[----:B----4-:R-:W4:Y:S04]  /*5d750*/  LDL.LU R76, [R1+0x1920] ;  /* 0x00192000014c7983 */ /* 0x010f280000300800 */
[----:B------:R-:W4:Y:S04]  /*5d760*/  LDL.LU R77, [R1+0x1924] ;  /* 0x00192400014d7983 */ /* 0x000f280000300800 */
[----:B-1----:R-:W4:Y:S04]  /*5d770*/  LDL.LU R78, [R1+0x1928] ;  /* 0x00192800014e7983 */ /* 0x002f280000300800 */
[----:B------:R-:W4:Y:S01]  /*5d780*/  LDL.LU R79, [R1+0x192c] ;  /* 0x00192c00014f7983 */ /* 0x000f220000300800 */
[----:B------:R-:W-:-:S03]  /*5d790*/  MOV R7, R75 ;  /* 0x0000004b00077202 */ /* 0x000fc60000000f00 */
        /* <DEDUP_REMOVED lines=21> */
[----:B------:R-:W-:Y:S04]  /*5d8f0*/  STL [R1+0x1d80], R84 ;  /* 0x001d805401007387 */ /* 0x000fe80000100800 */
[----:B------:R-:W-:Y:S04]  /*5d900*/  STL.64 [R1+0x1d88], R86 ;  /* 0x001d885601007387 */ /* 0x000fe80000100a00 */
[----:B------:R-:W3:Y:S04]  /*5d910*/  LDL.LU R240, [R1+0x1880] ;  /* 0x0018800001f07983 */ /* 0x000ee80000300800 */
[----:B------:R-:W3:Y:S04]  /*5d920*/  LDL.LU R241, [R1+0x1884] ;  /* 0x0018840001f17983 */ /* 0x000ee80000300800 */
[----:B------:R-:W3:Y:S04]  /*5d930*/  LDL.LU R242, [R1+0x1888] ;  /* 0x0018880001f27983 */ /* 0x000ee80000300800 */
[----:B------:R-:W3:Y:S04]  /*5d940*/  LDL.LU R243, [R1+0x188c] ;  /* 0x00188c0001f37983 */ /* 0x000ee80000300800 */
[----:B------:R-:W3:Y:S04]  /*5d950*/  LDL.LU R236, [R1+0x1840] ;  /* 0x0018400001ec7983 */ /* 0x000ee80000300800 */
[----:B------:R-:W3:Y:S01]  /*5d960*/  LDL.LU R237, [R1+0x1844] ;  /* 0x0018440001ed7983 */ /* 0x000ee20000300800 */
[----:B------:R-:W-:Y:S01]  /*5d970*/  IMAD.MOV.U32 R7, RZ, RZ, R85 ;  /* 0x000000ffff077224 */ /* 0x000fe200078e0055 */
[----:B------:R-:W-:Y:S01]  /*5d980*/  MOV R239, R0 ;  /* 0x0000000000ef7202 */ /* 0x000fe20000000f00 */
[----:B------:R-:W-:-:S03]  /*5d990*/  IMAD.MOV.U32 R238, RZ, RZ, R252 ;  /* 0x000000ffffee7224 */ /* 0x000fc600078e00fc */
[----:B------:R1:W-:Y:S01]  /*5d9a0*/  STL [R1+0x4420], R7 ;  /* 0x0044200701007387 */ /* 0x0003e20000100800 */
[C---:B------:R-:W-:Y:S08]  /*5d9b0*/  HMMA.1688.F32.TF32 R80, R232.reuse, R28, R80 ;  /* 0x0000001ce850723c */ /* 0x040ff00000081050 */
[C---:B----4-:R-:W-:Y:S08]  /*5d9c0*/  HMMA.1688.F32.TF32 R76, R232.reuse, R32, R76 ;  /* 0x00000020e84c723c */ /* 0x050ff0000008104c */
[----:B------:R-:W-:Y:S07]  /*5d9d0*/  HMMA.1688.F32.TF32 R72, R232, R36, R72 ;  /* 0x00000024e848723c */ /* 0x000fee0000081048 */
[----:B------:R-:W-:Y:S04]  /*5d9e0*/  STL.64 [R1+0x1d70], R80 ;  /* 0x001d705001007387 */ /* 0x000fe80000100a00 */
[----:B------:R-:W-:Y:S05]  /*5d9f0*/  STL.64 [R1+0x1d78], R82 ;  /* 0x001d785201007387 */ /* 0x000fea0000100a00 */
[----:B------:R-:W-:-:S02]  /*5da00*/  IMAD.MOV.U32 R252, RZ, RZ, R79 ;  /* 0x000000fffffc7224 */ /* 0x000fc400078e004f */
[----:B------:R-:W-:Y:S01]  /*5da10*/  IMAD.MOV.U32 R0, RZ, RZ, R78 ;  /* 0x000000ffff007224 */ /* 0x000fe200078e004e */
[----:B------:R-:W-:Y:S04]  /*5da20*/  STL.64 [R1+0x1d60], R76 ;  /* 0x001d604c01007387 */ /* 0x000fe80000100a00 */
[----:B------:R-:W-:Y:S04]  /*5da30*/  STL [R1+0x4428], R252 ;  /* 0x004428fc01007387 */ /* 0x000fe80000100800 */
[----:B------:R-:W-:Y:S04]  /*5da40*/  STL [R1+0x4424], R0 ;  /* 0x0044240001007387 */ /* 0x000fe80000100800 */
[----:B------:R2:W-:Y:S01]  /*5da50*/  STL.64 [R1+0x1d50], R72 ;  /* 0x001d504801007387 */ /* 0x0005e20000100a00 */
[----:B-1----:R-:W-:Y:S01]  /*5da60*/  MOV R7, R74 ;  /* 0x0000004a00077202 */ /* 0x002fe20000000f00 */
[----:B------:R-:W-:-:S05]  /*5da70*/  IMAD.MOV.U32 R37, RZ, RZ, R75 ;  /* 0x000000ffff257224 */ /* 0x000fca00078e004b */
        /* <DEDUP_REMOVED lines=12> */
[----:B-1----:R-:W-:Y:S01]  /*5db40*/  MOV R37, R72 ;  /* 0x0000004800257202 */ /* 0x002fe20000000f00 */
[----:B----4-:R-:W-:Y:S01]  /*5db50*/  IMAD.MOV.U32 R7, RZ, RZ, R73 ;  /* 0x000000ffff077224 */ /* 0x010fe200078e0049 */
[----:B------:R-:W-:Y:S01]  /*5db60*/  MOV R44, R75 ;  /* 0x0000004b002c7202 */ /* 0x000fe20000000f00 */
[----:B------:R-:W-:Y:S02]  /*5db70*/  IMAD.MOV.U32 R45, RZ, RZ, R74 ;  /* 0x000000ffff2d7224 */ /* 0x000fe400078e004a */
[C---:B---3--:R-:W-:Y:S11]  /*5db80*/  HMMA.1688.F32.TF32 R72, R232.reuse, R48, R240 ;  /* 0x00000030e848723c */ /* 0x048ff600000810f0 */
[----:B------:R-:W-:Y:S11]  /*5db90*/  @!UPT UIADD3 URZ, URZ, URZ, URZ ;  /* 0x0000003f3f3ff290 */ /* 0x000ff6000fffe03f */
[----:B------:R-:W-:Y:S02]  /*5dba0*/  @!UPT UIADD3 URZ, URZ, URZ, URZ ;  /* 0x0000003f3f3ff290 */ /* 0x000fe4000fffe03f */
[----:B------:R-:W-:Y:S01]  /*5dbb0*/  IMAD.MOV.U32 R36, RZ, RZ, R72 ;  /* 0x000000ffff247224 */ /* 0x000fe200078e0048 */
[----:B------:R-:W-:Y:S01]  /*5dbc0*/  MOV R32, R74 ;  /* 0x0000004a00207202 */ /* 0x000fe20000000f00 */
[----:B------:R-:W-:Y:S02]  /*5dbd0*/  IMAD.MOV.U32 R33, RZ, RZ, R73 ;  /* 0x000000ffff217224 */ /* 0x000fe400078e0049 */
[----:B------:R-:W-:Y:S02]  /*5dbe0*/  IMAD.MOV.U32 R29, RZ, RZ, R75 ;  /* 0x000000ffff1d7224 */ /* 0x000fe400078e004b */
[----:B------:R-:W-:Y:S07]  /*5dbf0*/  HMMA.1688.F32.TF32 R72, R232, R52, R236 ;  /* 0x00000034e848723c */ /* 0x000fee00000810ec */
[----:B------:R-:W-:-:S02]  /*5dc00*/  MOV R236, R31 ;  /* 0x0000001f00ec7202 */ /* 0x000fc40000000f00 */
[----:B------:R-:W2:Y:S01]  /*5dc10*/  LDL.LU R31, [R1+0x47f8] ;  /* 0x0047f800011f7983 */ /* 0x000ea20000300800 */
[----:B------:R-:W-:Y:S01]  /*5dc20*/  IMAD.MOV.U32 R237, RZ, RZ, R30 ;  /* 0x000000ffffed7224 */ /* 0x000fe200078e001e */
[----:B------:R-:W-:Y:S01]  /*5dc30*/  MOV R239, R34 ;  /* 0x0000002200ef7202 */ /* 0x000fe20000000f00 */
[----:B------:R-:W-:Y:S01]  /*5dc40*/  IMAD.MOV.U32 R238, RZ, RZ, R35 ;  /* 0x000000ffffee7224 */ /* 0x000fe200078e0023 */
[----:B------:R-:W3:Y:S01]  /*5dc50*/  LDL.LU R30, [R1+0x47f4] ;  /* 0x0047f400011e7983 */ /* 0x000ee20000300800 */
[----:B------:R-:W-:-:S03]  /*5dc60*/  IMAD.MOV.U32 R240, RZ, RZ, R39 ;  /* 0x000000fffff07224 */ /* 0x000fc600078e0027 */
[----:B------:R-:W4:Y:S04]  /*5dc70*/  LDL.LU R35, [R1+0x47f0] ;  /* 0x0047f00001237983 */ /* 0x000f280000300800 */
[----:B------:R-:W3:Y:S04]  /*5dc80*/  LDL.LU R34, [R1+0x47ec] ;  /* 0x0047ec0001227983 */ /* 0x000ee80000300800 */
[----:B------:R-:W3:Y:S01]  /*5dc90*/  LDL.LU R39, [R1+0x47e8] ;  /* 0x0047e80001277983 */ /* 0x000ee20000300800 */
[----:B------:R-:W-:Y:S01]  /*5dca0*/  IMAD.MOV.U32 R241, RZ, RZ, R14 ;  /* 0x000000fffff17224 */ /* 0x000fe200078e000e */
[----:B------:R-:W-:Y:S01]  /*5dcb0*/  MOV R242, R19 ;  /* 0x0000001300f27202 */ /* 0x000fe20000000f00 */
[----:B------:R-:W-:Y:S01]  /*5dcc0*/  IMAD.MOV.U32 R243, RZ, RZ, R18 ;  /* 0x000000fffff37224 */ /* 0x000fe200078e0012 */
[----:B------:R-:W3:Y:S01]  /*5dcd0*/  LDL.LU R14, [R1+0x47e4] ;  /* 0x0047e400010e7983 */ /* 0x000ee20000300800 */
[----:B------:R-:W-:Y:S01]  /*5dce0*/  IMAD.MOV.U32 R244, RZ, RZ, R23 ;  /* 0x000000fffff47224 */ /* 0x000fe200078e0017 */
[----:B------:R-:W-:-:S02]  /*5dcf0*/  MOV R245, R22 ;  /* 0x0000001600f57202 */ /* 0x000fc40000000f00 */
[----:B------:R-:W3:Y:S01]  /*5dd00*/  LDL.LU R19, [R1+0x47e0] ;  /* 0x0047e00001137983 */ /* 0x000ee20000300800 */
[----:B------:R-:W-:-:S03]  /*5dd10*/  IMAD.MOV.U32 R246, RZ, RZ, R27 ;  /* 0x000000fffff67224 */ /* 0x000fc600078e001b */
[----:B------:R-:W3:Y:S01]  /*5dd20*/  LDL.LU R18, [R1+0x47dc] ;  /* 0x0047dc0001127983 */ /* 0x000ee20000300800 */
[----:B------:R-:W-:-:S03]  /*5dd30*/  IMAD.MOV.U32 R28, RZ, RZ, R72 ;  /* 0x000000ffff1c7224 */ /* 0x000fc600078e0048 */
[----:B------:R-:W3:Y:S01]  /*5dd40*/  LDL.LU R23, [R1+0x47d8] ;  /* 0x0047d80001177983 */ /* 0x000ee20000300800 */
[----:B------:R-:W-:-:S03]  /*5dd50*/  IMAD.MOV.U32 R247, RZ, RZ, R26 ;  /* 0x000000fffff77224 */ /* 0x000fc600078e001a */
[----:B------:R-:W4:Y:S04]  /*5dd60*/  LDL.LU R22, [R1+0x47d4] ;  /* 0x0047d40001167983 */ /* 0x000f280000300800 */
[----:B------:R-:W4:Y:S04]  /*5dd70*/  LDL.LU R27, [R1+0x47d0] ;  /* 0x0047d000011b7983 */ /* 0x000f280000300800 */
[----:B------:R-:W4:Y:S01]  /*5dd80*/  LDL.LU R26, [R1+0x47cc] ;  /* 0x0047cc00011a7983 */ /* 0x000f220000300800 */
[----:B--2---:R-:W-:-:S03]  /*5dd90*/  MOV R72, R31 ;  /* 0x0000001f00487202 */ /* 0x004fc60000000f00 */
[----:B------:R-:W2:Y:S01]  /*5dda0*/  LDL.LU R31, [R1+0x47c8] ;  /* 0x0047c800011f7983 */ /* 0x000ea20000300800 */
[----:B------:R-:W-:Y:S01]  /*5ddb0*/  MOV R25, R73 ;  /* 0x0000004900197202 */ /* 0x000fe20000000f00 */
[----:B------:R-:W-:Y:S02]  /*5ddc0*/  IMAD.MOV.U32 R24, RZ, RZ, R74 ;  /* 0x000000ffff187224 */ /* 0x000fe400078e004a */
[----:B------:R-:W-:Y:S02]  /*5ddd0*/  IMAD.MOV.U32 R73, RZ, RZ, R42 ;  /* 0x000000ffff497224 */ /* 0x000fe400078e002a */
[----:B------:R-:W-:Y:S01]  /*5dde0*/  IMAD.MOV.U32 R21, RZ, RZ, R75 ;  /* 0x000000ffff157224 */ /* 0x000fe200078e004b */
[----:B------:R-:W2:Y:S01]  /*5ddf0*/  LDL.LU R42, [R1+0x47c4] ;  /* 0x0047c400012a7983 */ /* 0x000ea20000300800 */
[----:B------:R-:W-:Y:S01]  /*5de00*/  IMAD.MOV.U32 R74, RZ, RZ, R43 ;  /* 0x000000ffff4a7224 */ /* 0x000fe200078e002b */
[----:B------:R-:W-:Y:S02]  /*5de10*/  MOV R75, R38 ;  /* 0x00000026004b7202 */ /* 0x000fe40000000f00 */
[----:B------:R-:W2:Y:S04]  /*5de20*/  LDL.LU R43, [R1+0x47c0] ;  /* 0x0047c000012b7983 */ /* 0x000ea80000300800 */
[----:B------:R-:W2:Y:S04]  /*5de30*/  LDL.LU R38, [R1+0x47bc] ;  /* 0x0047bc0001267983 */ /* 0x000ea80000300800 */
[----:B------:R-:W2:Y:S04]  /*5de40*/  LDL.LU R104, [R1+0x17f0] ;  /* 0x0017f00001687983 */ /* 0x000ea80000300800 */
[----:B------:R-:W2:Y:S04]  /*5de50*/  LDL.LU R105, [R1+0x17f4] ;  /* 0x0017f40001697983 */ /* 0x000ea80000300800 */
[----:B------:R-:W2:Y:S04]  /*5de60*/  LDL.LU R106, [R1+0x17f8] ;  /* 0x0017f800016a7983 */ /* 0x000ea80000300800 */
[----:B------:R-:W2:Y:S01]  /*5de70*/  LDL.LU R107, [R1+0x17fc] ;  /* 0x0017fc00016b7983 */ /* 0x000ea20000300800 */
[----:B---3--:R-:W-:-:S03]  /*5de80*/  IMAD.MOV.U32 R76, RZ, RZ, R39 ;  /* 0x000000ffff4c7224 */ /* 0x008fc600078e0027 */
[----:B------:R-:W3:Y:S01]  /*5de90*/  LDL.LU R100, [R1+0x17c0] ;  /* 0x0017c00001647983 */ /* 0x000ee20000300800 */
[----:B------:R-:W-:-:S03]  /*5dea0*/  IMAD.MOV.U32 R77, RZ, RZ, R34 ;  /* 0x000000ffff4d7224 */ /* 0x000fc600078e0022 */
[----:B------:R-:W3:Y:S01]  /*5deb0*/  LDL.LU R101, [R1+0x17c4] ;  /* 0x0017c40001657983 */ /* 0x000ee20000300800 */
[----:B----4-:R-:W-:-:S03]  /*5dec0*/  MOV R78, R35 ;  /* 0x00000023004e7202 */ /* 0x010fc60000000f00 */
[----:B------:R-:W3:Y:S01]  /*5ded0*/  LDL.LU R102, [R1+0x17c8] ;  /* 0x0017c80001667983 */ /* 0x000ee20000300800 */
[----:B------:R-:W-:-:S03]  /*5dee0*/  IMAD.MOV.U32 R79, RZ, RZ, R30 ;  /* 0x000000ffff4f7224 */ /* 0x000fc600078e001e */
        /* <DEDUP_REMOVED lines=23> */
[----:B--2---:R-:W-:-:S02]  /*5e060*/  IMAD.MOV.U32 R84, RZ, RZ, R31 ;  /* 0x000000ffff547224 */ /* 0x004fc400078e001f */
        /* <DEDUP_REMOVED lines=15> */
[----:B------:R-:W-:Y:S01]  /*5e160*/  IMAD.MOV.U32 R251, RZ, RZ, R2 ;  /* 0x000000fffffb7224 */ /* 0x000fe200078e0002 */
[----:B---3--:R-:W-:Y:S11]  /*5e170*/  HMMA.1688.F32.TF32 R92, R232, R68, R92 ;  /* 0x00000044e85c723c */ /* 0x008ff6000008105c */
[----:B------:R-:W-:Y:S11]  /*5e180*/  @!UPT UIADD3 URZ, URZ, URZ, URZ ;  /* 0x0000003f3f3ff290 */ /* 0x000ff6000fffe03f */
[----:B------:R-:W-:Y:S02]  /*5e190*/  @!UPT UIADD3 URZ, URZ, URZ, URZ ;  /* 0x0000003f3f3ff290 */ /* 0x000fe4000fffe03f */
[----:B------:R-:W-:Y:S01]  /*5e1a0*/  IMAD.MOV.U32 R12, RZ, RZ, R92 ;  /* 0x000000ffff0c7224 */ /* 0x000fe200078e005c */
[----:B------:R-:W-:Y:S01]  /*5e1b0*/  MOV R9, R93 ;  /* 0x0000005d00097202 */ /* 0x000fe20000000f00 */
[----:B------:R-:W-:Y:S02]  /*5e1c0*/  IMAD.MOV.U32 R8, RZ, RZ, R94 ;  /* 0x000000ffff087224 */ /* 0x000fe400078e005e */
[----:B------:R-:W-:Y:S02]  /*5e1d0*/  IMAD.MOV.U32 R2, RZ, RZ, R95 ;  /* 0x000000ffff027224 */ /* 0x000fe400078e005f */
[C---:B--2---:R-:W-:Y:S08]  /*5e1e0*/  HMMA.1688.F32.TF32 R92, R224.reuse, R10, R88 ;  /* 0x0000000ae05c723c */ /* 0x044ff00000081058 */
        /* <DEDUP_REMOVED lines=18> */
[C---:B----4-:R-:W-:Y:S08]  /*5e310*/  HMMA.1688.F32.TF32 R76, R224.reuse, R38, R240 ;  /* 0x00000026e04c723c */ /* 0x050ff000000810f0 */
[----:B-1----:R-:W-:Y:S07]  /*5e320*/  HMMA.1688.F32.TF32 R72, R224, R42, R236 ;  /* 0x0000002ae048723c */ /* 0x002fee00000810ec */
[----:B------:R-:W-:Y:S04]  /*5e330*/  STL.64 [R1+0x1790], R80 ;  /* 0x0017905001007387 */ /* 0x000fe80000100a00 */
[----:B------:R-:W-:Y:S04]  /*5e340*/  STL.64 [R1+0x1798], R82 ;  /* 0x0017985201007387 */ /* 0x000fe80000100a00 */
[----:B------:R-:W2:Y:S04]  /*5e350*/  LDL.LU R248, [R1+0x1190] ;  /* 0x0011900001f87983 */ /* 0x000ea80000300800 */
[----:B------:R-:W-:Y:S01]  /*5e360*/  STL.64 [R1+0x1770], R76 ;  /* 0x0017704c01007387 */ /* 0x000fe20000100a00 */
[----:B------:R-:W-:-:S03]  /*5e370*/  MOV R250, R62 ;  /* 0x0000003e00fa7202 */ /* 0x000fc60000000f00 */
[----:B------:R-:W-:Y:S01]  /*5e380*/  STL.64 [R1+0x1778], R78 ;  /* 0x0017784e01007387 */ /* 0x000fe20000100a00 */
[----:B------:R-:W-:-:S03]  /*5e390*/  IMAD.MOV.U32 R251, RZ, RZ, R70 ;  /* 0x000000fffffb7224 */ /* 0x000fc600078e0046 */
[----:B------:R1:W-:Y:S04]  /*5e3a0*/  STL.64 [R1+0x1620], R72 ;  /* 0x0016204801007387 */ /* 0x0003e80000100a00 */
[----:B------:R3:W-:Y:S04]  /*5e3b0*/  STL.64 [R1+0x1628], R74 ;  /* 0x0016284a01007387 */ /* 0x0007e80000100a00 */
[----:B------:R-:W2:Y:S04]  /*5e3c0*/  LDL.LU R249, [R1+0x1194] ;  /* 0x0011940001f97983 */ /* 0x000ea80000300800 */
[----:B------:R-:W3:Y:S04]  /*5e3d0*/  LDL.LU R62, [R1+0x477c] ;  /* 0x00477c00013e7983 */ /* 0x000ee80000300800 */
[----:B------:R-:W4:Y:S01]  /*5e3e0*/  LDL.LU R70, [R1+0x4778] ;  /* 0x0047780001467983 */ /* 0x000f220000300800 */
[----:B------:R-:W-:Y:S01]  /*5e3f0*/  IMAD.MOV.U32 R244, RZ, RZ, R59 ;  /* 0x000000fffff47224 */ /* 0x000fe200078e003b */
[----:B------:R-:W-:Y:S01]  /*5e400*/  MOV R245, R47 ;  /* 0x0000002f00f57202 */ /* 0x000fe20000000f00 */
[----:B------:R-:W-:Y:S01]  /*5e410*/  IMAD.MOV.U32 R246, RZ, RZ, R46 ;  /* 0x000000fffff67224 */ /* 0x000fe200078e002e */
[----:B------:R-:W2:Y:S01]  /*5e420*/  LDL.LU R59, [R1+0x4774] ;  /* 0x00477400013b7983 */ /* 0x000ea20000300800 */
[----:B------:R-:W-:-:S03]  /*5e430*/  IMAD.MOV.U32 R247, RZ, RZ, R58 ;  /* 0x000000fffff77224 */ /* 0x000fc600078e003a */
[----:B------:R-:W2:Y:S04]  /*5e440*/  LDL.LU R47, [R1+0x4770] ;  /* 0x00477000012f7983 */ /* 0x000ea80000300800 */
[----:B------:R-:W2:Y:S04]  /*5e450*/  LDL.LU R46, [R1+0x476c] ;  /* 0x00476c00012e7983 */ /* 0x000ea80000300800 */
[----:B------:R-:W2:Y:S04]  /*5e460*/  LDL.LU R58, [R1+0x4768] ;  /* 0x00476800013a7983 */ /* 0x000ea80000300800 */
[----:B-1----:R-:W2:Y:S04]  /*5e470*/  LDL.LU R72, [R1+0x11d0] ;  /* 0x0011d00001487983 */ /* 0x002ea80000300800 */
[----:B------:R-:W2:Y:S01]  /*5e480*/  LDL.LU R73, [R1+0x11d4] ;  /* 0x0011d40001497983 */ /* 0x000ea20000300800 */
[----:B---3--:R-:W-:Y:S01]  /*5e490*/  IMAD.MOV.U32 R75, RZ, RZ, R62 ;  /* 0x000000ffff4b7224 */ /* 0x008fe200078e003e */
[----:B----4-:R-:W-:-:S02]  /*5e4a0*/  MOV R74, R70 ;  /* 0x00000046004a7202 */ /* 0x010fc40000000f00 */
[----:B------:R-:W3:Y:S04]  /*5e4b0*/  LDL.LU R70, [R1+0x4764] ;  /* 0x0047640001467983 */ /* 0x000ee80000300800 */
[----:B------:R-:W4:Y:S04]  /*5e4c0*/  LDL.LU R62, [R1+0x4760] ;  /* 0x00476000013e7983 */ /* 0x000f280000300800 */
[----:B------:R-:W2:Y:S04]  /*5e4d0*/  LDL.LU R80, [R1+0x1210] ;  /* 0x0012100001507983 */ /* 0x000ea80000300800 */
[----:B------:R-:W2:Y:S04]  /*5e4e0*/  LDL.LU R81, [R1+0x1214] ;  /* 0x0012140001517983 */ /* 0x000ea80000300800 */
[----:B------:R-:W2:Y:S04]  /*5e4f0*/  LDL.LU R82, [R1+0x1218] ;  /* 0x0012180001527983 */ /* 0x000ea80000300800 */
[----:B------:R-:W2:Y:S04]  /*5e500*/  LDL.LU R83, [R1+0x121c] ;  /* 0x00121c0001537983 */ /* 0x000ea80000300800 */
[----:B------:R-:W2:Y:S04]  /*5e510*/  LDL.LU R84, [R1+0x1230] ;  /* 0x0012300001547983 */ /* 0x000ea80000300800 */
[----:B------:R-:W2:Y:S01]  /*5e520*/  LDL.LU R85, [R1+0x1234] ;  /* 0x0012340001557983 */ /* 0x000ea20000300800 */
[C---:B------:R-:W-:Y:S08]  /*5e530*/  HMMA.1688.F32.TF32 R96, R232.reuse, R64, R96 ;  /* 0x00000040e860723c */ /* 0x040ff00000081060 */
[C---:B------:R-:W-:Y:S08]  /*5e540*/  HMMA.1688.F32.TF32 R100, R232.reuse, R60, R100 ;  /* 0x0000003ce864723c */ /* 0x040ff00000081064 */
[----:B------:R-:W-:Y:S08]  /*5e550*/  HMMA.1688.F32.TF32 R104, R232, R56, R104 ;  /* 0x00000038e868723c */ /* 0x000ff00000081068 */
[----:B------:R-:W-:Y:S01]  /*5e560*/  IMAD.MOV.U32 R20, RZ, RZ, R96 ;  /* 0x000000ffff147224 */ /* 0x000fe200078e0060 */
[----:B------:R-:W-:Y:S01]  /*5e570*/  MOV R16, R98 ;  /* 0x0000006200107202 */ /* 0x000fe20000000f00 */
[----:B------:R-:W-:Y:S01]  /*5e580*/  IMAD.MOV.U32 R17, RZ, RZ, R97 ;  /* 0x000000ffff117224 */ /* 0x000fe200078e0061 */
[----:B---3--:R-:W-:Y:S01]  /*5e590*/  MOV R87, R70 ;  /* 0x0000004600577202 */ /* 0x008fe20000000f00 */
[----:B----4-:R-:W-:-:S02]  /*5e5a0*/  IMAD.MOV.U32 R86, RZ, RZ, R62 ;  /* 0x000000ffff567224 */ /* 0x010fc400078e003e */
[----:B------:R-:W3:Y:S04]  /*5e5b0*/  LDL.LU R62, [R1+0x475c] ;  /* 0x00475c00013e7983 */ /* 0x000ee80000300800 */
[----:B------:R-:W4:Y:S04]  /*5e5c0*/  LDL.LU R70, [R1+0x4758] ;  /* 0x0047580001467983 */ /* 0x000f280000300800 */
[----:B------:R-:W4:Y:S04]  /*5e5d0*/  LDL.LU R88, [R1+0x1250] ;  /* 0x0012500001587983 */ /* 0x000f280000300800 */
[----:B------:R-:W4:Y:S04]  /*5e5e0*/  LDL.LU R89, [R1+0x1254] ;  /* 0x0012540001597983 */ /* 0x000f280000300800 */
[----:B------:R-:W4:Y:S01]  /*5e5f0*/  LDL.LU R90, [R1+0x1258] ;  /* 0x00125800015a7983 */ /* 0x000f220000300800 */
[----:B------:R-:W-:-:S03]  /*5e600*/  IMAD.MOV.U32 R13, RZ, RZ, R99 ;  /* 0x000000ffff0d7224 */ /* 0x000fc600078e0063 */
[----:B------:R-:W4:Y:S01]  /*5e610*/  LDL.LU R91, [R1+0x125c] ;  /* 0x00125c00015b7983 */ /* 0x000f220000300800 */
[----:B------:R-:W-:-:S03]  /*5e620*/  MOV R61, R100 ;  /* 0x00000064003d7202 */ /* 0x000fc60000000f00 */
[----:B------:R-:W4:Y:S01]  /*5e630*/  LDL.LU R96, [R1+0x12a0] ;  /* 0x0012a00001607983 */ /* 0x000f220000300800 */
[----:B------:R-:W-:-:S03]  /*5e640*/  IMAD.MOV.U32 R60, RZ, RZ, R101 ;  /* 0x000000ffff3c7224 */ /* 0x000fc600078e0065 */
[----:B------:R-:W4:Y:S01]  /*5e650*/  LDL.LU R97, [R1+0x12a4] ;  /* 0x0012a40001617983 */ /* 0x000f220000300800 */
[----:B------:R-:W-:-:S03]  /*5e660*/  IMAD.MOV.U32 R57, RZ, RZ, R102 ;  /* 0x000000ffff397224 */ /* 0x000fc600078e0066 */
[----:B------:R-:W4:Y:S01]  /*5e670*/  LDL.LU R98, [R1+0x12a8] ;  /* 0x0012a80001627983 */ /* 0x000f220000300800 */
[----:B------:R-:W-:-:S03]  /*5e680*/  MOV R56, R103 ;  /* 0x0000006700387202 */ /* 0x000fc60000000f00 */
        /* <DEDUP_REMOVED lines=57> */
[----:B--2---:R-:W-:-:S03]  /*5ea20*/  MOV R76, R58 ;  /* 0x0000003a004c7202 */ /* 0x004fc60000000f00 */
[----:B------:R-:W2:Y:S01]  /*5ea30*/  LDL.LU R92, [R1+0x1280] ;  /* 0x00128000015c7983 */ /* 0x000ea20000300800 */
[----:B------:R-:W-:-:S03]  /*5ea40*/  IMAD.MOV.U32 R77, RZ, RZ, R46 ;  /* 0x000000ffff4d7224 */ /* 0x000fc600078e002e */
[----:B------:R-:W2:Y:S01]  /*5ea50*/  LDL.LU R93, [R1+0x1284] ;  /* 0x00128400015d7983 */ /* 0x000ea20000300800 */
[----:B------:R-:W-:Y:S02]  /*5ea60*/  IMAD.MOV.U32 R78, RZ, RZ, R47 ;  /* 0x000000ffff4e7224 */ /* 0x000fe400078e002f */
[----:B---3--:R-:W-:Y:S02]  /*5ea70*/  IMAD.MOV.U32 R95, RZ, RZ, R62 ;  /* 0x000000ffff5f7224 */ /* 0x008fe400078e003e */
[----:B----4-:R-:W-:Y:S02]  /*5ea80*/  IMAD.MOV.U32 R94, RZ, RZ, R70 ;  /* 0x000000ffff5e7224 */ /* 0x010fe400078e0046 */
[----:B------:R-:W3:Y:S04]  /*5ea90*/  LDL.LU R70, [R1+0x4754] ;  /* 0x0047540001467983 */ /* 0x000ee80000300800 */
[----:B------:R-:W4:Y:S04]  /*5eaa0*/  LDL.LU R62, [R1+0x4750] ;  /* 0x00475000013e7983 */ /* 0x000f280000300800 */
[----:B------:R-:W2:Y:S04]  /*5eab0*/  LDL.LU R58, [R1+0x474c] ;  /* 0x00474c00013a7983 */ /* 0x000ea80000300800 */
[----:B------:R-:W2:Y:S04]  /*5eac0*/  LDL.LU R46, [R1+0x4748] ;  /* 0x00474800012e7983 */ /* 0x000ea80000300800 */
[----:B------:R-:W2:Y:S01]  /*5ead0*/  LDL.LU R47, [R1+0x4744] ;  /* 0x00474400012f7983 */ /* 0x000ea20000300800 */
[----:B------:R-:W-:Y:S01]  /*5eae0*/  MOV R79, R59 ;  /* 0x0000003b004f7202 */ /* 0x000fe20000000f00 */
[----:B------:R-:W-:-:S02]  /*5eaf0*/  IMAD.MOV.U32 R240, RZ, RZ, R54 ;  /* 0x000000fffff07224 */ /* 0x000fc400078e0036 */
[----:B------:R-:W3:Y:S01]  /*5eb00*/  LDL.LU R59, [R1+0x4740] ;  /* 0x00474000013b7983 */ /* 0x000ee20000300800 */
[----:B------:R-:W-:Y:S01]  /*5eb10*/  IMAD.MOV.U32 R241, RZ, RZ, R55 ;  /* 0x000000fffff17224 */ /* 0x000fe200078e0037 */
[----:B------:R-:W-:Y:S02]  /*5eb20*/  MOV R242, R50 ;  /* 0x0000003200f27202 */ /* 0x000fe40000000f00 */
[----:B------:R-:W3:Y:S01]  /*5eb30*/  LDL.LU R54, [R1+0x473c] ;  /* 0x00473c0001367983 */ /* 0x000ee20000300800 */
[----:B------:R-:W-:-:S03]  /*5eb40*/  IMAD.MOV.U32 R243, RZ, RZ, R51 ;  /* 0x000000fffff37224 */ /* 0x000fc600078e0033 */
[----:B------:R-:W3:Y:S04]  /*5eb50*/  LDL.LU R55, [R1+0x4738] ;  /* 0x0047380001377983 */ /* 0x000ee80000300800 */
[----:B------:R-:W3:Y:S04]  /*5eb60*/  LDL.LU R50, [R1+0x4734] ;  /* 0x0047340001327983 */ /* 0x000ee80000300800 */
[----:B------:R-:W3:Y:S01]  /*5eb70*/  LDL.LU R51, [R1+0x4730] ;  /* 0x0047300001337983 */ /* 0x000ee20000300800 */
[----:B--2---:R-:W-:Y:S07]  /*5eb80*/  HMMA.1688.F32.TF32 R172, R224, R46, R236 ;  /* 0x0000002ee0ac723c */ /* 0x004fee00000810ec */
[----:B------:R-:W-:-:S02]  /*5eb90*/  IMAD.MOV.U32 R236, RZ, RZ, R63 ;  /* 0x000000ffffec7224 */ /* 0x000fc400078e003f */
[----:B------:R-:W4:Y:S01]  /*5eba0*/  LDL.LU R63, [R1+0x472c] ;  /* 0x00472c00013f7983 */ /* 0x000f220000300800 */
[----:B------:R-:W-:Y:S01]  /*5ebb0*/  MOV R237, R66 ;  /* 0x0000004200ed7202 */ /* 0x000fe20000000f00 */
[----:B------:R-:W-:Y:S02]  /*5ebc0*/  IMAD.MOV.U32 R238, RZ, RZ, R67 ;  /* 0x000000ffffee7224 */ /* 0x000fe400078e0043 */
[----:B------:R-:W-:-:S10]  /*5ebd0*/  IMAD.MOV.U32 R239, RZ, RZ, R71 ;  /* 0x000000ffffef7224 */ /* 0x000fd400078e0047 */
[----:B------:R-:W-:Y:S04]  /*5ebe0*/  STL.64 [R1+0x1600], R172 ;  /* 0x001600ac01007387 */ /* 0x000fe80000100a00 */
[----:B------:R-:W-:Y:S04]  /*5ebf0*/  STL.64 [R1+0x1608], R174 ;  /* 0x001608ae01007387 */ /* 0x000fe80000100a00 */
[----:B------:R-:W2:Y:S04]  /*5ec00*/  LDL.LU R66, [R1+0x4728] ;  /* 0x0047280001427983 */ /* 0x000ea80000300800 */
[----:B------:R-:W2:Y:S04]  /*5ec10*/  LDL.LU R67, [R1+0x4724] ;  /* 0x0047240001437983 */ /* 0x000ea80000300800 */
[----:B------:R-:W2:Y:S01]  /*5ec20*/  LDL.LU R71, [R1+0x4720] ;  /* 0x0047200001477983 */ /* 0x000ea20000300800 */
[C---:B---3--:R-:W-:Y:S08]  /*5ec30*/  HMMA.1688.F32.TF32 R144, R224.reuse, R50, R144 ;  /* 0x00000032e090723c */ /* 0x048ff00000081090 */
[C---:B------:R-:W-:Y:S08]  /*5ec40*/  HMMA.1688.F32.TF32 R140, R224.reuse, R54, R140 ;  /* 0x00000036e08c723c */ /* 0x040ff0000008108c */
[----:B------:R-:W-:Y:S08]  /*5ec50*/  HMMA.1688.F32.TF32 R136, R224, R58, R136 ;  /* 0x0000003ae088723c */ /* 0x000ff00000081088 */
        /* <DEDUP_REMOVED lines=13> */
[C---:B------:R-:W-:Y:S08]  /*5ed30*/  HMMA.1688.F32.TF32 R92, R228.reuse, R38, R92 ;  /* 0x00000026e45c723c */ /* 0x040ff0000008105c */
[C---:B------:R-:W-:Y:S08]  /*5ed40*/  HMMA.1688.F32.TF32 R88, R228.reuse, R42, R88 ;  /* 0x0000002ae458723c */ /* 0x040ff00000081058 */
[C---:B------:R-:W-:Y:S08]  /*5ed50*/  HMMA.1688.F32.TF32 R84, R228.reuse, R46, R84 ;  /* 0x0000002ee454723c */ /* 0x040ff00000081054 */
[C---:B------:R-:W-:Y:S08]  /*5ed60*/  HMMA.1688.F32.TF32 R80, R228.reuse, R50, R80 ;  /* 0x00000032e450723c */ /* 0x040ff00000081050 */
[C---:B------:R-:W-:Y:S08]  /*5ed70*/  HMMA.1688.F32.TF32 R76, R228.reuse, R54, R76 ;  /* 0x00000036e44c723c */ /* 0x040ff0000008104c */
[----:B------:R-:W-:Y:S08]  /*5ed80*/  HMMA.1688.F32.TF32 R72, R228, R58, R72 ;  /* 0x0000003ae448723c */ /* 0x000ff00000081048 */
[C---:B----4-:R-:W-:Y:S08]  /*5ed90*/  HMMA.1688.F32.TF32 R132, R224.reuse, R62, R132 ;  /* 0x0000003ee084723c */ /* 0x050ff00000081084 */
[C---:B--2---:R-:W-:Y:S08]  /*5eda0*/  HMMA.1688.F32.TF32 R128, R224.reuse, R66, R128 ;  /* 0x00000042e080723c */ /* 0x044ff00000081080 */
[----:B------:R-:W-:Y:S07]  /*5edb0*/  HMMA.1688.F32.TF32 R124, R224, R70, R124 ;  /* 0x00000046e07c723c */ /* 0x000fee000008107c */
[----:B------:R-:W-:Y:S04]  /*5edc0*/  STL.64 [R1+0x15a0], R132 ;  /* 0x0015a08401007387 */ /* 0x000fe80000100a00 */
[----:B------:R-:W-:Y:S04]  /*5edd0*/  STL.64 [R1+0x15a8], R134 ;  /* 0x0015a88601007387 */ /* 0x000fe80000100a00 */
[----:B------:R-:W-:Y:S04]  /*5ede0*/  LDS R224, [R3+0xc080] ;  /* 0x00c0800003e07984 */ /* 0x000fe80000000800 */
[----:B------:R-:W-:Y:S04]  /*5edf0*/  LDS R226, [R3+0xe080] ;  /* 0x00e0800003e27984 */ /* 0x000fe80000000800 */
        /* <DEDUP_REMOVED lines=43> */
[----:B------:R-:W2:Y:S04]  /*5f0b0*/  LDL.LU R240, [R1+0xfc0] ;  /* 0x000fc00001f07983 */ /* 0x000ea80000300800 */
[----:B------:R-:W-:Y:S01]  /*5f0c0*/  LDS R229, [R6+0xc080] ;  /* 0x00c0800006e57984 */ /* 0x000fe20000000800 */
[C---:B-1----:R-:W-:Y:S03]  /*5f0d0*/  HMMA.1688.F32.TF32 R72, R224.reuse, R10, R236 ;  /* 0x0000000ae048723c */ /* 0x042fe600000810ec */
[----:B------:R-:W1:Y:S11]  /*5f0e0*/  LDS R231, [R6+0xe080] ;  /* 0x00e0800006e77984 */ /* 0x000e760000000800 */
[----:B------:R-:W-:Y:S09]  /*5f0f0*/  @!UPT UIADD3 URZ, URZ, URZ, URZ ;  /* 0x0000003f3f3ff290 */ /* 0x000ff2000fffe03f */
        /* <DEDUP_REMOVED lines=108> */
[----:B------:R-:W4:Y:S01]  /*5f7c0*/  LDL.LU R239, [R1+0xfbc] ;  /* 0x000fbc0001ef7983 */ /* 0x000f220000300800 */
        /* <DEDUP_REMOVED lines=55> */
[C---:B------:R-:W-:Y:S08]  /*5fb40*/  HMMA.1688.F32.TF32 R80, R228.reuse, R34, R76 ;  /* 0x00000022e450723c */ /* 0x040ff0000008104c */
[C---:B---3--:R-:W-:Y:S01]  /*5fb50*/  HMMA.1688.F32.TF32 R76, R228.reuse, R38, R72 ;  /* 0x00000026e44c723c */ /* 0x048fe20000081048 */
        /* <DEDUP_REMOVED lines=21> */
[C---:B----4-:R-:W-:Y:S07]  /*5fcb0*/  HMMA.1688.F32.TF32 R72, R228.reuse, R54, R236 ;  /* 0x00000036e448723c */ /* 0x050fee00000810ec */
        /* <DEDUP_REMOVED lines=163> */
[C---:B-1----:R-:W-:Y:S03]  /*606f0*/  HMMA.1688.F32.TF32 R76, R228.reuse, R14, R240 ;  /* 0x0000000ee44c723c */ /* 0x042fe600000810f0 */
[----:B------:R-:W-:Y:S04]  /*60700*/  LDS R224, [R3+0xc180] ;  /* 0x00c1800003e07984 */ /* 0x000fe80000000800 */
[----:B------:R-:W-:Y:S01]  /*60710*/  LDS R226, [R3+0xe180] ;  /* 0x00e1800003e27984 */ /* 0x000fe20000000800 */
[C---:B--2---:R-:W-:Y:S03]  /*60720*/  HMMA.1688.F32.TF32 R72, R228.reuse, R18, R236 ;  /* 0x00000012e448723c */ /* 0x044fe600000810ec */
[----:B------:R-:W-:Y:S04]  /*60730*/  LDS R225, [R4+0xc180] ;  /* 0x00c1800004e17984 */ /* 0x000fe80000000800 */
[----:B------:R-:W1:Y:S04]  /*60740*/  LDS R227, [R4+0xe180] ;  /* 0x00e1800004e37984 */ /* 0x000e680000000800 */
        /* <DEDUP_REMOVED lines=292> */
[C---:B--2---:R-:W-:Y:S08]  /*61990*/  HMMA.1688.F32.TF32 R84, R228.reuse, R62, R84 ;  /* 0x0000003ee454723c */ /* 0x044ff00000081054 */
[C---:B---3--:R-:W-:Y:S08]  /*619a0*/  HMMA.1688.F32.TF32 R76, R228.reuse, R70, R76 ;  /* 0x00000046e44c723c */ /* 0x048ff0000008104c */
        /* <DEDUP_REMOVED lines=391> */
[C---:B------:R-:W-:Y:S11]  /*63220*/  HMMA.1688.F32.TF32 R232, R224.reuse, R18, R232 ;  /* 0x00000012e0e8723c */ /* 0x040ff600000810e8 */
[----:B------:R-:W-:Y:S04]  /*63230*/  @!UPT UIADD3 URZ, URZ, URZ, URZ ;  /* 0x0000003f3f3ff290 */ /* 0x000fe8000fffe03f */
[----:B------:R-:W-:Y:S01]  /*63240*/  STL.64 [R1+0x960], R180 ;  /* 0x000960b401007387 */ /* 0x000fe20000100a00 */
[C---:B------:R-:W-:Y:S03]  /*63250*/  HMMA.1688.F32.TF32 R140, R224.reuse, R34, R140 ;  /* 0x00000022e08c723c */ /* 0x040fe6000008108c */
[----:B------:R1:W-:Y:S04]  /*63260*/  STL.64 [R1+0x968], R182 ;  /* 0x000968b601007387 */ /* 0x0003e80000100a00 */
[----:B-1----:R-:W2:Y:S01]  /*63270*/  LDL.LU.64 R182, [R1+0x4718] ;  /* 0x0047180001b67983 */ /* 0x002ea20000300a00 */
[----:B------:R-:W-:Y:S03]  /*63280*/  HMMA.1688.F32.TF32 R124, R224, R50, R124 ;  /* 0x00000032e07c723c */ /* 0x000fe6000008107c */
[----:B------:R-:W2:Y:S04]  /*63290*/  LDL.LU.64 R180, [R1+0x4710] ;  /* 0x0047100001b47983 */ /* 0x000ea80000300a00 */
[----:B------:R-:W-:Y:S04]  /*632a0*/  STL.64 [R1+0x950], R236 ;  /* 0x000950ec01007387 */ /* 0x000fe80000100a00 */
[----:B------:R1:W-:Y:S01]  /*632b0*/  STL.64 [R1+0x958], R238 ;  /* 0x000958ee01007387 */ /* 0x0003e20000100a00 */
[----:B------:R-:W-:Y:S08]  /*632c0*/  HMMA.1688.F32.TF32 R96, R228, R14, R96 ;  /* 0x0000000ee460723c */ /* 0x000ff00000081060 */
[----:B------:R-:W-:Y:S01]  /*632d0*/  HMMA.1688.F32.TF32 R108, R224, R66, R108 ;  /* 0x00000042e06c723c */ /* 0x000fe2000008106c */
[----:B------:R-:W-:Y:S04]  /*632e0*/  LDS R224, [R3+0xc300] ;  /* 0x00c3000003e07984 */ /* 0x000fe80000000800 */
[----:B-1----:R-:W3:Y:S04]  /*632f0*/  LDL.LU.64 R238, [R1+0x4708] ;  /* 0x0047080001ee7983 */ /* 0x002ee80000300a00 */
[----:B------:R-:W4:Y:S04]  /*63300*/  LDL.LU.64 R236, [R1+0x4700] ;  /* 0x0047000001ec7983 */ /* 0x000f280000300a00 */
        /* <DEDUP_REMOVED lines=52> */
[C---:B------:R-:W-:Y:S02]  /*63650*/  HMMA.1688.F32.TF32 R76, R228.reuse, R46, R248 ;  /* 0x0000002ee44c723c */ /* 0x040fe400000810f8 */
[----:B------:R-:W-:Y:S04]  /*63660*/  LDS R226, [R3+0xe300] ;  /* 0x00e3000003e27984 */ /* 0x000fe80000000800 */
[----:B------:R-:W-:Y:S02]  /*63670*/  LDS R225, [R4+0xc300] ;  /* 0x00c3000004e17984 */ /* 0x000fe40000000800 */
[C---:B-1----:R-:W-:Y:S02]  /*63680*/  HMMA.1688.F32.TF32 R72, R228.reuse, R50, R240 ;  /* 0x00000032e448723c */ /* 0x042fe400000810f0 */
[----:B------:R-:W1:Y:S05]  /*63690*/  LDS R227, [R4+0xe300] ;  /* 0x00e3000004e37984 */ /* 0x000e6a0000000800 */
        /* <DEDUP_REMOVED lines=163> */
[----:B------:R-:W-:Y:S01]  /*640d0*/  STL.64 [R1+0x6b0], R72 ;  /* 0x0006b04801007387 */ /* 0x000fe20000100a00 */
[C---:B--2---:R-:W-:Y:S03]  /*640e0*/  HMMA.1688.F32.TF32 R80, R228.reuse, R10, R248 ;  /* 0x0000000ae450723c */ /* 0x044fe600000810f8 */
[----:B------:R2:W-:Y:S04]  /*640f0*/  STL.64 [R1+0x6b8], R74 ;  /* 0x0006b84a01007387 */ /* 0x0005e80000100a00 */
[----:B-1----:R-:W3:Y:S04]  /*64100*/  LDL.LU R76, [R1+0x10] ;  /* 0x00001000014c7983 */ /* 0x002ee80000300800 */
[----:B------:R-:W-:Y:S01]  /*64110*/  LDS R224, [R3+0xc380] ;  /* 0x00c3800003e07984 */ /* 0x000fe20000000800 */
[----:B--2---:R-:W-:Y:S01]  /*64120*/  HMMA.1688.F32.TF32 R72, R228, R14, R240 ;  /* 0x0000000ee448723c */ /* 0x004fe200000810f0 */
[----:B------:R-:W-:Y:S01]  /*64130*/  MOV R78, R236 ;  /* 0x000000ec004e7202 */ /* 0x000fe20000000f00 */
[----:B------:R-:W-:Y:S01]  /*64140*/  IMAD.MOV.U32 R79, RZ, RZ, R238 ;  /* 0x000000ffff4f7224 */ /* 0x000fe200078e00ee */
[----:B------:R-:W-:Y:S04]  /*64150*/  LDS R226, [R3+0xe380] ;  /* 0x00e3800003e27984 */ /* 0x000fe80000000800 */
[----:B------:R-:W-:Y:S04]  /*64160*/  LDS R225, [R4+0xc380] ;  /* 0x00c3800004e17984 */ /* 0x000fe80000000800 */
[----:B------:R-:W-:Y:S04]  /*64170*/  STL.64 [R1+0x24b0], R80 ;  /* 0x0024b05001007387 */ /* 0x000fe80000100a00 */
[----:B------:R1:W-:Y:S04]  /*64180*/  STL.64 [R1+0x24b8], R82 ;  /* 0x0024b85201007387 */ /* 0x0003e80000100a00 */
[----:B------:R-:W2:Y:S04]  /*64190*/  LDS R227, [R4+0xe380] ;  /* 0x00e3800004e37984 */ /* 0x000ea80000000800 */
[----:B------:R4:W-:Y:S04]  /*641a0*/  STL.64 [R1+0x24a0], R72 ;  /* 0x0024a04801007387 */ /* 0x0009e80000100a00 */
[----:B------:R1:W-:Y:S04]  /*641b0*/  STL.64 [R1+0x24a8], R74 ;  /* 0x0024a84a01007387 */ /* 0x0003e80000100a00 */
[----:B------:R-:W3:Y:S04]  /*641c0*/  LDL.LU R77, [R1+0x14] ;  /* 0x00001400014d7983 */ /* 0x000ee80000300800 */
[----:B------:R-:W2:Y:S04]  /*641d0*/  LDL.LU R236, [R1+0x46fc] ;  /* 0x0046fc0001ec7983 */ /* 0x000ea80000300800 */
[----:B------:R-:W3:Y:S01]  /*641e0*/  LDL.LU R238, [R1+0x46f8] ;  /* 0x0046f80001ee7983 */ /* 0x000ee20000300800 */
[----:B-1----:R-:W-:Y:S01]  /*641f0*/  IMAD.MOV.U32 R82, RZ, RZ, R237 ;  /* 0x000000ffff527224 */ /* 0x002fe200078e00ed */
[----:B------:R-:W-:-:S02]  /*64200*/  MOV R83, R239 ;  /* 0x000000ef00537202 */ /* 0x000fc40000000f00 */
[----:B------:R-:W4:Y:S04]  /*64210*/  LDL.LU R80, [R1+0x20] ;  /* 0x0000200001507983 */ /* 0x000f280000300800 */
[----:B------:R-:W4:Y:S04]  /*64220*/  LDL.LU R81, [R1+0x24] ;  /* 0x0000240001517983 */ /* 0x000f280000300800 */
[----:B------:R-:W4:Y:S04]  /*64230*/  LDL.LU R237, [R1+0x46f4] ;  /* 0x0046f40001ed7983 */ /* 0x000f280000300800 */
[----:B------:R-:W4:Y:S01]  /*64240*/  LDL.LU R239, [R1+0x46f0] ;  /* 0x0046f00001ef7983 */ /* 0x000f220000300800 */
[----:B--2---:R-:W-:-:S03]  /*64250*/  IMAD.MOV.U32 R84, RZ, RZ, R236 ;  /* 0x000000ffff547224 */ /* 0x004fc600078e00ec */
[----:B------:R-:W2:Y:S01]  /*64260*/  LDL.LU R236, [R1+0x46ec] ;  /* 0x0046ec0001ec7983 */ /* 0x000ea20000300800 */
[----:B---3--:R-:W-:-:S03]  /*64270*/  IMAD.MOV.U32 R85, RZ, RZ, R238 ;  /* 0x000000ffff557224 */ /* 0x008fc600078e00ee */
[----:B------:R-:W3:Y:S04]  /*64280*/  LDL.LU R238, [R1+0x46e8] ;  /* 0x0046e80001ee7983 */ /* 0x000ee80000300800 */
[----:B------:R-:W3:Y:S04]  /*64290*/  LDL.LU R86, [R1+0x38] ;  /* 0x0000380001567983 */ /* 0x000ee80000300800 */
[----:B------:R-:W3:Y:S01]  /*642a0*/  LDL.LU R87, [R1+0x3c] ;  /* 0x00003c0001577983 */ /* 0x000ee20000300800 */
[----:B----4-:R-:W-:-:S03]  /*642b0*/  MOV R92, R237 ;  /* 0x000000ed005c7202 */ /* 0x010fc60000000f00 */
[----:B------:R-:W4:Y:S01]  /*642c0*/  LDL.LU R237, [R1+0x46e4] ;  /* 0x0046e40001ed7983 */ /* 0x000f220000300800 */
[----:B------:R-:W-:-:S03]  /*642d0*/  IMAD.MOV.U32 R93, RZ, RZ, R239 ;  /* 0x000000ffff5d7224 */ /* 0x000fc600078e00ef */
[----:B------:R-:W4:Y:S01]  /*642e0*/  LDL.LU R239, [R1+0x46e0] ;  /* 0x0046e00001ef7983 */ /* 0x000f220000300800 */
[----:B--2---:R-:W-:-:S03]  /*642f0*/  IMAD.MOV.U32 R94, RZ, RZ, R236 ;  /* 0x000000ffff5e7224 */ /* 0x004fc600078e00ec */
[----:B------:R-:W2:Y:S01]  /*64300*/  LDL.LU R236, [R1+0x46dc] ;  /* 0x0046dc0001ec7983 */ /* 0x000ea20000300800 */
[----:B---3--:R-:W-:-:S03]  /*64310*/  MOV R95, R238 ;  /* 0x000000ee005f7202 */ /* 0x008fc60000000f00 */
[----:B------:R-:W3:Y:S04]  /*64320*/  LDL.LU R238, [R1+0x46d8] ;  /* 0x0046d80001ee7983 */ /* 0x000ee80000300800 */
[----:B------:R-:W3:Y:S04]  /*64330*/  LDL.LU R96, [R1+0x60] ;  /* 0x0000600001607983 */ /* 0x000ee80000300800 */
[----:B------:R-:W3:Y:S04]  /*64340*/  LDL.LU R97, [R1+0x64] ;  /* 0x0000640001617983 */ /* 0x000ee80000300800 */
[----:B------:R-:W3:Y:S01]  /*64350*/  LDL.LU R98, [R1+0x68] ;  /* 0x0000680001627983 */ /* 0x000ee20000300800 */
[----:B----4-:R-:W-:Y:S01]  /*64360*/  IMAD.MOV.U32 R103, RZ, RZ, R237 ;  /* 0x000000ffff677224 */ /* 0x010fe200078e00ed */
[----:B------:R-:W-:-:S02]  /*64370*/  MOV R102, R239 ;  /* 0x000000ef00667202 */ /* 0x000fc40000000f00 */
[----:B------:R-:W4:Y:S01]  /*64380*/  LDL.LU R99, [R1+0x6c] ;  /* 0x00006c0001637983 */ /* 0x000f220000300800 */
[----:B--2---:R-:W-:-:S03]  /*64390*/  IMAD.MOV.U32 R100, RZ, RZ, R236 ;  /* 0x000000ffff647224 */ /* 0x004fc600078e00ec */
[----:B------:R-:W2:Y:S01]  /*643a0*/  LDL.LU R236, [R1+0x46d4] ;  /* 0x0046d40001ec7983 */ /* 0x000ea20000300800 */
[----:B---3--:R-:W-:-:S03]  /*643b0*/  IMAD.MOV.U32 R101, RZ, RZ, R238 ;  /* 0x000000ffff657224 */ /* 0x008fc600078e00ee */
        /* <DEDUP_REMOVED lines=17> */
[----:B---3--:R-:W-:Y:S01]  /*644d0*/  MOV R113, R238 ;  /* 0x000000ee00717202 */ /* 0x008fe20000000f00 */
[----:B----4-:R-:W-:Y:S02]  /*644e0*/  IMAD.MOV.U32 R112, RZ, RZ, R239 ;  /* 0x000000ffff707224 */ /* 0x010fe400078e00ef */
[----:B------:R-:W-:Y:S02]  /*644f0*/  IMAD.MOV.U32 R114, RZ, RZ, R237 ;  /* 0x000000ffff727224 */ /* 0x000fe400078e00ed */
        /* <DEDUP_REMOVED lines=76> */
[----:B-1----:R-:W2:Y:S04]  /*649c0*/  LDL.LU.64 R178, [R1+0x46c0] ;  /* 0x0046c00001b27983 */ /* 0x002ea80000300a00 */
        /* <DEDUP_REMOVED lines=24> */
[----:B------:R-:W3:Y:S04]  /*64b50*/  LDL.LU.64 R244, [R1+0x4658] ;  /* 0x0046580001f47983 */ /* 0x000ee80000300a00 */
[----:B------:R-:W-:Y:S04]  /*64b60*/  STL.64 [R1+0xc30], R248 ;  /* 0x000c30f801007387 */ /* 0x000fe80000100a00 */
[----:B------:R1:W-:Y:S04]  /*64b70*/  STL.64 [R1+0xc38], R250 ;  /* 0x000c38fa01007387 */ /* 0x0003e80000100a00 */
[----:B-1----:R-:W3:Y:S04]  /*64b80*/  LDL.LU.64 R250, [R1+0x4650] ;  /* 0x0046500001fa7983 */ /* 0x002ee80000300a00 */
        /* <DEDUP_REMOVED lines=8> */
[----:B------:R-:W3:Y:S01]  /*64c10*/  LDL.LU.64 R236, [R1+0x4628] ;  /* 0x0046280001ec7983 */ /* 0x000ee20000300a00 */
[----:B------:R-:W-:Y:S08]  /*64c20*/  HMMA.1688.F32.TF32 R232, R228, R58, R232 ;  /* 0x0000003ae4e8723c */ /* 0x000ff000000810e8 */
[C---:B------:R-:W-:Y:S11]  /*64c30*/  HMMA.1688.F32.TF32 R120, R224.reuse, R10, R120 ;  /* 0x0000000ae078723c */ /* 0x040ff60000081078 */
[----:B------:R-:W-:Y:S04]  /*64c40*/  @!UPT UIADD3 URZ, URZ, URZ, URZ ;  /* 0x0000003f3f3ff290 */ /* 0x000fe8000fffe03f */
[----:B------:R-:W-:Y:S04]  /*64c50*/  STL.64 [R1+0xbe0], R232 ;  /* 0x000be0e801007387 */ /* 0x000fe80000100a00 */
[----:B------:R1:W-:Y:S01]  /*64c60*/  STL.64 [R1+0xbe8], R234 ;  /* 0x000be8ea01007387 */ /* 0x0003e20000100a00 */
[----:B------:R-:W-:Y:S08]  /*64c70*/  HMMA.1688.F32.TF32 R116, R224, R14, R116 ;  /* 0x0000000ee074723c */ /* 0x000ff00000081074 */
[C---:B-1----:R-:W-:Y:S08]  /*64c80*/  HMMA.1688.F32.TF32 R232, R228.reuse, R62, R128 ;  /* 0x0000003ee4e8723c */ /* 0x042ff00000081080 */
[----:B------:R-:W-:Y:S08]  /*64c90*/  HMMA.1688.F32.TF32 R128, R228, R66, R124 ;  /* 0x00000042e480723c */ /* 0x000ff0000008107c */
[C---:B------:R-:W-:Y:S08]  /*64ca0*/  HMMA.1688.F32.TF32 R112, R224.reuse, R18, R112 ;  /* 0x00000012e070723c */ /* 0x040ff00000081070 */
[C---:B------:R-:W-:Y:S08]  /*64cb0*/  HMMA.1688.F32.TF32 R108, R224.reuse, R22, R108 ;  /* 0x00000016e06c723c */ /* 0x040ff0000008106c */
[C---:B------:R-:W-:Y:S01]  /*64cc0*/  HMMA.1688.F32.TF32 R104, R224.reuse, R26, R104 ;  /* 0x0000001ae068723c */ /* 0x040fe20000081068 */
[----:B------:R2:W-:Y:S07]  /*64cd0*/  STL.64 [R1+0xc00], R232 ;  /* 0x000c00e801007387 */ /* 0x0005ee0000100a00 */
[C---:B------:R-:W-:Y:S01]  /*64ce0*/  HMMA.1688.F32.TF32 R100, R224.reuse, R30, R100 ;  /* 0x0000001ee064723c */ /* 0x040fe20000081064 */
[----:B------:R1:W-:Y:S07]  /*64cf0*/  STL.64 [R1+0xc08], R234 ;  /* 0x000c08ea01007387 */ /* 0x0003ee0000100a00 */
        /* <DEDUP_REMOVED lines=8> */
[----:B------:R-:W-:Y:S01]  /*64d80*/  HMMA.1688.F32.TF32 R72, R224, R58, R72 ;  /* 0x0000003ae048723c */ /* 0x000fe20000081048 */
[----:B--2---:R-:W-:-:S07]  /*64d90*/  MOV R232, R247 ;  /* 0x000000f700e87202 */ /* 0x004fce0000000f00 */
[----:B---3--:R-:W-:Y:S01]  /*64da0*/  HMMA.1688.F32.TF32 R124, R228, R70, R236 ;  /* 0x00000046e47c723c */ /* 0x008fe200000810ec */
[----:B------:R-:W-:Y:S02]  /*64db0*/  IMAD.MOV.U32 R233, RZ, RZ, R246 ;  /* 0x000000ffffe97224 */ /* 0x000fe400078e00f6 */
[----:B-1----:R-:W-:Y:S01]  /*64dc0*/  IMAD.MOV.U32 R234, RZ, RZ, R245 ;  /* 0x000000ffffea7224 */ /* 0x002fe200078e00f5 */
[----:B------:R-:W-:Y:S01]  /*64dd0*/  MOV R235, R244 ;  /* 0x000000f400eb7202 */ /* 0x000fe20000000f00 */
[----:B------:R-:W-:Y:S04]  /*64de0*/  LDS R228, [R5+0xc380] ;  /* 0x00c3800005e47984 */ /* 0x000fe80000000800 */
[----:B------:R-:W-:Y:S04]  /*64df0*/  LDS R230, [R5+0xe380] ;  /* 0x00e3800005e67984 */ /* 0x000fe80000000800 */
[----:B------:R-:W-:Y:S04]  /*64e00*/  LDS R229, [R6+0xc380] ;  /* 0x00c3800006e57984 */ /* 0x000fe80000000800 */
[----:B------:R-:W1:Y:S06]  /*64e10*/  LDS R231, [R6+0xe380] ;  /* 0x00e3800006e77984 */ /* 0x000e6c0000000800 */
        /* <DEDUP_REMOVED lines=22> */
[----:B------:R-:W-:-:S03]  /*64f80*/  MOV R236, R249 ;  /* 0x000000f900ec7202 */ /* 0x000fc60000000f00 */
[----:B------:R-:W-:Y:S04]  /*64f90*/  STL.64 [R1+0x600], R80 ;  /* 0x0006005001007387 */ /* 0x000fe80000100a00 */
[----:B------:R-:W-:Y:S04]  /*64fa0*/  STL.64 [R1+0x608], R82 ;  /* 0x0006085201007387 */ /* 0x000fe80000100a00 */
[----:B------:R-:W-:Y:S01]  /*64fb0*/  STL.64 [R1+0x5f0], R76 ;  /* 0x0005f04c01007387 */ /* 0x000fe20000100a00 */
[----:B------:R-:W-:-:S03]  /*64fc0*/  IMAD.MOV.U32 R237, RZ, RZ, R250 ;  /* 0x000000ffffed7224 */ /* 0x000fc600078e00fa */
[----:B------:R-:W-:Y:S01]  /*64fd0*/  STL.64 [R1+0x5f8], R78 ;  /* 0x0005f84e01007387 */ /* 0x000fe20000100a00 */
[----:B------:R-:W-:-:S03]  /*64fe0*/  IMAD.MOV.U32 R238, RZ, RZ, R251 ;  /* 0x000000ffffee7224 */ /* 0x000fc600078e00fb */
[----:B------:R-:W2:Y:S04]  /*64ff0*/  LDL.LU R249, [R1+0x4624] ;  /* 0x0046240001f97983 */ /* 0x000ea80000300800 */
[----:B------:R3:W-:Y:S04]  /*65000*/  STL.64 [R1+0x5e0], R72 ;  /* 0x0005e04801007387 */ /* 0x0007e80000100a00 */
[----:B------:R1:W-:Y:S04]  /*65010*/  STL.64 [R1+0x5e8], R74 ;  /* 0x0005e84a01007387 */ /* 0x0003e80000100a00 */
[----:B------:R-:W2:Y:S04]  /*65020*/  LDL.LU R250, [R1+0x4620] ;  /* 0x0046200001fa7983 */ /* 0x000ea80000300800 */
[----:B------:R-:W2:Y:S04]  /*65030*/  LDL.LU R251, [R1+0x461c] ;  /* 0x00461c0001fb7983 */ /* 0x000ea80000300800 */
[----:B------:R-:W4:Y:S04]  /*65040*/  LDL.LU R239, [R1+0x20c] ;  /* 0x00020c0001ef7983 */ /* 0x000f280000300800 */
[----:B------:R-:W4:Y:S04]  /*65050*/  LDL.LU R247, [R1+0x4618] ;  /* 0x0046180001f77983 */ /* 0x000f280000300800 */
[----:B------:R-:W1:Y:S04]  /*65060*/  LDL.LU R246, [R1+0x4614] ;  /* 0x0046140001f67983 */ /* 0x000e680000300800 */
[----:B------:R-:W4:Y:S04]  /*65070*/  LDL.LU R245, [R1+0x4610] ;  /* 0x0046100001f57983 */ /* 0x000f280000300800 */
[----:B------:R-:W4:Y:S04]  /*65080*/  LDL.LU R244, [R1+0x460c] ;  /* 0x00460c0001f47983 */ /* 0x000f280000300800 */
[----:B---3--:R-:W3:Y:S01]  /*65090*/  LDL.LU R72, [R1+0xf0] ;  /* 0x0000f00001487983 */ /* 0x008ee20000300800 */
[----:B--2---:R-:W-:Y:S01]  /*650a0*/  HMMA.1688.F32.TF32 R76, R224, R62, R248 ;  /* 0x0000003ee04c723c */ /* 0x004fe200000810f8 */
[----:B----4-:R-:W-:-:S02]  /*650b0*/  IMAD.MOV.U32 R73, RZ, RZ, R247 ;  /* 0x000000ffff497224 */ /* 0x010fc400078e00f7 */
[----:B-1----:R-:W-:Y:S01]  /*650c0*/  IMAD.MOV.U32 R74, RZ, RZ, R246 ;  /* 0x000000ffff4a7224 */ /* 0x002fe200078e00f6 */
[----:B------:R-:W-:Y:S11]  /*650d0*/  MOV R75, R245 ;  /* 0x000000f5004b7202 */ /* 0x000ff60000000f00 */
[----:B------:R-:W-:Y:S08]  /*650e0*/  @!UPT UIADD3 URZ, URZ, URZ, URZ ;  /* 0x0000003f3f3ff290 */ /* 0x000ff0000fffe03f */
[----:B------:R-:W-:Y:S04]  /*650f0*/  STL.64 [R1+0x5d0], R76 ;  /* 0x0005d04c01007387 */ /* 0x000fe80000100a00 */
[----:B------:R1:W-:Y:S04]  /*65100*/  STL.64 [R1+0x5d8], R78 ;  /* 0x0005d84e01007387 */ /* 0x0003e80000100a00 */
[----:B------:R-:W2:Y:S04]  /*65110*/  LDL.LU R247, [R1+0x4608] ;  /* 0x0046080001f77983 */ /* 0x000ea80000300800 */
[----:B------:R-:W4:Y:S04]  /*65120*/  LDL.LU R246, [R1+0x4604] ;  /* 0x0046040001f67983 */ /* 0x000f280000300800 */
[----:B------:R-:W2:Y:S01]  /*65130*/  LDL.LU R245, [R1+0x4600] ;  /* 0x0046000001f57983 */ /* 0x000ea20000300800 */
[----:B-1----:R-:W-:-:S03]  /*65140*/  IMAD.MOV.U32 R79, RZ, RZ, R244 ;  /* 0x000000ffff4f7224 */ /* 0x002fc600078e00f4 */
        /* <DEDUP_REMOVED lines=10> */
[----:B------:R-:W3:Y:S01]  /*651f0*/  LDL.LU R90, [R1+0x138] ;  /* 0x00013800015a7983 */ /* 0x000ee20000300800 */
[----:B--2---:R-:W-:-:S03]  /*65200*/  IMAD.MOV.U32 R91, RZ, RZ, R244 ;  /* 0x000000ffff5b7224 */ /* 0x004fc600078e00f4 */
        /* <DEDUP_REMOVED lines=37> */
[----:B------:R-:W-:-:S03]  /*65460*/  IMAD.MOV.U32 R80, RZ, RZ, R245 ;  /* 0x000000ffff507224 */ /* 0x000fc600078e00f5 */
[----:B------:R-:W3:Y:S01]  /*65470*/  LDL.LU R96, [R1+0x150] ;  /* 0x0001500001607983 */ /* 0x000ee20000300800 */
[----:B----4-:R-:W-:-:S03]  /*65480*/  IMAD.MOV.U32 R81, RZ, RZ, R246 ;  /* 0x000000ffff517224 */ /* 0x010fc600078e00f6 */
[----:B------:R-:W4:Y:S01]  /*65490*/  LDL.LU R97, [R1+0x154] ;  /* 0x0001540001617983 */ /* 0x000f220000300800 */
[----:B------:R-:W-:-:S03]  /*654a0*/  MOV R82, R247 ;  /* 0x000000f700527202 */ /* 0x000fc60000000f00 */
[----:B------:R-:W4:Y:S01]  /*654b0*/  LDL.LU R98, [R1+0x158] ;  /* 0x0001580001627983 */ /* 0x000f220000300800 */
[----:B------:R-:W-:Y:S01]  /*654c0*/  IMAD.MOV.U32 R248, RZ, RZ, R240 ;  /* 0x000000fffff87224 */ /* 0x000fe200078e00f0 */
[----:B------:R-:W-:Y:S01]  /*654d0*/  MOV R250, R242 ;  /* 0x000000f200fa7202 */ /* 0x000fe20000000f00 */
[----:B------:R-:W-:Y:S02]  /*654e0*/  IMAD.MOV.U32 R249, RZ, RZ, R241 ;  /* 0x000000fffff97224 */ /* 0x000fe400078e00f1 */
[----:B------:R-:W-:Y:S01]  /*654f0*/  IMAD.MOV.U32 R251, RZ, RZ, R243 ;  /* 0x000000fffffb7224 */ /* 0x000fe200078e00f3 */
[----:B--2---:R-:W-:Y:S02]  /*65500*/  MOV R99, R244 ;  /* 0x000000f400637202 */ /* 0x004fe40000000f00 */
        /* <DEDUP_REMOVED lines=18> */
[C---:B----4-:R-:W-:Y:S08]  /*65630*/  HMMA.1688.F32.TF32 R96, R228.reuse, R42, R96 ;  /* 0x0000002ae460723c */ /* 0x050ff00000081060 */
[C---:B------:R-:W-:Y:S08]  /*65640*/  HMMA.1688.F32.TF32 R88, R228.reuse, R50, R88 ;  /* 0x00000032e458723c */ /* 0x040ff00000081058 */
[C---:B------:R-:W-:Y:S08]  /*65650*/  HMMA.1688.F32.TF32 R84, R228.reuse, R54, R84 ;  /* 0x00000036e454723c */ /* 0x040ff00000081054 */
[C---:B------:R-:W-:Y:S08]  /*65660*/  HMMA.1688.F32.TF32 R76, R228.reuse, R62, R76 ;  /* 0x0000003ee44c723c */ /* 0x040ff0000008104c */
[-C--:B------:R-:W-:Y:S08]  /*65670*/  HMMA.1688.F32.TF32 R72, R228, R66.reuse, R72 ;  /* 0x00000042e448723c */ /* 0x080ff00000081048 */
[C---:B--2---:R-:W-:Y:S08]  /*65680*/  HMMA.1688.F32.TF32 R244, R224.reuse, R66, R244 ;  /* 0x00000042e0f4723c */ /* 0x044ff000000810f4 */
[----:B------:R-:W-:Y:S11]  /*65690*/  HMMA.1688.F32.TF32 R224, R224, R70, R240 ;  /* 0x00000046e0e0723c */ /* 0x000ff600000810f0 */
[----:B------:R-:W-:Y:S04]  /*656a0*/  @!UPT UIADD3 URZ, URZ, URZ, URZ ;  /* 0x0000003f3f3ff290 */ /* 0x000fe8000fffe03f */
[----:B------:R1:W-:Y:S04]  /*656b0*/  STL.64 [R1+0x5c0], R244 ;  /* 0x0005c0f401007387 */ /* 0x0003e80000100a00 */
[----:B------:R2:W-:Y:S04]  /*656c0*/  STL.64 [R1+0x5c8], R246 ;  /* 0x0005c8f601007387 */ /* 0x0005e80000100a00 */
[----:B-1----:R-:W3:Y:S04]  /*656d0*/  LDL.LU R244, [R1+0x220] ;  /* 0x0002200001f47983 */ /* 0x002ee80000300800 */
[----:B------:R-:W3:Y:S04]  /*656e0*/  LDL.LU R245, [R1+0x224] ;  /* 0x0002240001f57983 */ /* 0x000ee80000300800 */
[----:B--2---:R-:W3:Y:S04]  /*656f0*/  LDL.LU R246, [R1+0x228] ;  /* 0x0002280001f67983 */ /* 0x004ee80000300800 */
[----:B------:R-:W3:Y:S04]  /*65700*/  LDL.LU R247, [R1+0x22c] ;  /* 0x00022c0001f77983 */ /* 0x000ee80000300800 */
[----:B------:R-:W2:Y:S04]  /*65710*/  LDL.LU R240, [R1+0xe0] ;  /* 0x0000e00001f07983 */ /* 0x000ea80000300800 */
[----:B------:R-:W-:Y:S04]  /*65720*/  STL.64 [R1+0x5b0], R224 ;  /* 0x0005b0e001007387 */ /* 0x000fe80000100a00 */
[----:B------:R-:W-:Y:S04]  /*65730*/  STL.64 [R1+0x5b8], R226 ;  /* 0x0005b8e201007387 */ /* 0x000fe80000100a00 */
[----:B------:R-:W2:Y:S04]  /*65740*/  LDL.LU R241, [R1+0xe4] ;  /* 0x0000e40001f17983 */ /* 0x000ea80000300800 */
[----:B------:R-:W2:Y:S04]  /*65750*/  LDL.LU R242, [R1+0xe8] ;  /* 0x0000e80001f27983 */ /* 0x000ea80000300800 */
[----:B------:R-:W2:Y:S04]  /*65760*/  LDL.LU R243, [R1+0xec] ;  /* 0x0000ec0001f37983 */ /* 0x000ea80000300800 */
[----:B------:R-:W-:Y:S04]  /*65770*/  STL.64 [R1+0xc60], R128 ;  /* 0x000c608001007387 */ /* 0x000fe80000100a00 */
[----:B------:R1:W-:Y:S01]  /*65780*/  STL.64 [R1+0xc68], R130 ;  /* 0x000c688201007387 */ /* 0x0003e20000100a00 */
[C---:B------:R-:W-:Y:S03]  /*65790*/  HMMA.1688.F32.TF32 R80, R228.reuse, R58, R80 ;  /* 0x0000003ae450723c */ /* 0x040fe60000081050 */
[----:B------:R-:W-:Y:S04]  /*657a0*/  LDS R224, [R3+0xc400] ;  /* 0x00c4000003e07984 */ /* 0x000fe80000000800 */
[----:B------:R-:W-:Y:S04]  /*657b0*/  LDS R226, [R3+0xe400] ;  /* 0x00e4000003e27984 */ /* 0x000fe80000000800 */
[----:B-1----:R-:W4:Y:S04]  /*657c0*/  LDL.LU.64 R130, [R1+0x45d0] ;  /* 0x0045d00001827983 */ /* 0x002f280000300a00 */
[----:B------:R-:W4:Y:S04]  /*657d0*/  LDL.LU.64 R128, [R1+0x45c8] ;  /* 0x0045c80001807983 */ /* 0x000f280000300a00 */
        /* <DEDUP_REMOVED lines=57> */
[----:B------:R-:W4:Y:S01]  /*65b70*/  LDL.LU.64 R72, [R1+0x44e8] ;  /* 0x0044e80001487983 */ /* 0x000f220000300a00 */
[----:B--2---:R-:W-:Y:S03]  /*65b80*/  HMMA.1688.F32.TF32 R240, R228, R70, R240 ;  /* 0x00000046e4f0723c */ /* 0x004fe600000810f0 */
[----:B------:R-:W-:Y:S04]  /*65b90*/  LDS R228, [R5+0xc400] ;  /* 0x00c4000005e47984 */ /* 0x000fe80000000800 */
[----:B------:R-:W-:Y:S04]  /*65ba0*/  LDS R230, [R5+0xe400] ;  /* 0x00e4000005e67984 */ /* 0x000fe80000000800 */
[----:B------:R-:W-:Y:S04]  /*65bb0*/  LDS R229, [R6+0xc400] ;  /* 0x00c4000006e57984 */ /* 0x000fe80000000800 */
[----:B------:R-:W1:Y:S08]  /*65bc0*/  LDS R231, [R6+0xe400] ;  /* 0x00e4000006e77984 */ /* 0x000e700000000800 */
[----:B------:R-:W-:Y:S04]  /*65bd0*/  STL.64 [R1+0x2410], R240 ;  /* 0x002410f001007387 */ /* 0x000fe80000100a00 */
[----:B------:R3:W-:Y:S02]  /*65be0*/  STL.64 [R1+0x2418], R242 ;  /* 0x002418f201007387 */ /* 0x0007e40000100a00 */
[C---:B---3--:R-:W-:Y:S08]  /*65bf0*/  HMMA.1688.F32.TF32 R240, R224.reuse, R10, R244 ;  /* 0x0000000ae0f0723c */ /* 0x048ff000000810f4 */
[C---:B------:R-:W-:Y:S11]  /*65c00*/  HMMA.1688.F32.TF32 R244, R224.reuse, R14, R248 ;  /* 0x0000000ee0f4723c */ /* 0x040ff600000810f8 */
[----:B------:R-:W-:Y:S04]  /*65c10*/  @!UPT UIADD3 URZ, URZ, URZ, URZ ;  /* 0x0000003f3f3ff290 */ /* 0x000fe8000fffe03f */
[----:B------:R-:W-:Y:S04]  /*65c20*/  STL.64 [R1+0x5a0], R240 ;  /* 0x0005a0f001007387 */ /* 0x000fe80000100a00 */
[----:B------:R2:W-:Y:S02]  /*65c30*/  STL.64 [R1+0x5a8], R242 ;  /* 0x0005a8f201007387 */ /* 0x0005e40000100a00 */
[C---:B--2---:R-:W-:Y:S08]  /*65c40*/  HMMA.1688.F32.TF32 R240, R224.reuse, R18, R236 ;  /* 0x00000012e0f0723c */ /* 0x044ff000000810ec */
[C---:B------:R-:W-:Y:S01]  /*65c50*/  HMMA.1688.F32.TF32 R236, R224.reuse, R22, R232 ;  /* 0x00000016e0ec723c */ /* 0x040fe200000810e8 */
[----:B------:R-:W-:Y:S04]  /*65c60*/  STL.64 [R1+0x590], R244 ;  /* 0x000590f401007387 */ /* 0x000fe80000100a00 */
[----:B------:R-:W-:Y:S03]  /*65c70*/  STL.64 [R1+0x598], R246 ;  /* 0x000598f601007387 */ /* 0x000fe60000100a00 */
[C---:B----4-:R-:W-:Y:S07]  /*65c80*/  HMMA.1688.F32.TF32 R76, R224.reuse, R30, R76 ;  /* 0x0000001ee04c723c */ /* 0x050fee000008104c */
[----:B------:R-:W-:Y:S01]  /*65c90*/  STL.64 [R1+0x580], R240 ;  /* 0x000580f001007387 */ /* 0x000fe20000100a00 */
[C---:B------:R-:W-:Y:S01]  /*65ca0*/  HMMA.1688.F32.TF32 R232, R224.reuse, R26, R72 ;  /* 0x0000001ae0e8723c */ /* 0x040fe20000081048 */
[----:B------:R-:W-:Y:S01]  /*65cb0*/  IMAD.MOV.U32 R248, RZ, RZ, R149 ;  /* 0x000000fffff87224 */ /* 0x000fe200078e0095 */
[----:B------:R-:W-:Y:S01]  /*65cc0*/  MOV R249, R150 ;  /* 0x0000009600f97202 */ /* 0x000fe20000000f00 */
[----:B------:R-:W-:Y:S01]  /*65cd0*/  IMAD.MOV.U32 R250, RZ, RZ, R151 ;  /* 0x000000fffffa7224 */ /* 0x000fe200078e0097 */
[----:B------:R-:W-:Y:S04]  /*65ce0*/  LDS R244, [R3+0xc480] ;  /* 0x00c4800003f47984 */ /* 0x000fe80000000800 */
[C---:B------:R-:W-:Y:S01]  /*65cf0*/  HMMA.1688.F32.TF32 R72, R224.reuse, R34, R80 ;  /* 0x00000022e048723c */ /* 0x040fe20000081050 */
[----:B------:R-:W-:Y:S04]  /*65d00*/  STL.64 [R1+0x588], R242 ;  /* 0x000588f201007387 */ /* 0x000fe80000100a00 */
[----:B------:R-:W-:Y:S04]  /*65d10*/  STL.64 [R1+0x570], R236 ;  /* 0x000570ec01007387 */ /* 0x000fe80000100a00 */
[----:B------:R-:W-:Y:S01]  /*65d20*/  STL.64 [R1+0x578], R238 ;  /* 0x000578ee01007387 */ /* 0x000fe20000100a00 */
[----:B------:R-:W-:Y:S01]  /*65d30*/  HMMA.1688.F32.TF32 R80, R224, R38, R84 ;  /* 0x00000026e050723c */ /* 0x000fe20000081054 */
[----:B------:R-:W-:-:S02]  /*65d40*/  IMAD.MOV.U32 R251, RZ, RZ, R159 ;  /* 0x000000fffffb7224 */ /* 0x000fc400078e009f */
[----:B------:R-:W-:Y:S04]  /*65d50*/  LDS R246, [R3+0xe480] ;  /* 0x00e4800003f67984 */ /* 0x000fe80000000800 */
        /* <DEDUP_REMOVED lines=8> */
[----:B------:R-:W2:Y:S01]  /*65de0*/  LDS R247, [R4+0xe480] ;  /* 0x00e4800004f77984 */ /* 0x000ea20000000800 */
[C---:B---3--:R-:W-:Y:S03]  /*65df0*/  HMMA.1688.F32.TF32 R72, R224.reuse, R46, R92 ;  /* 0x0000002ee048723c */ /* 0x048fe6000008105c */
[----:B------:R-:W-:Y:S04]  /*65e00*/  STL.64 [R1+0x530], R80 ;  /* 0x0005305001007387 */ /* 0x000fe80000100a00 */
[----:B------:R3:W-:Y:S08]  /*65e10*/  STL.64 [R1+0x538], R82 ;  /* 0x0005385201007387 */ /* 0x0007f00000100a00 */
[----:B------:R-:W-:Y:S01]  /*65e20*/  STL.64 [R1+0x520], R76 ;  /* 0x0005204c01007387 */ /* 0x000fe20000100a00 */
[C---:B---3--:R-:W-:Y:S03]  /*65e30*/  HMMA.1688.F32.TF32 R80, R224.reuse, R50, R96 ;  /* 0x00000032e050723c */ /* 0x048fe60000081060 */
[----:B------:R3:W-:Y:S04]  /*65e40*/  STL.64 [R1+0x528], R78 ;  /* 0x0005284e01007387 */ /* 0x0007e80000100a00 */
[----:B------:R-:W-:Y:S04]  /*65e50*/  STL.64 [R1+0x510], R72 ;  /* 0x0005104801007387 */ /* 0x000fe80000100a00 */
[----:B------:R4:W-:Y:S01]  /*65e60*/  STL.64 [R1+0x518], R74 ;  /* 0x0005184a01007387 */ /* 0x0009e20000100a00 */
[C---:B---3--:R-:W-:Y:S08]  /*65e70*/  HMMA.1688.F32.TF32 R76, R224.reuse, R54, R100 ;  /* 0x00000036e04c723c */ /* 0x048ff00000081064 */
[C---:B----4-:R-:W-:Y:S03]  /*65e80*/  HMMA.1688.F32.TF32 R72, R224.reuse, R58, R104 ;  /* 0x0000003ae048723c */ /* 0x050fe60000081068 */
        /* <DEDUP_REMOVED lines=8> */
[----:B----4-:R-:W-:Y:S03]  /*65f10*/  HMMA.1688.F32.TF32 R72, R224, R70, R116 ;  /* 0x00000046e048723c */ /* 0x010fe60000081074 */
[----:B------:R-:W-:Y:S04]  /*65f20*/  STL.64 [R1+0x4d0], R80 ;  /* 0x0004d05001007387 */ /* 0x000fe80000100a00 */
[----:B------:R-:W-:Y:S08]  /*65f30*/  STL.64 [R1+0x4d8], R82 ;  /* 0x0004d85201007387 */ /* 0x000ff00000100a00 */
[----:B------:R-:W-:Y:S04]  /*65f40*/  STL.64 [R1+0x3d0], R76 ;  /* 0x0003d04c01007387 */ /* 0x000fe80000100a00 */
[----:B------:R-:W-:Y:S04]  /*65f50*/  STL.64 [R1+0x3d8], R78 ;  /* 0x0003d84e01007387 */ /* 0x000fe80000100a00 */
[----:B------:R-:W-:Y:S04]  /*65f60*/  STL.64 [R1+0x3c0], R72 ;  /* 0x0003c04801007387 */ /* 0x000fe80000100a00 */
[----:B------:R1:W-:Y:S02]  /*65f70*/  STL.64 [R1+0x3c8], R74 ;  /* 0x0003c84a01007387 */ /* 0x0003e40000100a00 */
        /* <DEDUP_REMOVED lines=14> */
[----:B-1----:R-:W-:Y:S06]  /*66060*/  HMMA.1688.F32.TF32 R72, R228, R34, R144 ;  /* 0x00000022e448723c */ /* 0x002fec0000081090 */
[----:B------:R-:W-:Y:S01]  /*66070*/  STL.64 [R1+0x2370], R80 ;  /* 0x0023705001007387 */ /* 0x000fe20000100a00 */
[----:B------:R-:W-:-:S03]  /*66080*/  IMAD.MOV.U32 R236, RZ, RZ, R165 ;  /* 0x000000ffffec7224 */ /* 0x000fc600078e00a5 */
[----:B------:R-:W-:Y:S05]  /*66090*/  STL.64 [R1+0x2378], R82 ;  /* 0x0023785201007387 */ /* 0x000fea0000100a00 */
[----:B------:R1:W-:Y:S01]  /*660a0*/  STL.64 [R1+0x2360], R76 ;  /* 0x0023604c01007387 */ /* 0x0003e20000100a00 */
[----:B------:R-:W-:-:S03]  /*660b0*/  MOV R237, R160 ;  /* 0x000000a000ed7202 */ /* 0x000fc60000000f00 */
[----:B------:R3:W-:Y:S01]  /*660c0*/  STL.64 [R1+0x2368], R78 ;  /* 0x0023684e01007387 */ /* 0x0007e20000100a00 */
[----:B------:R-:W-:-:S03]  /*660d0*/  IMAD.MOV.U32 R238, RZ, RZ, R161 ;  /* 0x000000ffffee7224 */ /* 0x000fc600078e00a1 */
[----:B------:R-:W4:Y:S01]  /*660e0*/  LDL.LU R165, [R1+0x44e4] ;  /* 0x0044e40001a57983 */ /* 0x000f220000300800 */
[----:B------:R-:W-:Y:S01]  /*660f0*/  IMAD.MOV.U32 R239, RZ, RZ, R162 ;  /* 0x000000ffffef7224 */ /* 0x000fe200078e00a2 */
[----:B------:R-:W-:Y:S02]  /*66100*/  MOV R240, R156 ;  /* 0x0000009c00f07202 */ /* 0x000fe40000000f00 */
[----:B------:R-:W-:Y:S04]  /*66110*/  STL.64 [R1+0x2350], R72 ;  /* 0x0023504801007387 */ /* 0x000fe80000100a00 */
[----:B------:R1:W-:Y:S01]  /*66120*/  STL.64 [R1+0x2358], R74 ;  /* 0x0023584a01007387 */ /* 0x0003e20000100a00 */
[----:B------:R-:W-:-:S03]  /*66130*/  IMAD.MOV.U32 R241, RZ, RZ, R157 ;  /* 0x000000fffff17224 */ /* 0x000fc600078e009d */
[----:B------:R-:W4:Y:S01]  /*66140*/  LDL.LU R160, [R1+0x44e0] ;  /* 0x0044e00001a07983 */ /* 0x000f220000300800 */
[----:B------:R-:W-:-:S03]  /*66150*/  IMAD.MOV.U32 R242, RZ, RZ, R158 ;  /* 0x000000fffff27224 */ /* 0x000fc600078e009e */
[----:B------:R-:W4:Y:S01]  /*66160*/  LDL.LU R161, [R1+0x44dc] ;  /* 0x0044dc0001a17983 */ /* 0x000f220000300800 */
[----:B------:R-:W-:-:S03]  /*66170*/  MOV R243, R152 ;  /* 0x0000009800f37202 */ /* 0x000fc60000000f00 */
[----:B------:R-:W4:Y:S01]  /*66180*/  LDL.LU R162, [R1+0x44d8] ;  /* 0x0044d80001a27983 */ /* 0x000f220000300800 */
[----:B-1----:R-:W-:-:S03]  /*66190*/  IMAD.MOV.U32 R76, RZ, RZ, R153 ;  /* 0x000000ffff4c7224 */ /* 0x002fc600078e0099 */
[----:B------:R-:W4:Y:S01]  /*661a0*/  LDL.LU R156, [R1+0x44d4] ;  /* 0x0044d400019c7983 */ /* 0x000f220000300800 */
[----:B------:R-:W-:-:S03]  /*661b0*/  IMAD.MOV.U32 R77, RZ, RZ, R154 ;  /* 0x000000ffff4d7224 */ /* 0x000fc600078e009a */
[----:B------:R-:W4:Y:S01]  /*661c0*/  LDL.LU R157, [R1+0x44d0] ;  /* 0x0044d000019d7983 */ /* 0x000f220000300800 */
[----:B---3--:R-:W-:-:S03]  /*661d0*/  MOV R78, R155 ;  /* 0x0000009b004e7202 */ /* 0x008fc60000000f00 */
[----:B------:R-:W4:Y:S01]  /*661e0*/  LDL.LU R158, [R1+0x44cc] ;  /* 0x0044cc00019e7983 */ /* 0x000f220000300800 */
[----:B------:R-:W-:-:S03]  /*661f0*/  IMAD.MOV.U32 R79, RZ, RZ, R148 ;  /* 0x000000ffff4f7224 */ /* 0x000fc600078e0094 */
        /* <DEDUP_REMOVED lines=13> */
[----:B------:R-:W-:Y:S01]  /*662d0*/  MOV R232, R163 ;  /* 0x000000a300e87202 */ /* 0x000fe20000000f00 */
[----:B------:R-:W-:-:S02]  /*662e0*/  IMAD.MOV.U32 R233, RZ, RZ, R166 ;  /* 0x000000ffffe97224 */ /* 0x000fc400078e00a6 */
[----:B------:R-:W4:Y:S01]  /*662f0*/  LDL.LU R163, [R1+0x44a4] ;  /* 0x0044a40001a37983 */ /* 0x000f220000300800 */
[----:B------:R-:W-:Y:S01]  /*66300*/  IMAD.MOV.U32 R234, RZ, RZ, R167 ;  /* 0x000000ffffea7224 */ /* 0x000fe200078e00a7 */
[----:B------:R-:W-:Y:S02]  /*66310*/  MOV R235, R171 ;  /* 0x000000ab00eb7202 */ /* 0x000fe40000000f00 */
[----:B------:R-:W4:Y:S04]  /*66320*/  LDL.LU R166, [R1+0x44a0] ;  /* 0x0044a00001a67983 */ /* 0x000f280000300800 */
[----:B------:R-:W4:Y:S04]  /*66330*/  LDL.LU R167, [R1+0x449c] ;  /* 0x00449c0001a77983 */ /* 0x000f280000300800 */
[----:B------:R-:W4:Y:S01]  /*66340*/  LDL.LU R171, [R1+0x4498] ;  /* 0x0044980001ab7983 */ /* 0x000f220000300800 */
[----:B--2---:R-:W-:Y:S08]  /*66350*/  HMMA.1688.F32.TF32 R92, R244, R10, R184 ;  /* 0x0000000af45c723c */ /* 0x004ff000000810b8 */
[C---:B---3--:R-:W-:Y:S08]  /*66360*/  HMMA.1688.F32.TF32 R88, R228.reuse, R42, R152 ;  /* 0x0000002ae458723c */ /* 0x048ff00000081098 */
[C---:B----4-:R-:W-:Y:S08]  /*66370*/  HMMA.1688.F32.TF32 R72, R228.reuse, R38, R148 ;  /* 0x00000026e448723c */ /* 0x050ff00000081094 */
[C---:B------:R-:W-:Y:S11]  /*66380*/  HMMA.1688.F32.TF32 R84, R228.reuse, R46, R156 ;  /* 0x0000002ee454723c */ /* 0x040ff6000008109c */
[----:B------:R-:W-:Y:S04]  /*66390*/  @!UPT UIADD3 URZ, URZ, URZ, URZ ;  /* 0x0000003f3f3ff290 */ /* 0x000fe8000fffe03f */
        /* <DEDUP_REMOVED lines=17> */
[----:B-1----:R-:W-:Y:S07]  /*664b0*/  HMMA.1688.F32.TF32 R84, R228, R70, R180 ;  /* 0x00000046e454723c */ /* 0x002fee00000810b4 */
[----:B------:R-:W-:Y:S04]  /*664c0*/  STL.64 [R1+0x22e0], R72 ;  /* 0x0022e04801007387 */ /* 0x000fe80000100a00 */
[----:B------:R-:W-:Y:S04]  /*664d0*/  STL.64 [R1+0x22e8], R74 ;  /* 0x0022e84a01007387 */ /* 0x000fe80000100a00 */
[----:B------:R-:W-:Y:S04]  /*664e0*/  STL.64 [R1+0x23a0], R88 ;  /* 0x0023a05801007387 */ /* 0x000fe80000100a00 */
[----:B------:R1:W-:Y:S04]  /*664f0*/  STL.64 [R1+0x23a8], R90 ;  /* 0x0023a85a01007387 */ /* 0x0003e80000100a00 */
[----:B------:R-:W-:Y:S04]  /*66500*/  LDS R72, [R5+0xc480] ;  /* 0x00c4800005487984 */ /* 0x000fe80000000800 */
[----:B------:R-:W-:Y:S01]  /*66510*/  STL.64 [R1+0x22d0], R84 ;  /* 0x0022d05401007387 */ /* 0x000fe20000100a00 */
[C---:B-1----:R-:W-:Y:S03]  /*66520*/  HMMA.1688.F32.TF32 R88, R244.reuse, R14, R188 ;  /* 0x0000000ef458723c */ /* 0x042fe600000810bc */
[----:B------:R1:W-:Y:S04]  /*66530*/  STL.64 [R1+0x22d8], R86 ;  /* 0x0022d85601007387 */ /* 0x0003e80000100a00 */
[----:B------:R-:W-:Y:S04]  /*66540*/  LDS R74, [R5+0xe480] ;  /* 0x00e48000054a7984 */ /* 0x000fe80000000800 */
[----:B------:R-:W-:Y:S01]  /*66550*/  LDS R73, [R6+0xc480] ;  /* 0x00c4800006497984 */ /* 0x000fe20000000800 */
[C---:B-1----:R-:W-:Y:S03]  /*66560*/  HMMA.1688.F32.TF32 R84, R244.reuse, R18, R192 ;  /* 0x00000012f454723c */ /* 0x042fe600000810c0 */
[----:B------:R-:W-:Y:S04]  /*66570*/  STL.64 [R1+0x2d0], R92 ;  /* 0x0002d05c01007387 */ /* 0x000fe80000100a00 */
[----:B------:R1:W-:Y:S04]  /*66580*/  STL.64 [R1+0x2d8], R94 ;  /* 0x0002d85e01007387 */ /* 0x0003e80000100a00 */
[----:B------:R-:W2:Y:S04]  /*66590*/  LDS R75, [R6+0xe480] ;  /* 0x00e48000064b7984 */ /* 0x000ea80000000800 */
[----:B------:R-:W-:Y:S01]  /*665a0*/  STL.64 [R1+0x2c0], R88 ;  /* 0x0002c05801007387 */ /* 0x000fe20000100a00 */
[C---:B-1----:R-:W-:Y:S03]  /*665b0*/  HMMA.1688.F32.TF32 R92, R244.reuse, R22, R196 ;  /* 0x00000016f45c723c */ /* 0x042fe600000810c4 */
        /* <DEDUP_REMOVED lines=10> */
[----:B------:R-:W-:Y:S04]  /*66660*/  LDS R195, [R4+0xe580] ;  /* 0x00e5800004c37984 */ /* 0x000fe80000000800 */
        /* <DEDUP_REMOVED lines=12> */
[----:B------:R-:W-:Y:S04]  /*66730*/  LDS R220, [R3+0xc700] ;  /* 0x00c7000003dc7984 */ /* 0x000fe80000000800 */
[----:B------:R-:W-:Y:S01]  /*66740*/  STL.64 [R1+0x150], R84 ;  /* 0x0001505401007387 */ /* 0x000fe20000100a00 */
[C---:B-1----:R-:W-:Y:S03]  /*66750*/  HMMA.1688.F32.TF32 R88, R244.reuse, R50, R80 ;  /* 0x00000032f458723c */ /* 0x042fe60000081050 */
[----:B------:R1:W-:Y:S04]  /*66760*/  STL.64 [R1+0x158], R86 ;  /* 0x0001585601007387 */ /* 0x0003e80000100a00 */
[----:B------:R-:W-:Y:S01]  /*66770*/  LDS R222, [R3+0xe700] ;  /* 0x00e7000003de7984 */ /* 0x000fe20000000800 */
[C---:B------:R-:W-:Y:S03]  /*66780*/  HMMA.1688.F32.TF32 R80, R244.reuse, R58, R240 ;  /* 0x0000003af450723c */ /* 0x040fe600000810f0 */
[----:B------:R-:W-:Y:S04]  /*66790*/  LDS R221, [R4+0xc700] ;  /* 0x00c7000004dd7984 */ /* 0x000fe80000000800 */
[----:B------:R-:W-:Y:S01]  /*667a0*/  LDS R223, [R4+0xe700] ;  /* 0x00e7000004df7984 */ /* 0x000fe20000000800 */
[C---:B-1----:R-:W-:Y:S08]  /*667b0*/  HMMA.1688.F32.TF32 R84, R244.reuse, R54, R76 ;  /* 0x00000036f454723c */ /* 0x042ff0000008104c */
        /* <DEDUP_REMOVED lines=9> */
[----:B------:R3:W-:Y:S01]  /*66850*/  STL.64 [R1+0x18], R82 ;  /* 0x0000185201007387 */ /* 0x0007e20000100a00 */
[-C--:B------:R-:W-:Y:S03]  /*66860*/  HMMA.1688.F32.TF32 R244, R244, R70.reuse, R232 ;  /* 0x00000046f4f4723c */ /* 0x080fe600000810e8 */
[----:B------:R-:W-:Y:S04]  /*66870*/  STL.64 [R1+0x42b8], R248 ;  /* 0x0042b8f801007387 */ /* 0x000fe80000100a00 */
[----:B------:R-:W-:Y:S04]  /*66880*/  STL.64 [R1], R76 ;  /* 0x0000004c01007387 */ /* 0x000fe80000100a00 */
[----:B------:R-:W-:Y:S04]  /*66890*/  STL.64 [R1+0x8], R78 ;  /* 0x0000084e01007387 */ /* 0x000fe80000100a00 */
[----:B------:R-:W-:Y:S04]  /*668a0*/  STL.64 [R1+0x42b0], R250 ;  /* 0x0042b0fa01007387 */ /* 0x000fe80000100a00 */
        /* <DEDUP_REMOVED lines=14> */
[----:B---3--:R-:W3:Y:S04]  /*66990*/  LDL.LU R82, [R1+0x828] ;  /* 0x0008280001527983 */ /* 0x008ee80000300800 */
        /* <DEDUP_REMOVED lines=88> */
[----:B------:R-:W1:Y:S04]  /*66f20*/  LDS R79, [R4+0xe500] ;  /* 0x00e50000044f7984 */ /* 0x000e680000000800 */
[----:B------:R-:W-:Y:S04]  /*66f30*/  STL.64 [R1+0x42c8], R244 ;  /* 0x0042c8f401007387 */ /* 0x000fe80000100a00 */
[----:B------:R-:W-:Y:S01]  /*66f40*/  STL.64 [R1+0x42c0], R246 ;  /* 0x0042c0f601007387 */ /* 0x000fe20000100a00 */
[C---:B--2---:R-:W-:Y:S08]  /*66f50*/  HMMA.1688.F32.TF32 R104, R72.reuse, R70, R104 ;  /* 0x000000464868723c */ /* 0x044ff00000081068 */
[C---:B---3--:R-:W-:Y:S08]  /*66f60*/  HMMA.1688.F32.TF32 R108, R72.reuse, R66, R108 ;  /* 0x00000042486c723c */ /* 0x048ff0000008106c */
[----:B----4-:R-:W-:Y:S08]  /*66f70*/  HMMA.1688.F32.TF32 R112, R72, R62, R112 ;  /* 0x0000003e4870723c */ /* 0x010ff00000081070 */
[C---:B-1----:R-:W-:Y:S08]  /*66f80*/  HMMA.1688.F32.TF32 R92, R76.reuse, R18, R92 ;  /* 0x000000124c5c723c */ /* 0x042ff0000008105c */
[C---:B------:R-:W-:Y:S08]  /*66f90*/  HMMA.1688.F32.TF32 R88, R76.reuse, R22, R88 ;  /* 0x000000164c58723c */ /* 0x040ff00000081058 */
[----:B------:R-:W-:Y:S08]  /*66fa0*/  HMMA.1688.F32.TF32 R80, R76, R30, R80 ;  /* 0x0000001e4c50723c */ /* 0x000ff00000081050 */
[C---:B------:R-:W-:Y:S08]  /*66fb0*/  HMMA.1688.F32.TF32 R164, R72.reuse, R10, R160 ;  /* 0x0000000a48a4723c */ /* 0x040ff000000810a0 */
        /* <DEDUP_REMOVED lines=65> */
[----:B------:R-:W1:Y:S04]  /*673d0*/  LDS R75, [R6+0xe500] ;  /* 0x00e50000064b7984 */ /* 0x000e680000000800 */
        /* <DEDUP_REMOVED lines=102> */
[----:B------:R-:W-:Y:S04]  /*67a40*/  STL.64 [R1+0xb8], R158 ;  /* 0x0000b89e01007387 */ /* 0x000fe80000100a00 */
        /* <DEDUP_REMOVED lines=21> */
[C---:B-1----:R-:W-:Y:S03]  /*67ba0*/  HMMA.1688.F32.TF32 R124, R72.reuse, R14, R124 ;  /* 0x0000000e487c723c */ /* 0x042fe6000008107c */
[----:B------:R-:W-:Y:S04]  /*67bb0*/  LDS R152, [R3+0xc680] ;  /* 0x00c6800003987984 */ /* 0x000fe80000000800 */
[----:B------:R-:W-:Y:S01]  /*67bc0*/  LDS R154, [R3+0xe680] ;  /* 0x00e68000039a7984 */ /* 0x000fe20000000800 */
[C---:B---3--:R-:W-:Y:S03]  /*67bd0*/  HMMA.1688.F32.TF32 R76, R72.reuse, R10, R128 ;  /* 0x0000000a484c723c */ /* 0x048fe60000081080 */
[----:B------:R-:W-:Y:S04]  /*67be0*/  LDS R153, [R4+0xc680] ;  /* 0x00c6800004997984 */ /* 0x000fe80000000800 */
[----:B------:R-:W-:Y:S01]  /*67bf0*/  LDS R155, [R4+0xe680] ;  /* 0x00e68000049b7984 */ /* 0x000fe20000000800 */
[C---:B------:R-:W-:Y:S11]  /*67c00*/  HMMA.1688.F32.TF32 R120, R72.reuse, R18, R120 ;  /* 0x000000124878723c */ /* 0x040ff60000081078 */
[----:B------:R-:W-:Y:S04]  /*67c10*/  @!UPT UIADD3 URZ, URZ, URZ, URZ ;  /* 0x0000003f3f3ff290 */ /* 0x000fe8000fffe03f */
[----:B------:R-:W-:Y:S04]  /*67c20*/  STL.64 [R1+0x21c0], R76 ;  /* 0x0021c04c01007387 */ /* 0x000fe80000100a00 */
[----:B------:R1:W-:Y:S02]  /*67c30*/  STL.64 [R1+0x21c8], R78 ;  /* 0x0021c84e01007387 */ /* 0x0003e40000100a00 */
[C---:B-1----:R-:W-:Y:S02]  /*67c40*/  HMMA.1688.F32.TF32 R76, R72.reuse, R22, R224 ;  /* 0x00000016484c723c */ /* 0x042fe400000810e0 */
[----:B------:R-:W-:Y:S04]  /*67c50*/  STL.64 [R1+0x21b0], R124 ;  /* 0x0021b07c01007387 */ /* 0x000fe80000100a00 */
[----:B------:R-:W-:Y:S02]  /*67c60*/  STL.64 [R1+0x21b8], R126 ;  /* 0x0021b87e01007387 */ /* 0x000fe40000100a00 */
[C---:B------:R-:W-:Y:S02]  /*67c70*/  HMMA.1688.F32.TF32 R116, R72.reuse, R26, R116 ;  /* 0x0000001a4874723c */ /* 0x040fe40000081074 */
[----:B------:R-:W-:Y:S04]  /*67c80*/  STL.64 [R1+0x21a0], R120 ;  /* 0x0021a07801007387 */ /* 0x000fe80000100a00 */
[----:B------:R-:W-:Y:S02]  /*67c90*/  STL.64 [R1+0x21a8], R122 ;  /* 0x0021a87a01007387 */ /* 0x000fe40000100a00 */
[C---:B------:R-:W-:Y:S07]  /*67ca0*/  HMMA.1688.F32.TF32 R112, R72.reuse, R30, R112 ;  /* 0x0000001e4870723c */ /* 0x040fee0000081070 */
        /* <DEDUP_REMOVED lines=29> */
[----:B-1----:R-:W-:Y:S02]  /*67e80*/  HMMA.1688.F32.TF32 R76, R72, R70, R236 ;  /* 0x00000046484c723c */ /* 0x002fe400000810ec */
        /* <DEDUP_REMOVED lines=13> */
[----:B------:R-:W-:Y:S04]  /*67f60*/  STL.64 [R1+0x230], R76 ;  /* 0x0002304c01007387 */ /* 0x000fe80000100a00 */
        /* <DEDUP_REMOVED lines=40> */
[C---:B--2---:R-:W-:Y:S03]  /*681f0*/  HMMA.1688.F32.TF32 R76, R192.reuse, R14, R88 ;  /* 0x0000000ec04c723c */ /* 0x044fe60000081058 */
[----:B------:R-:W2:Y:S11]  /*68200*/  LDL.LU R88, [R1+0x12d0] ;  /* 0x0012d00001587983 */ /* 0x000eb60000300800 */
[----:B------:R-:W-:Y:S09]  /*68210*/  @!UPT UIADD3 URZ, URZ, URZ, URZ ;  /* 0x0000003f3f3ff290 */ /* 0x000ff2000fffe03f */
[----:B------:R-:W-:Y:S04]  /*68220*/  STL.64 [R1+0x220], R76 ;  /* 0x0002204c01007387 */ /* 0x000fe80000100a00 */
[----:B------:R4:W-:Y:S04]  /*68230*/  STL.64 [R1+0x228], R78 ;  /* 0x0002284e01007387 */ /* 0x0009e80000100a00 */
[----:B------:R-:W2:Y:S04]  /*68240*/  LDL.LU R89, [R1+0x12d4] ;  /* 0x0012d40001597983 */ /* 0x000ea80000300800 */
[----:B------:R-:W2:Y:S01]  /*68250*/  LDL.LU R90, [R1+0x12d8] ;  /* 0x0012d800015a7983 */ /* 0x000ea20000300800 */
[C---:B----4-:R-:W-:Y:S03]  /*68260*/  HMMA.1688.F32.TF32 R76, R192.reuse, R18, R84 ;  /* 0x00000012c04c723c */ /* 0x050fe60000081054 */
[----:B------:R-:W2:Y:S04]  /*68270*/  LDL.LU R91, [R1+0x12dc] ;  /* 0x0012dc00015b7983 */ /* 0x000ea80000300800 */
[----:B------:R-:W4:Y:S11]  /*68280*/  LDL.LU R84, [R1+0x12f0] ;  /* 0x0012f00001547983 */ /* 0x000f360000300800 */
[----:B------:R-:W-:Y:S05]  /*68290*/  @!UPT UIADD3 URZ, URZ, URZ, URZ ;  /* 0x0000003f3f3ff290 */ /* 0x000fea000fffe03f */
[----:B------:R-:W-:Y:S04]  /*682a0*/  STL.64 [R1+0x190], R76 ;  /* 0x0001904c01007387 */ /* 0x000fe80000100a00 */
[----:B------:R3:W-:Y:S04]  /*682b0*/  STL.64 [R1+0x198], R78 ;  /* 0x0001984e01007387 */ /* 0x0007e80000100a00 */
[----:B------:R-:W4:Y:S04]  /*682c0*/  LDL.LU R85, [R1+0x12f4] ;  /* 0x0012f40001557983 */ /* 0x000f280000300800 */
[----:B------:R-:W4:Y:S04]  /*682d0*/  LDL.LU R86, [R1+0x12f8] ;  /* 0x0012f80001567983 */ /* 0x000f280000300800 */
[----:B------:R-:W4:Y:S01]  /*682e0*/  LDL.LU R87, [R1+0x12fc] ;  /* 0x0012fc0001577983 */ /* 0x000f220000300800 */
[C---:B---3--:R-:W-:Y:S03]  /*682f0*/  HMMA.1688.F32.TF32 R76, R192.reuse, R22, R80 ;  /* 0x00000016c04c723c */ /* 0x048fe60000081050 */
[----:B------:R-:W3:Y:S11]  /*68300*/  LDL.LU R80, [R1+0x1310] ;  /* 0x0013100001507983 */ /* 0x000ef60000300800 */
[----:B------:R-:W-:Y:S09]  /*68310*/  @!UPT UIADD3 URZ, URZ, URZ, URZ ;  /* 0x0000003f3f3ff290 */ /* 0x000ff2000fffe03f */
[----:B------:R-:W-:Y:S04]  /*68320*/  STL.64 [R1+0x180], R76 ;  /* 0x0001804c01007387 */ /* 0x000fe80000100a00 */
[----:B------:R1:W-:Y:S04]  /*68330*/  STL.64 [R1+0x188], R78 ;  /* 0x0001884e01007387 */ /* 0x0003e80000100a00 */
[----:B------:R-:W3:Y:S04]  /*68340*/  LDL.LU R81, [R1+0x1314] ;  /* 0x0013140001517983 */ /* 0x000ee80000300800 */
[----:B------:R-:W3:Y:S04]  /*68350*/  LDL.LU R82, [R1+0x1318] ;  /* 0x0013180001527983 */ /* 0x000ee80000300800 */
[----:B------:R-:W3:Y:S01]  /*68360*/  LDL.LU R83, [R1+0x131c] ;  /* 0x00131c0001537983 */ /* 0x000ee20000300800 */
[C---:B------:R-:W-:Y:S08]  /*68370*/  HMMA.1688.F32.TF32 R104, R192.reuse, R26, R104 ;  /* 0x0000001ac068723c */ /* 0x040ff00000081068 */
[C---:B------:R-:W-:Y:S08]  /*68380*/  HMMA.1688.F32.TF32 R240, R192.reuse, R34, R240 ;  /* 0x00000022c0f0723c */ /* 0x040ff000000810f0 */
[C---:B-1----:R-:W-:Y:S08]  /*68390*/  HMMA.1688.F32.TF32 R76, R192.reuse, R30, R100 ;  /* 0x0000001ec04c723c */ /* 0x042ff00000081064 */
[C---:B------:R-:W-:Y:S08]  /*683a0*/  HMMA.1688.F32.TF32 R236, R192.reuse, R38, R236 ;  /* 0x00000026c0ec723c */ /* 0x040ff000000810ec */
[C---:B------:R-:W-:Y:S08]  /*683b0*/  HMMA.1688.F32.TF32 R232, R192.reuse, R42, R232 ;  /* 0x0000002ac0e8723c */ /* 0x040ff000000810e8 */
[C---:B------:R-:W-:Y:S08]  /*683c0*/  HMMA.1688.F32.TF32 R216, R192.reuse, R46, R96 ;  /* 0x0000002ec0d8723c */ /* 0x040ff00000081060 */
[C---:B------:R-:W-:Y:S01]  /*683d0*/  HMMA.1688.F32.TF32 R212, R192.reuse, R50, R92 ;  /* 0x00000032c0d4723c */ /* 0x040fe2000008105c */
[----:B------:R1:W-:Y:S04]  /*683e0*/  STL.64 [R1+0x170], R104 ;  /* 0x0001706801007387 */ /* 0x0003e80000100a00 */
[----:B------:R1:W-:Y:S04]  /*683f0*/  STL.64 [R1+0x178], R106 ;  /* 0x0001786a01007387 */ /* 0x0003e80000100a00 */
        /* <DEDUP_REMOVED lines=8> */
[----:B------:R-:W-:Y:S04]  /*68480*/  STL [R1+0x4310], R216 ;  /* 0x004310d801007387 */ /* 0x000fe80000100800 */
[----:B------:R-:W-:Y:S04]  /*68490*/  STL [R1+0x430c], R217 ;  /* 0x00430cd901007387 */ /* 0x000fe80000100800 */
[----:B------:R-:W-:Y:S04]  /*684a0*/  STL.64 [R1+0x4300], R218 ;  /* 0x004300da01007387 */ /* 0x000fe80000100a00 */
[----:B------:R-:W-:Y:S04]  /*684b0*/  STL [R1+0x4320], R212 ;  /* 0x004320d401007387 */ /* 0x000fe80000100800 */
[----:B------:R-:W-:Y:S04]  /*684c0*/  STL [R1+0x431c], R213 ;  /* 0x00431cd501007387 */ /* 0x000fe80000100800 */
[----:B------:R-:W-:Y:S04]  /*684d0*/  STL [R1+0x4318], R214 ;  /* 0x004318d601007387 */ /* 0x000fe80000100800 */
[----:B------:R-:W-:Y:S01]  /*684e0*/  STL [R1+0x4314], R215 ;  /* 0x004314d701007387 */ /* 0x000fe20000100800 */
[C---:B--2---:R-:W-:Y:S08]  /*684f0*/  HMMA.1688.F32.TF32 R208, R192.reuse, R54, R88 ;  /* 0x00000036c0d0723c */ /* 0x044ff00000081058 */
[C---:B----4-:R-:W-:Y:S11]  /*68500*/  HMMA.1688.F32.TF32 R204, R192.reuse, R58, R84 ;  /* 0x0000003ac0cc723c */ /* 0x050ff60000081054 */
        /* <DEDUP_REMOVED lines=81> */
[-C--:B---3--:R-:W-:Y:S03]  /*68a20*/  HMMA.1688.F32.TF32 R200, R192, R62.reuse, R80 ;  /* 0x0000003ec0c8723c */ /* 0x088fe60000081050 */
[----:B------:R-:W3:Y:S04]  /*68a30*/  LDL.LU R80, [R1+0x1350] ;  /* 0x0013500001507983 */ /* 0x000ee80000300800 */
[----:B------:R-:W3:Y:S04]  /*68a40*/  LDL.LU R81, [R1+0x1354] ;  /* 0x0013540001517983 */ /* 0x000ee80000300800 */
[----:B------:R-:W3:Y:S04]  /*68a50*/  LDL.LU R82, [R1+0x1358] ;  /* 0x0013580001527983 */ /* 0x000ee80000300800 */
[----:B------:R-:W3:Y:S08]  /*68a60*/  LDL.LU R83, [R1+0x135c] ;  /* 0x00135c0001537983 */ /* 0x000ef00000300800 */
[----:B------:R-:W-:Y:S04]  /*68a70*/  STL [R1+0x4350], R200 ;  /* 0x004350c801007387 */ /* 0x000fe80000100800 */
[----:B------:R-:W-:Y:S04]  /*68a80*/  STL [R1+0x434c], R201 ;  /* 0x00434cc901007387 */ /* 0x000fe80000100800 */
[----:B------:R-:W-:Y:S04]  /*68a90*/  STL [R1+0x4348], R202 ;  /* 0x004348ca01007387 */ /* 0x000fe80000100800 */
[----:B------:R-:W-:Y:S01]  /*68aa0*/  STL [R1+0x4344], R203 ;  /* 0x004344cb01007387 */ /* 0x000fe20000100800 */
[C---:B--2---:R-:W-:Y:S08]  /*68ab0*/  HMMA.1688.F32.TF32 R92, R72.reuse, R62, R92 ;  /* 0x0000003e485c723c */ /* 0x044ff0000008105c */
[C---:B----4-:R-:W-:Y:S08]  /*68ac0*/  HMMA.1688.F32.TF32 R108, R72.reuse, R50, R108 ;  /* 0x00000032486c723c */ /* 0x050ff0000008106c */
[C---:B------:R-:W-:Y:S08]  /*68ad0*/  HMMA.1688.F32.TF32 R112, R72.reuse, R46, R112 ;  /* 0x0000002e4870723c */ /* 0x040ff00000081070 */
[----:B------:R-:W-:Y:S08]  /*68ae0*/  HMMA.1688.F32.TF32 R76, R72, R18, R136 ;  /* 0x00000012484c723c */ /* 0x000ff00000081088 */
[C---:B------:R-:W-:Y:S08]  /*68af0*/  HMMA.1688.F32.TF32 R196, R192.reuse, R66, R148 ;  /* 0x00000042c0c4723c */ /* 0x040ff00000081094 */
[----:B------:R-:W-:Y:S01]  /*68b00*/  HMMA.1688.F32.TF32 R192, R192, R70, R100 ;  /* 0x00000046c0c0723c */ /* 0x000fe20000081064 */
[----:B------:R-:W-:Y:S04]  /*68b10*/  LDS R100, [R3+0xc600] ;  /* 0x00c6000003647984 */ /* 0x000fe80000000800 */
[----:B------:R-:W-:Y:S03]  /*68b20*/  LDS R102, [R3+0xe600] ;  /* 0x00e6000003667984 */ /* 0x000fe60000000800 */
[C---:B------:R-:W-:Y:S08]  /*68b30*/  HMMA.1688.F32.TF32 R140, R72.reuse, R14, R140 ;  /* 0x0000000e488c723c */ /* 0x040ff0000008108c */
[C---:B------:R-:W-:Y:S01]  /*68b40*/  HMMA.1688.F32.TF32 R144, R72.reuse, R10, R144 ;  /* 0x0000000a4890723c */ /* 0x040fe20000081090 */
[----:B------:R-:W-:Y:S04]  /*68b50*/  STL.64 [R1+0x4360], R196 ;  /* 0x004360c401007387 */ /* 0x000fe80000100a00 */
[----:B------:R-:W-:Y:S04]  /*68b60*/  STL.64 [R1+0x4358], R198 ;  /* 0x004358c601007387 */ /* 0x000fe80000100a00 */
[----:B------:R-:W-:Y:S01]  /*68b70*/  STL.64 [R1+0x4370], R192 ;  /* 0x004370c001007387 */ /* 0x000fe20000100a00 */
[C---:B------:R-:W-:Y:S03]  /*68b80*/  HMMA.1688.F32.TF32 R132, R72.reuse, R22, R132 ;  /* 0x000000164884723c */ /* 0x040fe60000081084 */
[----:B------:R-:W-:Y:S04]  /*68b90*/  STL.64 [R1+0x4368], R194 ;  /* 0x004368c201007387 */ /* 0x000fe80000100a00 */
[----:B------:R-:W-:Y:S01]  /*68ba0*/  LDS R101, [R4+0xc600] ;  /* 0x00c6000004657984 */ /* 0x000fe20000000800 */
[C---:B------:R-:W-:Y:S03]  /*68bb0*/  HMMA.1688.F32.TF32 R128, R72.reuse, R26, R128 ;  /* 0x0000001a4880723c */ /* 0x040fe60000081080 */
[----:B------:R-:W3:Y:S04]  /*68bc0*/  LDS R103, [R4+0xe600] ;  /* 0x00e6000004677984 */ /* 0x000ee80000000800 */
[----:B------:R-:W-:Y:S04]  /*68bd0*/  STL.64 [R1+0x20c0], R144 ;  /* 0x0020c09001007387 */ /* 0x000fe80000100a00 */
[----:B------:R-:W-:Y:S04]  /*68be0*/  STL.64 [R1+0x20c8], R146 ;  /* 0x0020c89201007387 */ /* 0x000fe80000100a00 */
        /* <DEDUP_REMOVED lines=15> */
[----:B------:R-:W-:Y:S04]  /*68ce0*/  STL.64 [R1+0x2068], R126 ;  /* 0x0020687e01007387 */ /* 0x000fe80000100a00 */
[----:B------:R-:W-:Y:S04]  /*68cf0*/  STL.64 [R1+0x2050], R120 ;  /* 0x0020507801007387 */ /* 0x000fe80000100a00 */
[----:B------:R-:W-:Y:S09]  /*68d00*/  STL.64 [R1+0x2058], R122 ;  /* 0x0020587a01007387 */ /* 0x000ff20000100a00 */
[----:B------:R-:W-:Y:S04]  /*68d10*/  STL.64 [R1+0x1260], R76 ;  /* 0x0012604c01007387 */ /* 0x000fe80000100a00 */
[----:B------:R1:W-:Y:S02]  /*68d20*/  STL.64 [R1+0x1268], R78 ;  /* 0x0012684e01007387 */ /* 0x0003e40000100a00 */
[C---:B-1----:R-:W-:Y:S02]  /*68d30*/  HMMA.1688.F32.TF32 R76, R72.reuse, R54, R104 ;  /* 0x00000036484c723c */ /* 0x042fe40000081068 */
[----:B------:R-:W-:Y:S04]  /*68d40*/  STL.64 [R1+0x1240], R112 ;  /* 0x0012407001007387 */ /* 0x000fe80000100a00 */
[----:B------:R-:W-:Y:S02]  /*68d50*/  STL.64 [R1+0x1248], R114 ;  /* 0x0012487201007387 */ /* 0x000fe40000100a00 */
[C---:B------:R-:W-:Y:S02]  /*68d60*/  HMMA.1688.F32.TF32 R96, R72.reuse, R58, R96 ;  /* 0x0000003a4860723c */ /* 0x040fe40000081060 */
[----:B------:R-:W-:Y:S04]  /*68d70*/  STL.64 [R1+0x1220], R108 ;  /* 0x0012206c01007387 */ /* 0x000fe80000100a00 */
[----:B------:R-:W-:Y:S04]  /*68d80*/  STL.64 [R1+0x1228], R110 ;  /* 0x0012286e01007387 */ /* 0x000fe80000100a00 */
[----:B------:R-:W-:Y:S04]  /*68d90*/  LDS R104, [R5+0xc600] ;  /* 0x00c6000005687984 */ /* 0x000fe80000000800 */
[----:B------:R-:W-:Y:S04]  /*68da0*/  LDS R106, [R5+0xe600] ;  /* 0x00e60000056a7984 */ /* 0x000fe80000000800 */
[----:B------:R-:W-:Y:S04]  /*68db0*/  STL.64 [R1+0x1200], R76 ;  /* 0x0012004c01007387 */ /* 0x000fe80000100a00 */
[----:B------:R1:W-:Y:S04]  /*68dc0*/  STL.64 [R1+0x1208], R78 ;  /* 0x0012084e01007387 */ /* 0x0003e80000100a00 */
[----:B------:R-:W-:Y:S04]  /*68dd0*/  LDS R105, [R6+0xc600] ;  /* 0x00c6000006697984 */ /* 0x000fe80000000800 */
[----:B------:R-:W2:Y:S01]  /*68de0*/  LDS R107, [R6+0xe600] ;  /* 0x00e60000066b7984 */ /* 0x000ea20000000800 */
        /* <DEDUP_REMOVED lines=9> */
[----:B------:R3:W-:Y:S02]  /*68e80*/  STL.64 [R1+0x1188], R74 ;  /* 0x0011884a01007387 */ /* 0x0007e40000100a00 */
[C---:B---3--:R-:W-:Y:S02]  /*68e90*/  HMMA.1688.F32.TF32 R72, R100.reuse, R10, R80 ;  /* 0x0000000a6448723c */ /* 0x048fe40000081050 */
        /* <DEDUP_REMOVED lines=61> */
[----:B------:R4:W-:Y:S01]  /*69270*/  STL.64 [R1+0x4378], R74 ;  /* 0x0043784a01007387 */ /* 0x0009e20000100a00 */
[C---:B---3--:R-:W-:Y:S08]  /*69280*/  HMMA.1688.F32.TF32 R80, R100.reuse, R50, R80 ;  /* 0x000000326450723c */ /* 0x048ff00000081050 */
[C---:B--2---:R-:W-:Y:S08]  /*69290*/  HMMA.1688.F32.TF32 R76, R100.reuse, R22, R132 ;  /* 0x00000016644c723c */ /* 0x044ff00000081084 */
[C---:B----4-:R-:W-:Y:S08]  /*692a0*/  HMMA.1688.F32.TF32 R72, R100.reuse, R18, R136 ;  /* 0x000000126448723c */ /* 0x050ff00000081088 */
[C---:B------:R-:W-:Y:S08]  /*692b0*/  HMMA.1688.F32.TF32 R140, R100.reuse, R14, R140 ;  /* 0x0000000e648c723c */ /* 0x040ff0000008108c */
[C---:B------:R-:W-:Y:S11]  /*692c0*/  HMMA.1688.F32.TF32 R128, R100.reuse, R26, R128 ;  /* 0x0000001a6480723c */ /* 0x040ff60000081080 */
[----:B------:R-:W-:Y:S04]  /*692d0*/  @!UPT UIADD3 URZ, URZ, URZ, URZ ;  /* 0x0000003f3f3ff290 */ /* 0x000fe8000fffe03f */
        /* <DEDUP_REMOVED lines=16> */
[C---:B--2---:R-:W-:Y:S08]  /*693e0*/  HMMA.1688.F32.TF32 R76, R100.reuse, R46, R112 ;  /* 0x0000002e644c723c */ /* 0x044ff00000081070 */
[C---:B------:R-:W-:Y:S08]  /*693f0*/  HMMA.1688.F32.TF32 R84, R100.reuse, R54, R84 ;  /* 0x000000366454723c */ /* 0x040ff00000081054 */
[C---:B------:R-:W-:Y:S08]  /*69400*/  HMMA.1688.F32.TF32 R88, R100.reuse, R58, R88 ;  /* 0x0000003a6458723c */ /* 0x040ff00000081058 */
[C---:B------:R-:W-:Y:S01]  /*69410*/  HMMA.1688.F32.TF32 R92, R100.reuse, R62, R92 ;  /* 0x0000003e645c723c */ /* 0x040fe2000008105c */
[----:B------:R1:W-:Y:S07]  /*69420*/  STL.64 [R1+0x1b0], R120 ;  /* 0x0001b07801007387 */ /* 0x0003ee0000100a00 */
[C---:B------:R-:W-:Y:S01]  /*69430*/  HMMA.1688.F32.TF32 R96, R100.reuse, R66, R96 ;  /* 0x000000426460723c */ /* 0x040fe20000081060 */
[----:B------:R2:W-:Y:S04]  /*69440*/  STL.64 [R1+0x1b8], R122 ;  /* 0x0001b87a01007387 */ /* 0x0005e80000100a00 */
[----:B------:R-:W-:Y:S04]  /*69450*/  STL.64 [R1+0x4390], R76 ;  /* 0x0043904c01007387 */ /* 0x000fe80000100a00 */
[----:B------:R-:W-:Y:S04]  /*69460*/  STL.64 [R1+0x1a0], R72 ;  /* 0x0001a04801007387 */ /* 0x000fe80000100a00 */
        /* <DEDUP_REMOVED lines=16> */
[----:B------:R-:W3:Y:S04]  /*69570*/  LDL.LU R116, [R1+0x1750] ;  /* 0x0017500001747983 */ /* 0x000ee80000300800 */
[----:B------:R-:W3:Y:S04]  /*69580*/  LDL.LU R117, [R1+0x1754] ;  /* 0x0017540001757983 */ /* 0x000ee80000300800 */
[----:B------:R-:W3:Y:S04]  /*69590*/  LDL.LU R118, [R1+0x1758] ;  /* 0x0017580001767983 */ /* 0x000ee80000300800 */
[----:B------:R-:W3:Y:S04]  /*695a0*/  LDL.LU R119, [R1+0x175c] ;  /* 0x00175c0001777983 */ /* 0x000ee80000300800 */
[----:B-1----:R-:W3:Y:S04]  /*695b0*/  LDL.LU R120, [R1+0x1730] ;  /* 0x0017300001787983 */ /* 0x002ee80000300800 */
        /* <DEDUP_REMOVED lines=63> */
[----:B------:R-:W-:Y:S03]  /*699b0*/  HMMA.1688.F32.TF32 R100, R100, R70, R108 ;  /* 0x000000466464723c */ /* 0x000fe6000008106c */
[----:B------:R-:W2:Y:S04]  /*699c0*/  LDL.LU R108, [R1+0x17a0] ;  /* 0x0017a000016c7983 */ /* 0x000ea80000300800 */
[----:B------:R-:W2:Y:S04]  /*699d0*/  LDL.LU R109, [R1+0x17a4] ;  /* 0x0017a400016d7983 */ /* 0x000ea80000300800 */
[----:B------:R-:W2:Y:S04]  /*699e0*/  LDL.LU R110, [R1+0x17a8] ;  /* 0x0017a800016e7983 */ /* 0x000ea80000300800 */
[----:B------:R-:W2:Y:S08]  /*699f0*/  LDL.LU R111, [R1+0x17ac] ;  /* 0x0017ac00016f7983 */ /* 0x000eb00000300800 */
[----:B------:R-:W-:Y:S04]  /*69a00*/  STL [R1+0x43f4], R100 ;  /* 0x0043f46401007387 */ /* 0x000fe80000100800 */
[----:B------:R-:W-:Y:S04]  /*69a10*/  STL [R1+0x43f0], R101 ;  /* 0x0043f06501007387 */ /* 0x000fe80000100800 */
[----:B------:R-:W-:Y:S04]  /*69a20*/  STL [R1+0x43ec], R102 ;  /* 0x0043ec6601007387 */ /* 0x000fe80000100800 */
[----:B------:R-:W-:Y:S01]  /*69a30*/  STL [R1+0x43e8], R103 ;  /* 0x0043e86701007387 */ /* 0x000fe20000100800 */
[C---:B---3--:R-:W-:Y:S08]  /*69a40*/  HMMA.1688.F32.TF32 R72, R104.reuse, R10, R176 ;  /* 0x0000000a6848723c */ /* 0x048ff000000810b0 */
[C---:B----4-:R-:W-:Y:S08]  /*69a50*/  HMMA.1688.F32.TF32 R80, R104.reuse, R14, R172 ;  /* 0x0000000e6850723c */ /* 0x050ff000000810ac */
[C---:B--2---:R-:W-:Y:S07]  /*69a60*/  HMMA.1688.F32.TF32 R76, R104.reuse, R18, R168 ;  /* 0x00000012684c723c */ /* 0x044fee00000810a8 */
        /* <DEDUP_REMOVED lines=10> */
[----:B------:R1:W-:Y:S04]  /*69b10*/  STL.64 [R1+0x1038], R74 ;  /* 0x0010384a01007387 */ /* 0x0003e80000100a00 */
[----:B------:R-:W-:Y:S04]  /*69b20*/  LDS R156, [R5+0xc680] ;  /* 0x00c68000059c7984 */ /* 0x000fe80000000800 */
[----:B------:R-:W-:Y:S01]  /*69b30*/  LDS R158, [R5+0xe680] ;  /* 0x00e68000059e7984 */ /* 0x000fe20000000800 */
[C---:B-1----:R-:W-:Y:S03]  /*69b40*/  HMMA.1688.F32.TF32 R72, R104.reuse, R34, R148 ;  /* 0x000000226848723c */ /* 0x042fe60000081094 */
[----:B------:R-:W-:Y:S04]  /*69b50*/  STL.64 [R1+0x1020], R80 ;  /* 0x0010205001007387 */ /* 0x000fe80000100a00 */
        /* <DEDUP_REMOVED lines=8> */
[----:B------:R2:W-:Y:S02]  /*69be0*/  STL.64 [R1+0x1008], R74 ;  /* 0x0010084a01007387 */ /* 0x0005e40000100a00 */
[C---:B--2---:R-:W-:Y:S06]  /*69bf0*/  HMMA.1688.F32.TF32 R72, R104.reuse, R46, R136 ;  /* 0x0000002e6848723c */ /* 0x044fec0000081088 */
[----:B------:R-:W-:Y:S04]  /*69c00*/  STL.64 [R1+0xff0], R80 ;  /* 0x000ff05001007387 */ /* 0x000fe80000100a00 */
[----:B------:R2:W-:Y:S04]  /*69c10*/  STL.64 [R1+0xff8], R82 ;  /* 0x000ff85201007387 */ /* 0x0005e80000100a00 */
[----:B------:R-:W-:Y:S04]  /*69c20*/  STL.64 [R1+0xfe0], R76 ;  /* 0x000fe04c01007387 */ /* 0x000fe80000100a00 */
[----:B------:R3:W-:Y:S01]  /*69c30*/  STL.64 [R1+0xfe8], R78 ;  /* 0x000fe84e01007387 */ /* 0x0007e20000100a00 */
[C---:B--2---:R-:W-:Y:S04]  /*69c40*/  HMMA.1688.F32.TF32 R80, R104.reuse, R50, R132 ;  /* 0x000000326850723c */ /* 0x044fe80000081084 */
[----:B------:R-:W-:Y:S04]  /*69c50*/  STL.64 [R1+0xfd0], R72 ;  /* 0x000fd04801007387 */ /* 0x000fe80000100a00 */
[C---:B---3--:R-:W-:Y:S01]  /*69c60*/  HMMA.1688.F32.TF32 R76, R104.reuse, R54, R128 ;  /* 0x00000036684c723c */ /* 0x048fe20000081080 */
[----:B------:R2:W-:Y:S07]  /*69c70*/  STL.64 [R1+0xfd8], R74 ;  /* 0x000fd84a01007387 */ /* 0x0005ee0000100a00 */
[C---:B--2---:R-:W-:Y:S07]  /*69c80*/  HMMA.1688.F32.TF32 R72, R104.reuse, R58, R124 ;  /* 0x0000003a6848723c */ /* 0x044fee000008107c */
[----:B------:R-:W-:Y:S04]  /*69c90*/  STL.64 [R1+0xfc0], R80 ;  /* 0x000fc05001007387 */ /* 0x000fe80000100a00 */
[----:B------:R2:W-:Y:S04]  /*69ca0*/  STL.64 [R1+0xfc8], R82 ;  /* 0x000fc85201007387 */ /* 0x0005e80000100a00 */
[----:B------:R-:W-:Y:S04]  /*69cb0*/  STL.64 [R1+0xfb0], R76 ;  /* 0x000fb04c01007387 */ /* 0x000fe80000100a00 */
[----:B------:R3:W-:Y:S01]  /*69cc0*/  STL.64 [R1+0xfb8], R78 ;  /* 0x000fb84e01007387 */ /* 0x0007e20000100a00 */
[C---:B--2---:R-:W-:Y:S03]  /*69cd0*/  HMMA.1688.F32.TF32 R80, R104.reuse, R62, R120 ;  /* 0x0000003e6850723c */ /* 0x044fe60000081078 */
[----:B------:R-:W-:Y:S05]  /*69ce0*/  STL.64 [R1+0xfa0], R72 ;  /* 0x000fa04801007387 */ /* 0x000fea0000100a00 */
[C---:B---3--:R-:W-:Y:S01]  /*69cf0*/  HMMA.1688.F32.TF32 R76, R104.reuse, R66, R224 ;  /* 0x00000042684c723c */ /* 0x048fe200000810e0 */
[----:B------:R2:W-:Y:S07]  /*69d00*/  STL.64 [R1+0xfa8], R74 ;  /* 0x000fa84a01007387 */ /* 0x0005ee0000100a00 */
[----:B--2---:R-:W-:Y:S08]  /*69d10*/  HMMA.1688.F32.TF32 R72, R104, R70, R116 ;  /* 0x000000466848723c */ /* 0x004ff00000081074 */
[C---:B------:R-:W-:Y:S01]  /*69d20*/  HMMA.1688.F32.TF32 R104, R152.reuse, R10, R112 ;  /* 0x0000000a9868723c */ /* 0x040fe20000081070 */
[----:B------:R-:W-:Y:S04]  /*69d30*/  STL.64 [R1+0xf90], R80 ;  /* 0x000f905001007387 */ /* 0x000fe80000100a00 */
[----:B------:R-:W-:Y:S04]  /*69d40*/  STL.64 [R1+0xf98], R82 ;  /* 0x000f985201007387 */ /* 0x000fe80000100a00 */
[----:B------:R-:W-:Y:S04]  /*69d50*/  STL.64 [R1+0xf80], R76 ;  /* 0x000f804c01007387 */ /* 0x000fe80000100a00 */
[----:B------:R1:W-:Y:S04]  /*69d60*/  STL.64 [R1+0xf88], R78 ;  /* 0x000f884e01007387 */ /* 0x0003e80000100a00 */
[----:B------:R-:W-:Y:S04]  /*69d70*/  STL.64 [R1+0xf60], R72 ;  /* 0x000f604801007387 */ /* 0x000fe80000100a00 */
[----:B------:R2:W-:Y:S04]  /*69d80*/  STL.64 [R1+0xf68], R74 ;  /* 0x000f684a01007387 */ /* 0x0005e80000100a00 */
        /* <DEDUP_REMOVED lines=48> */
[----:B------:R-:W-:Y:S03]  /*6a090*/  HMMA.1688.F32.TF32 R160, R152, R14, R108 ;  /* 0x0000000e98a0723c */ /* 0x000fe6000008106c */
        /* <DEDUP_REMOVED lines=42> */
[C---:B-1----:R-:W-:Y:S08]  /*6a340*/  HMMA.1688.F32.TF32 R76, R156.reuse, R18, R228 ;  /* 0x000000129c4c723c */ /* 0x042ff000000810e4 */
[----:B--2---:R-:W-:Y:S08]  /*6a350*/  HMMA.1688.F32.TF32 R80, R156, R14, R184 ;  /* 0x0000000e9c50723c */ /* 0x004ff000000810b8 */
[C---:B---3--:R-:W-:Y:S08]  /*6a360*/  HMMA.1688.F32.TF32 R108, R152.reuse, R22, R108 ;  /* 0x00000016986c723c */ /* 0x048ff0000008106c */
[C---:B----4-:R-:W-:Y:S08]  /*6a370*/  HMMA.1688.F32.TF32 R164, R152.reuse, R18, R164 ;  /* 0x0000001298a4723c */ /* 0x050ff000000810a4 */
[C---:B------:R-:W-:Y:S08]  /*6a380*/  HMMA.1688.F32.TF32 R176, R152.reuse, R26, R176 ;  /* 0x0000001a98b0723c */ /* 0x040ff000000810b0 */
        /* <DEDUP_REMOVED lines=12> */
[----:B------:R-:W-:Y:S11]  /*6a450*/  STL.64 [R1+0x4488], R116 ;  /* 0x0044887401007387 */ /* 0x000ff60000100a00 */
[----:B------:R-:W-:Y:S05]  /*6a460*/  @!UPT UIADD3 URZ, URZ, URZ, URZ ;  /* 0x0000003f3f3ff290 */ /* 0x000fea000fffe03f */
        /* <DEDUP_REMOVED lines=11> */
[----:B-1----:R-:W-:Y:S06]  /*6a520*/  HMMA.1688.F32.TF32 R72, R156, R34, R224 ;  /* 0x000000229c48723c */ /* 0x002fec00000810e0 */
        /* <DEDUP_REMOVED lines=103> */
[----:B------:R-:W4:Y:S04]  /*6aba0*/  LDL.LU R248, [R1+0x1b50] ;  /* 0x001b500001f87983 */ /* 0x000f280000300800 */
[----:B------:R-:W4:Y:S04]  /*6abb0*/  LDL.LU R249, [R1+0x1b54] ;  /* 0x001b540001f97983 */ /* 0x000f280000300800 */
[----:B------:R-:W4:Y:S04]  /*6abc0*/  LDL.LU R250, [R1+0x1b58] ;  /* 0x001b580001fa7983 */ /* 0x000f280000300800 */
[----:B------:R-:W4:Y:S01]  /*6abd0*/  LDL.LU R251, [R1+0x1b5c] ;  /* 0x001b5c0001fb7983 */ /* 0x000f220000300800 */
[C---:B---3--:R-:W-:Y:S08]  /*6abe0*/  HMMA.1688.F32.TF32 R88, R156.reuse, R42, R80 ;  /* 0x0000002a9c58723c */ /* 0x048ff00000081050 */
[C---:B--2---:R-:W-:Y:S08]  /*6abf0*/  HMMA.1688.F32.TF32 R80, R156.reuse, R50, R72 ;  /* 0x000000329c50723c */ /* 0x044ff00000081048 */
[C---:B----4-:R-:W-:Y:S08]  /*6ac00*/  HMMA.1688.F32.TF32 R92, R156.reuse, R38, R84 ;  /* 0x000000269c5c723c */ /* 0x050ff00000081054 */
        /* <DEDUP_REMOVED lines=26> */
[C---:B-1----:R-:W-:Y:S01]  /*6adb0*/  HMMA.1688.F32.TF32 R72, R220.reuse, R42, R228 ;  /* 0x0000002adc48723c */ /* 0x042fe200000810e4 */
[----:B------:R-:W-:Y:S04]  /*6adc0*/  LDS R230, [R3+0xe780] ;  /* 0x00e7800003e67984 */ /* 0x000fe80000000800 */
[----:B------:R-:W-:Y:S04]  /*6add0*/  LDS R228, [R3+0xc780] ;  /* 0x00c7800003e47984 */ /* 0x000fe80000000800 */
        /* <DEDUP_REMOVED lines=9> */
[C---:B-1----:R-:W-:Y:S11]  /*6ae70*/  HMMA.1688.F32.TF32 R72, R220.reuse, R46, R232 ;  /* 0x0000002edc48723c */ /* 0x042ff600000810e8 */
[----:B------:R-:W-:Y:S11]  /*6ae80*/  @!UPT UIADD3 URZ, URZ, URZ, URZ ;  /* 0x0000003f3f3ff290 */ /* 0x000ff6000fffe03f */
[----:B------:R-:W-:Y:S01]  /*6ae90*/  @!UPT UIADD3 URZ, URZ, URZ, URZ ;  /* 0x0000003f3f3ff290 */ /* 0x000fe2000fffe03f */
        /* <DEDUP_REMOVED lines=11> */
[----:B------:R1:W-:Y:S04]  /*6af50*/  STL.64 [R1+0x320], R76 ;  /* 0x0003204c01007387 */ /* 0x0003e80000100a00 */
[----:B------:R3:W-:Y:S05]  /*6af60*/  STL.64 [R1+0x328], R78 ;  /* 0x0003284e01007387 */ /* 0x0007ea0000100a00 */
        /* <DEDUP_REMOVED lines=110> */
[C---:B------:R-:W-:Y:S01]  /*6b650*/  HMMA.1688.F32.TF32 R180, R220.reuse, R30, R224 ;  /* 0x0000001edcb4723c */ /* 0x040fe200000810e0 */
[----:B------:R-:W-:Y:S04]  /*6b660*/  LDS R224, [R5+0xc700] ;  /* 0x00c7000005e07984 */ /* 0x000fe80000000800 */
[----:B------:R-:W-:Y:S04]  /*6b670*/  LDS R226, [R5+0xe700] ;  /* 0x00e7000005e27984 */ /* 0x000fe80000000800 */
[----:B------:R-:W-:Y:S04]  /*6b680*/  LDS R225, [R6+0xc700] ;  /* 0x00c7000006e17984 */ /* 0x000fe80000000800 */
[----:B------:R-:W2:Y:S01]  /*6b690*/  LDS R227, [R6+0xe700] ;  /* 0x00e7000006e37984 */ /* 0x000ea20000000800 */
[C---:B------:R-:W-:Y:S08]  /*6b6a0*/  HMMA.1688.F32.TF32 R184, R220.reuse, R14, R184 ;  /* 0x0000000edcb8723c */ /* 0x040ff000000810b8 */
[C---:B------:R-:W-:Y:S08]  /*6b6b0*/  HMMA.1688.F32.TF32 R168, R220.reuse, R22, R168 ;  /* 0x00000016dca8723c */ /* 0x040ff000000810a8 */
[----:B------:R-:W-:Y:S08]  /*6b6c0*/  HMMA.1688.F32.TF32 R172, R220, R26, R172 ;  /* 0x0000001adcac723c */ /* 0x000ff000000810ac */
[C---:B--2---:R-:W-:Y:S08]  /*6b6d0*/  HMMA.1688.F32.TF32 R84, R224.reuse, R46, R84 ;  /* 0x0000002ee054723c */ /* 0x044ff00000081054 */
[C---:B---3--:R-:W-:Y:S08]  /*6b6e0*/  HMMA.1688.F32.TF32 R80, R224.reuse, R50, R80 ;  /* 0x00000032e050723c */ /* 0x048ff00000081050 */
        /* <DEDUP_REMOVED lines=12> */
[----:B-1----:R1:W5:Y:S04]  /*6b7b0*/  LDL.LU.64 R118, [R1+0x4490] ;  /* 0x0044900001767983 */ /* 0x0023680000300a00 */
[----:B------:R1:W5:Y:S04]  /*6b7c0*/  LDL.LU.64 R116, [R1+0x4488] ;  /* 0x0044880001747983 */ /* 0x0003680000300a00 */
[----:B------:R1:W5:Y:S04]  /*6b7d0*/  LDL.LU.64 R114, [R1+0x4480] ;  /* 0x0044800001727983 */ /* 0x0003680000300a00 */
[----:B------:R1:W5:Y:S04]  /*6b7e0*/  LDL.LU.64 R112, [R1+0x4478] ;  /* 0x0044780001707983 */ /* 0x0003680000300a00 */
[----:B------:R-:W-:Y:S01]  /*6b7f0*/  STL.64 [R1+0x340], R220 ;  /* 0x000340dc01007387 */ /* 0x000fe20000100a00 */
[C---:B------:R-:W-:Y:S03]  /*6b800*/  HMMA.1688.F32.TF32 R88, R224.reuse, R42, R88 ;  /* 0x0000002ae058723c */ /* 0x040fe60000081058 */
[----:B------:R-:W-:Y:S04]  /*6b810*/  STL.64 [R1+0x348], R222 ;  /* 0x000348de01007387 */ /* 0x000fe80000100a00 */
[----:B------:R-:W-:Y:S04]  /*6b820*/  STL.64 [R1+0x1150], R176 ;  /* 0x001150b001007387 */ /* 0x000fe80000100a00 */
[----:B------:R2:W-:Y:S01]  /*6b830*/  STL.64 [R1+0x1158], R178 ;  /* 0x001158b201007387 */ /* 0x0005e20000100a00 */
[C---:B------:R-:W-:Y:S03]  /*6b840*/  HMMA.1688.F32.TF32 R76, R224.reuse, R54, R76 ;  /* 0x00000036e04c723c */ /* 0x040fe6000008104c */
[----:B------:R-:W-:Y:S04]  /*6b850*/  LDS R222, [R5+0xe780] ;  /* 0x00e7800005de7984 */ /* 0x000fe80000000800 */
[----:B------:R-:W-:Y:S04]  /*6b860*/  LDS R220, [R5+0xc780] ;  /* 0x00c7800005dc7984 */ /* 0x000fe80000000800 */
[----:B--2---:R1:W5:Y:S04]  /*6b870*/  LDL.LU.64 R178, [R1+0x4470] ;  /* 0x0044700001b27983 */ /* 0x0043680000300a00 */
[----:B------:R1:W5:Y:S04]  /*6b880*/  LDL.LU.64 R176, [R1+0x4468] ;  /* 0x0044680001b07983 */ /* 0x0003680000300a00 */
[----:B------:R-:W-:Y:S04]  /*6b890*/  STL.64 [R1+0x1280], R108 ;  /* 0x0012806c01007387 */ /* 0x000fe80000100a00 */
[----:B------:R2:W-:Y:S01]  /*6b8a0*/  STL.64 [R1+0x1288], R110 ;  /* 0x0012886e01007387 */ /* 0x0005e20000100a00 */
[C---:B----4-:R-:W-:Y:S03]  /*6b8b0*/  HMMA.1688.F32.TF32 R72, R224.reuse, R58, R72 ;  /* 0x0000003ae048723c */ /* 0x050fe60000081048 */
[----:B------:R-:W-:Y:S04]  /*6b8c0*/  LDS R223, [R6+0xe780] ;  /* 0x00e7800006df7984 */ /* 0x000fe80000000800 */
[----:B------:R-:W3:Y:S04]  /*6b8d0*/  LDS R221, [R6+0xc780] ;  /* 0x00c7800006dd7984 */ /* 0x000ee80000000800 */
[----:B--2---:R1:W5:Y:S04]  /*6b8e0*/  LDL.LU.64 R110, [R1+0x4460] ;  /* 0x00446000016e7983 */ /* 0x0043680000300a00 */
[----:B------:R1:W5:Y:S04]  /*6b8f0*/  LDL.LU.64 R108, [R1+0x4458] ;  /* 0x00445800016c7983 */ /* 0x0003680000300a00 */
[----:B------:R-:W-:Y:S04]  /*6b900*/  STL.64 [R1+0x1290], R164 ;  /* 0x001290a401007387 */ /* 0x000fe80000100a00 */
[----:B------:R2:W-:Y:S04]  /*6b910*/  STL.64 [R1+0x1298], R166 ;  /* 0x001298a601007387 */ /* 0x0005e80000100a00 */
[----:B--2---:R1:W5:Y:S04]  /*6b920*/  LDL.LU.64 R166, [R1+0x4450] ;  /* 0x0044500001a67983 */ /* 0x0043680000300a00 */
[----:B------:R1:W5:Y:S04]  /*6b930*/  LDL.LU.64 R164, [R1+0x4448] ;  /* 0x0044480001a47983 */ /* 0x0003680000300a00 */
[----:B------:R-:W-:Y:S04]  /*6b940*/  STL.64 [R1+0x12a0], R160 ;  /* 0x0012a0a001007387 */ /* 0x000fe80000100a00 */
[----:B------:R2:W-:Y:S04]  /*6b950*/  STL.64 [R1+0x12a8], R162 ;  /* 0x0012a8a201007387 */ /* 0x0005e80000100a00 */
[----:B--2---:R1:W5:Y:S04]  /*6b960*/  LDL.LU.64 R162, [R1+0x4440] ;  /* 0x0044400001a27983 */ /* 0x0043680000300a00 */
[----:B------:R1:W5:Y:S04]  /*6b970*/  LDL.LU.64 R160, [R1+0x4438] ;  /* 0x0044380001a07983 */ /* 0x0003680000300a00 */
        /* <DEDUP_REMOVED lines=19> */
[C---:B----4-:R-:W-:Y:S08]  /*6bab0*/  HMMA.1688.F32.TF32 R76, R224.reuse, R66, R196 ;  /* 0x00000042e04c723c */ /* 0x050ff000000810c4 */
[----:B--2---:R-:W-:Y:S07]  /*6bac0*/  HMMA.1688.F32.TF32 R72, R224, R70, R200 ;  /* 0x00000046e048723c */ /* 0x004fee00000810c8 */
        /* <DEDUP_REMOVED lines=26> */
[----:B--2---:R-:W-:Y:S01]  /*6bc70*/  HMMA.1688.F32.TF32 R72, R228, R42, R248 ;  /* 0x0000002ae448723c */ /* 0x004fe200000810f8 */
[----:B------:R-:W-:-:S06]  /*6bc80*/  MOV R212, R37 ;  /* 0x0000002500d47202 */ /* 0x000fcc0000000f00 */
[----:B------:R-:W-:Y:S04]  /*6bc90*/  STL.64 [R1+0x3e0], R80 ;  /* 0x0003e05001007387 */ /* 0x000fe80000100a00 */
[----:B------:R-:W-:Y:S04]  /*6bca0*/  STL.64 [R1+0x3e8], R82 ;  /* 0x0003e85201007387 */ /* 0x000fe80000100a00 */
[----:B------:R2:W-:Y:S01]  /*6bcb0*/  STL.64 [R1+0x3f0], R76 ;  /* 0x0003f04c01007387 */ /* 0x0005e20000100a00 */
[----:B------:R-:W-:-:S03]  /*6bcc0*/  IMAD.MOV.U32 R213, RZ, RZ, R7 ;  /* 0x000000ffffd57224 */ /* 0x000fc600078e0007 */
[----:B------:R4:W-:Y:S04]  /*6bcd0*/  STL.64 [R1+0x3f8], R78 ;  /* 0x0003f84e01007387 */ /* 0x0009e80000100a00 */
[----:B------:R1:W-:Y:S04]  /*6bce0*/  STL.64 [R1+0x400], R72 ;  /* 0x0004004801007387 */ /* 0x0003e80000100a00 */
[----:B------:R1:W-:Y:S04]  /*6bcf0*/  STL.64 [R1+0x408], R74 ;  /* 0x0004084a01007387 */ /* 0x0003e80000100a00 */
[----:B------:R-:W2:Y:S04]  /*6bd00*/  LDL.LU R37, [R1+0x4430] ;  /* 0x0044300001257983 */ /* 0x000ea80000300800 */
[----:B------:R-:W2:Y:S01]  /*6bd10*/  LDL.LU R7, [R1+0x442c] ;  /* 0x00442c0001077983 */ /* 0x000ea20000300800 */
[----:B------:R-:W-:-:S02]  /*6bd20*/  IMAD.MOV.U32 R208, RZ, RZ, R252 ;  /* 0x000000ffffd07224 */ /* 0x000fc400078e00fc */
[----:B------:R-:W-:Y:S01]  /*6bd30*/  IMAD.MOV.U32 R209, RZ, RZ, R0 ;  /* 0x000000ffffd17224 */ /* 0x000fe200078e0000 */
[----:B------:R-:W3:Y:S04]  /*6bd40*/  LDL.LU R252, [R1+0x4428] ;  /* 0x0044280001fc7983 */ /* 0x000ee80000300800 */
[----:B------:R-:W3:Y:S04]  /*6bd50*/  LDL.LU R0, [R1+0x4424] ;  /* 0x0044240001007983 */ /* 0x000ee80000300800 */
[----:B------:R-:W3:Y:S04]  /*6bd60*/  LDL.LU R204, [R1+0x1d50] ;  /* 0x001d500001cc7983 */ /* 0x000ee80000300800 */
[----:B------:R-:W3:Y:S04]  /*6bd70*/  LDL.LU R205, [R1+0x1d54] ;  /* 0x001d540001cd7983 */ /* 0x000ee80000300800 */
[----:B------:R-:W-:Y:S01]  /*6bd80*/  BAR.SYNC.DEFER_BLOCKING 0x0 ;  /* 0x0000000000007b1d */ /* 0x000fe20000010000 */
[----:B--2---:R-:W-:-:S05]  /*6bd90*/  IMAD.MOV.U32 R206, RZ, RZ, R7 ;  /* 0x000000ffffce7224 */ /* 0x004fca00078e0007 */
[----:B------:R-:W2:Y:S04]  /*6bda0*/  LDL.LU R7, [R1+0x4420] ;  /* 0x0044200001077983 */ /* 0x000ea80000300800 */
        /* <DEDUP_REMOVED lines=11> */
[----:B----4-:R-:W4:Y:S01]  /*6be60*/  LDL.LU R78, [R1+0x1da8] ;  /* 0x001da800014e7983 */ /* 0x010f220000300800 */
[----:B--2---:R-:W-:-:S03]  /*6be70*/  IMAD.MOV.U32 R79, RZ, RZ, R7 ;  /* 0x000000ffff4f7224 */ /* 0x004fc600078e0007 */
[----:B------:R-:W2:Y:S04]  /*6be80*/  LDL.LU R7, [R1+0x4418] ;  /* 0x0044180001077983 */ /* 0x000ea80000300800 */
[----:B------:R-:W3:Y:S04]  /*6be90*/  LDL.LU R80, [R1+0x1db0] ;  /* 0x001db00001507983 */ /* 0x000ee80000300800 */
[----:B------:R-:W3:Y:S04]  /*6bea0*/  LDL.LU R81, [R1+0x1db4] ;  /* 0x001db40001517983 */ /* 0x000ee80000300800 */
[----:B------:R-:W3:Y:S04]  /*6beb0*/  LDL.LU R82, [R1+0x1db8] ;  /* 0x001db80001527983 */ /* 0x000ee80000300800 */
[----:B------:R-:W3:Y:S04]  /*6bec0*/  LDL.LU R83, [R1+0x1dbc] ;  /* 0x001dbc0001537983 */ /* 0x000ee80000300800 */
[----:B------:R-:W3:Y:S01]  /*6bed0*/  LDL.LU R84, [R1+0x1dc0] ;  /* 0x001dc00001547983 */ /* 0x000ee20000300800 */
[----:B--2---:R-:W-:-:S03]  /*6bee0*/  MOV R85, R7 ;  /* 0x0000000700557202 */ /* 0x004fc60000000f00 */
        /* <DEDUP_REMOVED lines=37> */
[----:B------:R-:W4:Y:S01]  /*6c140*/  LDL.LU R201, [R1+0x1d64] ;  /* 0x001d640001c97983 */ /* 0x000f220000300800 */
[----:B---3--:R-:W-:-:S03]  /*6c150*/  MOV R202, R0 ;  /* 0x0000000000ca7202 */ /* 0x008fc60000000f00 */
[----:B------:R-:W3:Y:S01]  /*6c160*/  LDL.LU R0, [R1+0x4408] ;  /* 0x0044080001007983 */ /* 0x000ee20000300800 */
[----:B------:R-:W-:Y:S01]  /*6c170*/  HMMA.1688.F32.TF32 R92, R228, R66, R92 ;  /* 0x00000042e45c723c */ /* 0x000fe2000008105c */
[----:B------:R-:W-:Y:S01]  /*6c180*/  MOV R249, R9 ;  /* 0x0000000900f97202 */ /* 0x000fe20000000f00 */
[----:B------:R-:W-:Y:S02]  /*6c190*/  IMAD.MOV.U32 R250, RZ, RZ, R8 ;  /* 0x000000fffffa7224 */ /* 0x000fe400078e0008 */
[----:B------:R-:W-:Y:S02]  /*6c1a0*/  IMAD.MOV.U32 R247, RZ, RZ, R13 ;  /* 0x000000fffff77224 */ /* 0x000fe400078e000d */
[----:B------:R-:W-:Y:S02]  /*6c1b0*/  IMAD.MOV.U32 R248, RZ, RZ, R12 ;  /* 0x000000fffff87224 */ /* 0x000fe400078e000c */
[----:B------:R-:W-:Y:S01]  /*6c1c0*/  IMAD.MOV.U32 R203, RZ, RZ, R252 ;  /* 0x000000ffffcb7224 */ /* 0x000fe200078e00fc */
[----:B------:R-:W-:Y:S01]  /*6c1d0*/  MOV R207, R37 ;  /* 0x0000002500cf7202 */ /* 0x000fe20000000f00 */
        /* <DEDUP_REMOVED lines=13> */
[----:B------:R-:W-:Y:S01]  /*6c2b0*/  IMAD.MOV.U32 R234, RZ, RZ, R24 ;  /* 0x000000ffffea7224 */ /* 0x000fe200078e0018 */
[----:B------:R-:W-:Y:S01]  /*6c2c0*/  MOV R237, R52 ;  /* 0x0000003400ed7202 */ /* 0x000fe20000000f00 */
[----:B------:R-:W-:Y:S02]  /*6c2d0*/  IMAD.MOV.U32 R251, RZ, RZ, R2 ;  /* 0x000000fffffb7224 */ /* 0x000fe400078e0002 */
[----:B------:R-:W-:Y:S02]  /*6c2e0*/  IMAD.MOV.U32 R236, RZ, RZ, R53 ;  /* 0x000000ffffec7224 */ /* 0x000fe400078e0035 */
[----:B------:R-:W-:-:S02]  /*6c2f0*/  IMAD.MOV.U32 R238, RZ, RZ, R49 ;  /* 0x000000ffffee7224 */ /* 0x000fc400078e0031 */
[----:B------:R-:W-:Y:S01]  /*6c300*/  IMAD.MOV.U32 R239, RZ, RZ, R48 ;  /* 0x000000ffffef7224 */ /* 0x000fe200078e0030 */
[----:B------:R-:W-:Y:S01]  /*6c310*/  MOV R242, R57 ;  /* 0x0000003900f27202 */ /* 0x000fe20000000f00 */
[----:B------:R-:W-:Y:S02]  /*6c320*/  IMAD.MOV.U32 R240, RZ, RZ, R61 ;  /* 0x000000fffff07224 */ /* 0x000fe400078e003d */
[----:B------:R-:W-:Y:S02]  /*6c330*/  IMAD.MOV.U32 R241, RZ, RZ, R60 ;  /* 0x000000fffff17224 */ /* 0x000fe400078e003c */
[----:B------:R-:W-:Y:S02]  /*6c340*/  IMAD.MOV.U32 R243, RZ, RZ, R56 ;  /* 0x000000fffff37224 */ /* 0x000fe400078e0038 */
[----:B------:R-:W-:Y:S01]  /*6c350*/  IMAD.MOV.U32 R244, RZ, RZ, R20 ;  /* 0x000000fffff47224 */ /* 0x000fe200078e0014 */
[C---:B--2---:R-:W-:Y:S08]  /*6c360*/  HMMA.1688.F32.TF32 R4, R228.reuse, R50, R4 ;  /* 0x00000032e404723c */ /* 0x044ff00000081004 */
[C---:B----4-:R-:W-:Y:S08]  /*6c370*/  HMMA.1688.F32.TF32 R224, R228.reuse, R46, R224 ;  /* 0x0000002ee4e0723c */ /* 0x050ff000000810e0 */
[C---:B------:R-:W-:Y:S08]  /*6c380*/  HMMA.1688.F32.TF32 R100, R228.reuse, R58, R100 ;  /* 0x0000003ae464723c */ /* 0x040ff00000081064 */
[C---:B------:R-:W-:Y:S07]  /*6c390*/  HMMA.1688.F32.TF32 R104, R228.reuse, R54, R104 ;  /* 0x00000036e468723c */ /* 0x040fee0000081068 */
[----:B------:R-:W-:Y:S04]  /*6c3a0*/  STL.64 [R1+0x410], R224 ;  /* 0x000410e001007387 */ /* 0x000fe80000100a00 */
[----:B------:R-:W-:Y:S04]  /*6c3b0*/  STL.64 [R1+0x418], R226 ;  /* 0x000418e201007387 */ /* 0x000fe80000100a00 */
[----:B------:R-:W-:Y:S04]  /*6c3c0*/  STL.64 [R1+0x430], R4 ;  /* 0x0004300401007387 */ /* 0x000fe80000100a00 */
[----:B------:R1:W-:Y:S02]  /*6c3d0*/  STL.64 [R1+0x438], R6 ;  /* 0x0004380601007387 */ /* 0x0003e40000100a00 */
[----:B-1----:R-:W-:Y:S02]  /*6c3e0*/  HMMA.1688.F32.TF32 R4, R228, R62, R96 ;  /* 0x0000003ee404723c */ /* 0x002fe40000081060 */
[----:B------:R-:W-:Y:S04]  /*6c3f0*/  STL.64 [R1+0x440], R104 ;  /* 0x0004406801007387 */ /* 0x000fe80000100a00 */
[----:B------:R-:W-:Y:S04]  /*6c400*/  STL.64 [R1+0x448], R106 ;  /* 0x0004486a01007387 */ /* 0x000fe80000100a00 */
[----:B------:R-:W-:Y:S04]  /*6c410*/  STL.64 [R1+0x450], R100 ;  /* 0x0004506401007387 */ /* 0x000fe80000100a00 */
[----:B------:R-:W-:Y:S09]  /*6c420*/  STL.64 [R1+0x458], R102 ;  /* 0x0004586601007387 */ /* 0x000ff20000100a00 */
[----:B------:R-:W-:Y:S04]  /*6c430*/  STL.64 [R1+0x460], R4 ;  /* 0x0004600401007387 */ /* 0x000fe80000100a00 */
[----:B------:R1:W-:Y:S02]  /*6c440*/  STL.64 [R1+0x468], R6 ;  /* 0x0004680601007387 */ /* 0x0003e40000100a00 */
[C---:B-1----:R-:W-:Y:S08]  /*6c450*/  HMMA.1688.F32.TF32 R4, R220.reuse, R10, R84 ;  /* 0x0000000adc04723c */ /* 0x042ff00000081054 */
[C---:B------:R-:W-:Y:S01]  /*6c460*/  HMMA.1688.F32.TF32 R8, R220.reuse, R14, R80 ;  /* 0x0000000edc08723c */ /* 0x040fe20000081050 */
        /* <DEDUP_REMOVED lines=11> */
[----:B------:R2:W-:Y:S01]  /*6c520*/  STL.64 [R1+0x1740], R4 ;  /* 0x0017400401007387 */ /* 0x0005e20000100a00 */
[C---:B-1----:R-:W-:Y:S03]  /*6c530*/  HMMA.1688.F32.TF32 R12, R220.reuse, R30, R196 ;  /* 0x0000001edc0c723c */ /* 0x042fe600000810c4 */
[----:B------:R-:W-:Y:S04]  /*6c540*/  STL.64 [R1+0x1748], R6 ;  /* 0x0017480601007387 */ /* 0x000fe80000100a00 */
[----:B--2---:R-:W2:Y:S04]  /*6c550*/  LDL R4, [R1+0x3418] ;  /* 0x0034180001047983 */ /* 0x004ea80000100800 */
[----:B------:R-:W-:Y:S04]  /*6c560*/  STL.64 [R1+0x1730], R8 ;  /* 0x0017300801007387 */ /* 0x000fe80000100a00 */
[----:B------:R1:W-:Y:S01]  /*6c570*/  STL.64 [R1+0x1738], R10 ;  /* 0x0017380a01007387 */ /* 0x0003e20000100a00 */
[C---:B------:R-:W-:Y:S08]  /*6c580*/  HMMA.1688.F32.TF32 R16, R220.reuse, R38, R204 ;  /* 0x00000026dc10723c */ /* 0x040ff000000810cc */
[C---:B-1----:R-:W-:Y:S01]  /*6c590*/  HMMA.1688.F32.TF32 R8, R220.reuse, R34, R200 ;  /* 0x00000022dc08723c */ /* 0x042fe200000810c8 */
[----:B------:R-:W-:Y:S04]  /*6c5a0*/  STL.64 [R1+0x1720], R12 ;  /* 0x0017200c01007387 */ /* 0x000fe80000100a00 */
[----:B------:R1:W-:Y:S03]  /*6c5b0*/  STL.64 [R1+0x1728], R14 ;  /* 0x0017280e01007387 */ /* 0x0003e60000100a00 */
[C---:B-1----:R-:W-:Y:S11]  /*6c5c0*/  HMMA.1688.F32.TF32 R12, R220.reuse, R42, R208 ;  /* 0x0000002adc0c723c */ /* 0x042ff600000810d0 */
[----:B------:R-:W-:Y:S04]  /*6c5d0*/  @!UPT UIADD3 URZ, URZ, URZ, URZ ;  /* 0x0000003f3f3ff290 */ /* 0x000fe8000fffe03f */
[----:B------:R-:W-:Y:S04]  /*6c5e0*/  STL.64 [R1+0x1710], R8 ;  /* 0x0017100801007387 */ /* 0x000fe80000100a00 */
[----:B------:R1:W-:Y:S04]  /*6c5f0*/  STL.64 [R1+0x1718], R10 ;  /* 0x0017180a01007387 */ /* 0x0003e80000100a00 */
[----:B------:R-:W-:Y:S04]  /*6c600*/  STL.64 [R1+0x1700], R16 ;  /* 0x0017001001007387 */ /* 0x000fe80000100a00 */
[----:B------:R4:W-:Y:S01]  /*6c610*/  STL.64 [R1+0x1708], R18 ;  /* 0x0017081201007387 */ /* 0x0009e20000100a00 */
[C---:B-1----:R-:W-:Y:S03]  /*6c620*/  HMMA.1688.F32.TF32 R8, R220.reuse, R46, R212 ;  /* 0x0000002edc08723c */ /* 0x042fe600000810d4 */
[----:B------:R-:W3:Y:S05]  /*6c630*/  LDL.LU R2, [R1+0x1270] ;  /* 0x0012700001027983 */ /* 0x000eea0000300800 */
[C---:B----4-:R-:W-:Y:S01]  /*6c640*/  HMMA.1688.F32.TF32 R16, R220.reuse, R50, R216 ;  /* 0x00000032dc10723c */ /* 0x050fe200000810d8 */
[----:B------:R-:W-:Y:S04]  /*6c650*/  STL.64 [R1+0x16f0], R12 ;  /* 0x0016f00c01007387 */ /* 0x000fe80000100a00 */
[----:B------:R1:W-:Y:S04]  /*6c660*/  STL.64 [R1+0x16f8], R14 ;  /* 0x0016f80e01007387 */ /* 0x0003e80000100a00 */
[----:B------:R-:W4:Y:S06]  /*6c670*/  LDL.LU R7, [R1+0x3438] ;  /* 0x0034380001077983 */ /* 0x000f2c0000300800 */
[----:B------:R-:W-:Y:S01]  /*6c680*/  STL.64 [R1+0x16e0], R8 ;  /* 0x0016e00801007387 */ /* 0x000fe20000100a00 */
[C---:B-1----:R-:W-:Y:S03]  /*6c690*/  HMMA.1688.F32.TF32 R12, R220.reuse, R54, R232 ;  /* 0x00000036dc0c723c */ /* 0x042fe600000810e8 */
[----:B------:R1:W-:Y:S04]  /*6c6a0*/  STL.64 [R1+0x16e8], R10 ;  /* 0x0016e80a01007387 */ /* 0x0003e80000100a00 */
[----:B------:R-:W4:Y:S04]  /*6c6b0*/  LDL.LU R6, [R1+0x343c] ;  /* 0x00343c0001067983 */ /* 0x000f280000300800 */
[----:B------:R-:W-:Y:S01]  /*6c6c0*/  STL.64 [R1+0x16d0], R16 ;  /* 0x0016d01001007387 */ /* 0x000fe20000100a00 */
[C---:B-1----:R-:W-:Y:S03]  /*6c6d0*/  HMMA.1688.F32.TF32 R8, R220.reuse, R58, R236 ;  /* 0x0000003adc08723c */ /* 0x042fe600000810ec */
[----:B------:R1:W-:Y:S05]  /*6c6e0*/  STL.64 [R1+0x16d8], R18 ;  /* 0x0016d81201007387 */ /* 0x0003ea0000100a00 */
[C---:B-1----:R-:W-:Y:S03]  /*6c6f0*/  HMMA.1688.F32.TF32 R16, R220.reuse, R62, R240 ;  /* 0x0000003edc10723c */ /* 0x042fe600000810f0 */
[----:B------:R-:W-:Y:S04]  /*6c700*/  STL.64 [R1+0x16c0], R12 ;  /* 0x0016c00c01007387 */ /* 0x000fe80000100a00 */
[----:B------:R-:W-:Y:S08]  /*6c710*/  STL.64 [R1+0x16c8], R14 ;  /* 0x0016c80e01007387 */ /* 0x000ff00000100a00 */
[----:B------:R1:W-:Y:S04]  /*6c720*/  STL.64 [R1+0x16b0], R8 ;  /* 0x0016b00801007387 */ /* 0x0003e80000100a00 */
[----:B------:R-:W-:Y:S04]  /*6c730*/  STL.64 [R1+0x16b8], R10 ;  /* 0x0016b80a01007387 */ /* 0x000fe80000100a00 */
[----:B------:R-:W-:Y:S04]  /*6c740*/  STL.64 [R1+0x16a0], R16 ;  /* 0x0016a01001007387 */ /* 0x000fe80000100a00 */
[----:B------:R1:W-:Y:S04]  /*6c750*/  STL.64 [R1+0x16a8], R18 ;  /* 0x0016a81201007387 */ /* 0x0003e80000100a00 */
[----:B-1----:R-:W4:Y:S01]  /*6c760*/  LDL.LU R8, [R1+0x3444] ;  /* 0x0034440001087983 */ /* 0x002f220000300800 */
[C---:B------:R-:W-:Y:S01]  /*6c770*/  HMMA.1688.F32.TF32 R16, R220.reuse, R66, R244 ;  /* 0x00000042dc10723c */ /* 0x040fe200000810f4 */
[----:B------:R-:W-:Y:S01]  /*6c780*/  MOV R13, c[0x0][0x180] ;  /* 0x00006000000d7a02 */ /* 0x000fe20000000f00 */
[----:B------:R-:W-:Y:S11]  /*6c790*/  IMAD.MOV.U32 R9, RZ, RZ, 0x1f ;  /* 0x0000001fff097424 */ /* 0x000ff600078e00ff */
[----:B------:R-:W-:Y:S10]  /*6c7a0*/  @!UPT UIADD3 URZ, URZ, URZ, URZ ;  /* 0x0000003f3f3ff290 */ /* 0x000ff4000fffe03f */
[----:B------:R-:W-:Y:S04]  /*6c7b0*/  STL.64 [R1+0x1690], R16 ;  /* 0x0016901001007387 */ /* 0x000fe80000100a00 */
[----:B------:R1:W-:Y:S02]  /*6c7c0*/  STL.64 [R1+0x1698], R18 ;  /* 0x0016981201007387 */ /* 0x0003e40000100a00 */
[----:B-1----:R-:W-:Y:S01]  /*6c7d0*/  HMMA.1688.F32.TF32 R16, R220, R70, R248 ;  /* 0x00000046dc10723c */ /* 0x002fe200000810f8 */
[----:B------:R-:W-:Y:S02]  /*6c7e0*/  IADD3 R3, R13, -0x40, RZ ;  /* 0xffffffc00d037810 */ /* 0x000fe40007ffe0ff */
[----:B------:R-:W-:Y:S02]  /*6c7f0*/  IADD3 R13, R9, c[0x0][0x180], RZ ;  /* 0x00006000090d7a10 */ /* 0x000fe40007ffe0ff */
[----:B------:R-:W4:Y:S02]  /*6c800*/  LDL.LU R9, [R1+0x344c] ;  /* 0x00344c0001097983 */ /* 0x000f240000300800 */
[----:B------:R-:W-:Y:S11]  /*6c810*/  SHF.R.S32.HI R5, RZ, 0x1f, R13 ;  /* 0x0000001fff057819 */ /* 0x000ff6000001140d */
[----:B------:R-:W-:Y:S05]  /*6c820*/  @!UPT UIADD3 URZ, URZ, URZ, URZ ;  /* 0x0000003f3f3ff290 */ /* 0x000fea000fffe03f */
[----:B------:R1:W-:Y:S04]  /*6c830*/  STL.64 [R1+0x1340], R16 ;  /* 0x0013401001007387 */ /* 0x0003e80000100a00 */
[----:B------:R1:W-:Y:S04]  /*6c840*/  STL.64 [R1+0x1348], R18 ;  /* 0x0013481201007387 */ /* 0x0003e80000100a00 */
[----:B-1----:R-:W4:Y:S04]  /*6c850*/  LDL.LU R16, [R1+0x3440] ;  /* 0x0034400001107983 */ /* 0x002f280000300800 */
[----:B------:R-:W4:Y:S01]  /*6c860*/  LDL.LU R15, [R1+0x3448] ;  /* 0x00344800010f7983 */ /* 0x000f220000300800 */
[----:B------:R-:W-:-:S03]  /*6c870*/  LEA.HI R5, R5, R13, RZ, 0x5 ;  /* 0x0000000d05057211 */ /* 0x000fc600078f28ff */
[----:B------:R-:W4:Y:S04]  /*6c880*/  LDL.LU R18, [R1+0x3450] ;  /* 0x0034500001127983 */ /* 0x000f280000300800 */
[----:B------:R-:W4:Y:S04]  /*6c890*/  LDL.LU R13, [R1+0x3454] ;  /* 0x00345400010d7983 */ /* 0x000f280000300800 */
[----:B------:R-:W4:Y:S04]  /*6c8a0*/  LDL.LU R14, [R1+0x3458] ;  /* 0x00345800010e7983 */ /* 0x000f280000300800 */
[----:B------:R-:W4:Y:S01]  /*6c8b0*/  LDL.LU R10, [R1+0x345c] ;  /* 0x00345c00010a7983 */ /* 0x000f220000300800 */
[----:B------:R-:W-:-:S03]  /*6c8c0*/  IMAD.MOV.U32 R252, RZ, RZ, c[0x0][0x188] ;  /* 0x00006200fffc7624 */ /* 0x000fc600078e00ff */
[----:B------:R-:W1:Y:S01]  /*6c8d0*/  S2R R248, SR_TID.X ;  /* 0x0000000000f87919 */ /* 0x000e620000002100 */
[----:B------:R-:W-:Y:S02]  /*6c8e0*/  SHF.R.S32.HI R5, RZ, 0x5, R5 ;  /* 0x00000005ff057819 */ /* 0x000fe40000011405 */
[----:B------:R-:W-:Y:S01]  /*6c8f0*/  SHF.L.U32 R252, R252, 0x5, RZ ;  /* 0x00000005fcfc7819 */ /* 0x000fe200000006ff */
[----:B------:R-:W4:Y:S01]  /*6c900*/  LDL.LU R11, [R1+0x3464] ;  /* 0x00346400010b7983 */ /* 0x000f220000300800 */
[----:B------:R-:W-:-:S03]  /*6c910*/  IADD3 R5, R5, -0x2, RZ ;  /* 0xfffffffe05057810 */ /* 0x000fc60007ffe0ff */
[----:B------:R-:W-:Y:S01]  /*6c920*/  IMAD.SHL.U32 R252, R252, 0x4, RZ ;  /* 0x00000004fcfc7824 */ /* 0x000fe200078e00ff */
[----:B------:R-:W4:Y:S01]  /*6c930*/  LDL.LU R12, [R1+0x346c] ;  /* 0x00346c00010c7983 */ /* 0x000f220000300800 */
[----:B-1----:R-:W-:-:S05]  /*6c940*/  LOP3.LUT R249, R248, 0x1f, RZ, 0xc0, !PT ;  /* 0x0000001ff8f97812 */ /* 0x002fca00078ec0ff */
[----:B------:R-:W-:Y:S02]  /*6c950*/  IMAD.SHL.U32 R201, R249, 0x4, RZ ;  /* 0x00000004f9c97824 */ /* 0x000fe400078e00ff */
[C---:B--2---:R-:W-:Y:S01]  /*6c960*/  IMAD R3, R4.reuse, -0x20, R3 ;  /* 0xffffffe004037824 */ /* 0x044fe200078e0203 */
[----:B------:R-:W-:-:S04]  /*6c970*/  ISETP.GE.AND P0, PT, R4, R5, PT ;  /* 0x000000050400720c */ /* 0x000fc80003f06270 */
[----:B------:R-:W-:-:S04]  /*6c980*/  ISETP.GT.AND P1, PT, R3, RZ, PT ;  /* 0x000000ff0300720c */ /* 0x000fc80003f24270 */
[----:B------:R-:W-:-:S04]  /*6c990*/  SEL R5, RZ, 0x4, !P1 ;  /* 0x00000004ff057807 */ /* 0x000fc80004800000 */
[----:B------:R-:W-:-:S04]  /*6c9a0*/  SEL R5, R5, RZ, !P0 ;  /* 0x000000ff05057207 */ /* 0x000fc80004000000 */
[----:B------:R-:W-:Y:S02]  /*6c9b0*/  ISETP.NE.U32.AND P1, PT, R5, RZ, PT ;  /* 0x000000ff0500720c */ /* 0x000fe40003f25070 */
[----:B---3--:R-:W-:-:S04]  /*6c9c0*/  IADD3 R4, R2, 0x1, RZ ;  /* 0x0000000102047810 */ /* 0x008fc80007ffe0ff */
[----:B------:R-:W-:-:S04]  /*6c9d0*/  ISETP.GT.AND P2, PT, R4, 0x1, PT ;  /* 0x000000010400780c */ /* 0x000fc80003f44270 */
[----:B------:R-:W-:-:S05]  /*6c9e0*/  SEL R2, R4, RZ, !P2 ;  /* 0x000000ff04027207 */ /* 0x000fca0005000000 */
[----:B------:R-:W-:Y:S01]  /*6c9f0*/  IMAD R4, R2, 0x10000, R201 ;  /* 0x0001000002047824 */ /* 0x000fe200078e02c9 */
[----:B----4-:R-:W-:-:S04]  /*6ca00*/  IADD3 R6, P3, R6, R252, RZ ;  /* 0x000000fc06067210 */ /* 0x010fc80007f7e0ff */
[----:B------:R-:W-:Y:S01]  /*6ca10*/  IADD3.X R7, R7, R0, RZ, P3, !PT ;  /* 0x0000000007077210 */ /* 0x000fe20001ffe4ff */
[----:B------:R1:W-:Y:S04]  /*6ca20*/  STL [R1+0x343c], R6 ;  /* 0x00343c0601007387 */ /* 0x0003e80000100800 */
[----:B------:R-:W-:Y:S04]  /*6ca30*/  STL [R1+0x1270], R2 ;  /* 0x0012700201007387 */ /* 0x000fe80000100800 */
[----:B------:R2:W-:Y:S04]  /*6ca40*/  STL [R1+0x3438], R7 ;  /* 0x0034380701007387 */ /* 0x0005e80000100800 */
[----:B------:R-:W3:Y:S04]  /*6ca50*/  LDL.LU R17, [R1+0x3460] ;  /* 0x0034600001117983 */ /* 0x000ee80000300800 */
[----:B------:R-:W4:Y:S04]  /*6ca60*/  LDL.LU R5, [R1+0x3468] ;  /* 0x0034680001057983 */ /* 0x000f280000300800 */
[----:B------:R-:W-:Y:S01]  /*6ca70*/  @!PT LDS RZ, [RZ] ;  /* 0x00000000fffff984 */ /* 0x000fe20000000800 */
[----:B------:R-:W-:Y:S01]  /*6ca80*/  @!PT LDS RZ, [RZ] ;  /* 0x00000000fffff984 */ /* 0x000fe20000000800 */
[----:B------:R-:W-:Y:S01]  /*6ca90*/  @!PT LDS RZ, [RZ] ;  /* 0x00000000fffff984 */ /* 0x000fe20000000800 */
[----:B------:R1:W-:Y:S01]  /*6caa0*/  LDGSTS.E [R4], [R6.64], P1 ;  /* 0x0000000006047fae */ /* 0x0003e20008921844 */
[----:B------:R-:W-:-:S05]  /*6cab0*/  IADD3 R8, P2, R8, R252, RZ ;  /* 0x000000fc08087210 */ /* 0x000fca0007f5e0ff */
[----:B------:R2:W-:Y:S01]  /*6cac0*/  STL [R1+0x3444], R8 ;  /* 0x0034440801007387 */ /* 0x0005e20000100800 */
[----:B-1----:R-:W-:Y:S01]  /*6cad0*/  IMAD.MOV.U32 R6, RZ, RZ, R8 ;  /* 0x000000ffff067224 */ /* 0x002fe200078e0008 */
[----:B------:R-:W-:Y:S01]  /*6cae0*/  IADD3 R9, P3, R9, R252, RZ ;  /* 0x000000fc09097210 */ /* 0x000fe20007f7e0ff */
[----:B------:R-:W-:-:S03]  /*6caf0*/  IMAD.X R16, R16, 0x1, R0, P2 ;  /* 0x0000000110107824 */ /* 0x000fc600010e0600 */
[----:B------:R-:W-:Y:S02]  /*6cb00*/  IADD3.X R15, R15, R0, RZ, P3, !PT ;  /* 0x000000000f0f7210 */ /* 0x000fe40001ffe4ff */
[----:B------:R-:W-:Y:S01]  /*6cb10*/  STL [R1+0x3440], R16 ;  /* 0x0034401001007387 */ /* 0x000fe20000100800 */
[----:B--2---:R-:W-:-:S03]  /*6cb20*/  IMAD.MOV.U32 R7, RZ, RZ, R16 ;  /* 0x000000ffff077224 */ /* 0x004fc600078e0010 */
[----:B------:R-:W-:Y:S04]  /*6cb30*/  STL [R1+0x344c], R9 ;  /* 0x00344c0901007387 */ /* 0x000fe80000100800 */
[----:B------:R-:W2:Y:S04]  /*6cb40*/  LDL.LU R8, [R1+0x3474] ;  /* 0x0034740001087983 */ /* 0x000ea80000300800 */
[----:B------:R1:W-:Y:S04]  /*6cb50*/  STL [R1+0x3448], R15 ;  /* 0x0034480f01007387 */ /* 0x0003e80000100800 */
[----:B------:R1:W-:Y:S04]  /*6cb60*/  LDGSTS.E [R4+0x80], [R6.64], P1 ;  /* 0x0008000006047fae */ /* 0x0003e80008921844 */
[----:B------:R-:W2:Y:S01]  /*6cb70*/  LDL.LU R19, [R1+0x347c] ;  /* 0x00347c0001137983 */ /* 0x000ea20000300800 */
[----:B------:R-:W-:Y:S01]  /*6cb80*/  IADD3 R13, P2, R13, R252, RZ ;  /* 0x000000fc0d0d7210 */ /* 0x000fe20007f5e0ff */
[----:B-1----:R-:W-:-:S02]  /*6cb90*/  IMAD.MOV.U32 R7, RZ, RZ, R15 ;  /* 0x000000ffff077224 */ /* 0x002fc400078e000f */
[----:B------:R-:W2:Y:S04]  /*6cba0*/  LDL.LU R15, [R1+0x3470] ;  /* 0x00347000010f7983 */ /* 0x000ea80000300800 */
[----:B------:R-:W2:Y:S01]  /*6cbb0*/  LDL.LU R20, [R1+0x3478] ;  /* 0x0034780001147983 */ /* 0x000ea20000300800 */
[----:B------:R-:W-:Y:S01]  /*6cbc0*/  MOV R6, R9 ;  /* 0x0000000900067202 */ /* 0x000fe20000000f00 */
[----:B------:R-:W-:Y:S01]  /*6cbd0*/  IMAD.X R18, R18, 0x1, R0, P2 ;  /* 0x0000000112127824 */ /* 0x000fe200010e0600 */
[----:B------:R-:W-:Y:S01]  /*6cbe0*/  IADD3 R10, P3, R10, R252, RZ ;  /* 0x000000fc0a0a7210 */ /* 0x000fe20007f7e0ff */
[----:B------:R-:W2:Y:S04]  /*6cbf0*/  LDL.LU R16, [R1+0x3484] ;  /* 0x0034840001107983 */ /* 0x000ea80000300800 */
[----:B------:R-:W2:Y:S01]  /*6cc00*/  LDL.LU R9, [R1+0x348c] ;  /* 0x00348c0001097983 */ /* 0x000ea20000300800 */
[----:B------:R-:W-:-:S03]  /*6cc10*/  IADD3.X R14, R14, R0, RZ, P3, !PT ;  /* 0x000000000e0e7210 */ /* 0x000fc60001ffe4ff */
[----:B------:R-:W-:Y:S04]  /*6cc20*/  STL [R1+0x3454], R13 ;  /* 0x0034540d01007387 */ /* 0x000fe80000100800 */
[----:B------:R1:W-:Y:S04]  /*6cc30*/  LDGSTS.E [R4+0x100], [R6.64], P1 ;  /* 0x0010000006047fae */ /* 0x0003e80008921844 */
[----:B------:R1:W-:Y:S04]  /*6cc40*/  STL [R1+0x3450], R18 ;  /* 0x0034501201007387 */ /* 0x0003e80000100800 */
[----:B------:R-:W-:Y:S01]  /*6cc50*/  STL [R1+0x345c], R10 ;  /* 0x00345c0a01007387 */ /* 0x000fe20000100800 */
[----:B-1----:R-:W-:-:S03]  /*6cc60*/  IMAD.MOV.U32 R7, RZ, RZ, R18 ;  /* 0x000000ffff077224 */ /* 0x002fc600078e0012 */
[----:B------:R-:W2:Y:S01]  /*6cc70*/  LDL.LU R18, [R1+0x3480] ;  /* 0x0034800001127983 */ /* 0x000ea20000300800 */
[----:B------:R-:W-:-:S03]  /*6cc80*/  IMAD.MOV.U32 R6, RZ, RZ, R13 ;  /* 0x000000ffff067224 */ /* 0x000fc600078e000d */
[----:B------:R1:W-:Y:S04]  /*6cc90*/  STL [R1+0x3458], R14 ;  /* 0x0034580e01007387 */ /* 0x0003e80000100800 */
[----:B------:R-:W2:Y:S01]  /*6cca0*/  LDL.LU R13, [R1+0x3488] ;  /* 0x00348800010d7983 */ /* 0x000ea20000300800 */
[----:B------:R-:W-:-:S03]  /*6ccb0*/  IADD3 R11, P2, R11, R252, RZ ;  /* 0x000000fc0b0b7210 */ /* 0x000fc60007f5e0ff */
[----:B------:R1:W-:Y:S01]  /*6ccc0*/  LDGSTS.E [R4+0x180], [R6.64], P1 ;  /* 0x0018000006047fae */ /* 0x0003e20008921844 */
[----:B------:R-:W-:Y:S02]  /*6ccd0*/  IADD3 R12, P3, R12, R252, RZ ;  /* 0x000000fc0c0c7210 */ /* 0x000fe40007f7e0ff */
[----:B-1----:R-:W-:Y:S01]  /*6cce0*/  MOV R6, R10 ;  /* 0x0000000a00067202 */ /* 0x002fe20000000f00 */
[----:B------:R-:W-:Y:S02]  /*6ccf0*/  IMAD.MOV.U32 R7, RZ, RZ, R14 ;  /* 0x000000ffff077224 */ /* 0x000fe400078e000e */
[----:B------:R-:W2:Y:S04]  /*6cd00*/  LDL.LU R14, [R1+0x3494] ;  /* 0x00349400010e7983 */ /* 0x000ea80000300800 */
[----:B------:R-:W2:Y:S04]  /*6cd10*/  LDL.LU R10, [R1+0x349c] ;  /* 0x00349c00010a7983 */ /* 0x000ea80000300800 */
[----:B------:R-:W-:Y:S04]  /*6cd20*/  STL [R1+0x3464], R11 ;  /* 0x0034640b01007387 */ /* 0x000fe80000100800 */
[----:B------:R1:W-:Y:S02]  /*6cd30*/  LDGSTS.E [R4+0x200], [R6.64], P1 ;  /* 0x0020000006047fae */ /* 0x0003e40008921844 */
[----:B-1----:R-:W-:-:S02]  /*6cd40*/  IMAD.MOV.U32 R6, RZ, RZ, R11 ;  /* 0x000000ffff067224 */ /* 0x002fc400078e000b */
[----:B---3--:R-:W-:Y:S01]  /*6cd50*/  IMAD.X R17, R17, 0x1, R0, P2 ;  /* 0x0000000111117824 */ /* 0x008fe200010e0600 */
[----:B----4-:R-:W-:-:S04]  /*6cd60*/  IADD3.X R5, R5, R0, RZ, P3, !PT ;  /* 0x0000000005057210 */ /* 0x010fc80001ffe4ff */
[----:B------:R1:W-:Y:S01]  /*6cd70*/  STL [R1+0x3460], R17 ;  /* 0x0034601101007387 */ /* 0x0003e20000100800 */
[----:B------:R-:W-:-:S03]  /*6cd80*/  IMAD.MOV.U32 R7, RZ, RZ, R17 ;  /* 0x000000ffff077224 */ /* 0x000fc600078e0011 */
[----:B------:R3:W-:Y:S04]  /*6cd90*/  STL [R1+0x346c], R12 ;  /* 0x00346c0c01007387 */ /* 0x0007e80000100800 */
[----:B------:R4:W-:Y:S04]  /*6cda0*/  LDGSTS.E [R4+0x280], [R6.64], P1 ;  /* 0x0028000006047fae */ /* 0x0009e80008921844 */
[----:B-1----:R-:W2:Y:S04]  /*6cdb0*/  LDL.LU R17, [R1+0x3490] ;  /* 0x0034900001117983 */ /* 0x002ea80000300800 */
[----:B------:R1:W-:Y:S04]  /*6cdc0*/  STL [R1+0x3468], R5 ;  /* 0x0034680501007387 */ /* 0x0003e80000100800 */
[----:B------:R-:W2:Y:S01]  /*6cdd0*/  LDL.LU R11, [R1+0x3498] ;  /* 0x00349800010b7983 */ /* 0x000ea20000300800 */
[----:B----4-:R-:W-:Y:S01]  /*6cde0*/  MOV R6, R12 ;  /* 0x0000000c00067202 */ /* 0x010fe20000000f00 */
[----:B------:R-:W-:-:S02]  /*6cdf0*/  IMAD.MOV.U32 R7, RZ, RZ, R5 ;  /* 0x000000ffff077224 */ /* 0x000fc400078e0005 */
[----:B---3--:R-:W3:Y:S04]  /*6ce00*/  LDL.LU R12, [R1+0x34a4] ;  /* 0x0034a400010c7983 */ /* 0x008ee80000300800 */
[----:B-1----:R-:W3:Y:S04]  /*6ce10*/  LDL.LU R5, [R1+0x34ac] ;  /* 0x0034ac0001057983 */ /* 0x002ee80000300800 */
[----:B------:R1:W-:Y:S01]  /*6ce20*/  LDGSTS.E [R4+0x300], [R6.64], P1 ;  /* 0x0030000006047fae */ /* 0x0003e20008921844 */
[----:B--2---:R-:W-:-:S05]  /*6ce30*/  IADD3 R8, P2, R8, R252, RZ ;  /* 0x000000fc08087210 */ /* 0x004fca0007f5e0ff */
[----:B------:R-:W-:Y:S01]  /*6ce40*/  STL [R1+0x3474], R8 ;  /* 0x0034740801007387 */ /* 0x000fe20000100800 */
[----:B------:R-:W-:Y:S01]  /*6ce50*/  IADD3 R19, P3, R19, R252, RZ ;  /* 0x000000fc13137210 */ /* 0x000fe20007f7e0ff */
[----:B-1----:R-:W-:Y:S02]  /*6ce60*/  IMAD.MOV.U32 R6, RZ, RZ, R8 ;  /* 0x000000ffff067224 */ /* 0x002fe400078e0008 */
[----:B------:R-:W-:Y:S01]  /*6ce70*/  IMAD.X R15, R15, 0x1, R0, P2 ;  /* 0x000000010f0f7824 */ /* 0x000fe200010e0600 */
[----:B------:R-:W-:-:S04]  /*6ce80*/  IADD3.X R20, R20, R0, RZ, P3, !PT ;  /* 0x0000000014147210 */ /* 0x000fc80001ffe4ff */
[----:B------:R1:W-:Y:S01]  /*6ce90*/  STL [R1+0x3470], R15 ;  /* 0x0034700f01007387 */ /* 0x0003e20000100800 */
[----:B------:R-:W-:-:S03]  /*6cea0*/  IMAD.MOV.U32 R7, RZ, RZ, R15 ;  /* 0x000000ffff077224 */ /* 0x000fc600078e000f */
[----:B------:R2:W-:Y:S01]  /*6ceb0*/  STL [R1+0x347c], R19 ;  /* 0x00347c1301007387 */ /* 0x0005e20000100800 */
[----:B------:R-:W-:-:S03]  /*6cec0*/  IADD3 R16, P2, R16, R252, RZ ;  /* 0x000000fc10107210 */ /* 0x000fc60007f5e0ff */
[----:B------:R1:W-:Y:S04]  /*6ced0*/  LDGSTS.E [R4+0x380], [R6.64], P1 ;  /* 0x0038000006047fae */ /* 0x0003e80008921844 */
[----:B-1----:R-:W4:Y:S04]  /*6cee0*/  LDL.LU R15, [R1+0x34a0] ;  /* 0x0034a000010f7983 */ /* 0x002f280000300800 */
[----:B------:R-:W-:Y:S04]  /*6cef0*/  STL [R1+0x3478], R20 ;  /* 0x0034781401007387 */ /* 0x000fe80000100800 */
[----:B------:R-:W4:Y:S01]  /*6cf00*/  LDL.LU R8, [R1+0x34a8] ;  /* 0x0034a80001087983 */ /* 0x000f220000300800 */
[----:B------:R-:W-:Y:S01]  /*6cf10*/  MOV R6, R19 ;  /* 0x0000001300067202 */ /* 0x000fe20000000f00 */
[----:B------:R-:W-:Y:S01]  /*6cf20*/  IMAD.MOV.U32 R7, RZ, RZ, R20 ;  /* 0x000000ffff077224 */ /* 0x000fe200078e0014 */
[----:B------:R-:W-:Y:S01]  /*6cf30*/  IADD3 R9, P3, R9, R252, RZ ;  /* 0x000000fc09097210 */ /* 0x000fe20007f7e0ff */
[----:B------:R-:W-:-:S03]  /*6cf40*/  IMAD.X R18, R18, 0x1, R0, P2 ;  /* 0x0000000112127824 */ /* 0x000fc600010e0600 */
[----:B------:R1:W-:Y:S04]  /*6cf50*/  LDGSTS.E [R4+0x400], [R6.64], P1 ;  /* 0x0040000006047fae */ /* 0x0003e80008921844 */
[----:B------:R-:W-:Y:S01]  /*6cf60*/  STL [R1+0x3484], R16 ;  /* 0x0034841001007387 */ /* 0x000fe20000100800 */
[----:B------:R-:W-:-:S03]  /*6cf70*/  IADD3.X R13, R13, R0, RZ, P3, !PT ;  /* 0x000000000d0d7210 */ /* 0x000fc60001ffe4ff */
[----:B------:R-:W-:Y:S01]  /*6cf80*/  STL [R1+0x3480], R18 ;  /* 0x0034801201007387 */ /* 0x000fe20000100800 */
[----:B-1----:R-:W-:Y:S02]  /*6cf90*/  IMAD.MOV.U32 R6, RZ, RZ, R16 ;  /* 0x000000ffff067224 */ /* 0x002fe400078e0010 */
[----:B------:R-:W-:Y:S01]  /*6cfa0*/  IMAD.MOV.U32 R7, RZ, RZ, R18 ;  /* 0x000000ffff077224 */ /* 0x000fe200078e0012 */
[----:B------:R1:W-:Y:S04]  /*6cfb0*/  STL [R1+0x348c], R9 ;  /* 0x00348c0901007387 */ /* 0x0003e80000100800 */
[----:B------:R1:W-:Y:S04]  /*6cfc0*/  LDGSTS.E [R4+0x480], [R6.64], P1 ;  /* 0x0048000006047fae */ /* 0x0003e80008921844 */
[----:B------:R2:W-:Y:S04]  /*6cfd0*/  STL [R1+0x3488], R13 ;  /* 0x0034880d01007387 */ /* 0x0005e80000100800 */
[----:B--2---:R-:W4:Y:S01]  /*6cfe0*/  LDL.LU R19, [R1+0x34b0] ;  /* 0x0034b00001137983 */ /* 0x004f220000300800 */
[----:B-1----:R-:W-:-:S03]  /*6cff0*/  MOV R6, R9 ;  /* 0x0000000900067202 */ /* 0x002fc60000000f00 */
[----:B------:R-:W4:Y:S01]  /*6d000*/  LDL.LU R9, [R1+0x34b4] ;  /* 0x0034b40001097983 */ /* 0x000f220000300800 */
[----:B------:R-:W-:-:S03]  /*6d010*/  IMAD.MOV.U32 R7, RZ, RZ, R13 ;  /* 0x000000ffff077224 */ /* 0x000fc600078e000d */
[----:B------:R-:W4:Y:S04]  /*6d020*/  LDL.LU R16, [R1+0x3638] ;  /* 0x0036380001107983 */ /* 0x000f280000300800 */
[----:B------:R-:W4:Y:S01]  /*6d030*/  LDL.LU R13, [R1+0x363c] ;  /* 0x00363c00010d7983 */ /* 0x000f220000300800 */
[-C--:B------:R-:W-:Y:S02]  /*6d040*/  IADD3 R14, P2, R14, R252.reuse, RZ ;  /* 0x000000fc0e0e7210 */ /* 0x080fe40007f5e0ff */
[----:B------:R-:W-:Y:S01]  /*6d050*/  IADD3 R10, P3, R10, R252, RZ ;  /* 0x000000fc0a0a7210 */ /* 0x000fe20007f7e0ff */
[----:B------:R1:W-:Y:S04]  /*6d060*/  LDGSTS.E [R4+0x500], [R6.64], P1 ;  /* 0x0050000006047fae */ /* 0x0003e80008921844 */
[----:B------:R-:W-:Y:S01]  /*6d070*/  STL [R1+0x3494], R14 ;  /* 0x0034940e01007387 */ /* 0x000fe20000100800 */
[----:B-1----:R-:W-:-:S02]  /*6d080*/  IMAD.MOV.U32 R6, RZ, RZ, R14 ;  /* 0x000000ffff067224 */ /* 0x002fc400078e000e */
[----:B------:R-:W-:-:S04]  /*6d090*/  IMAD.X R17, R17, 0x1, R0, P2 ;  /* 0x0000000111117824 */ /* 0x000fc800010e0600 */
[----:B------:R-:W-:Y:S01]  /*6d0a0*/  IMAD.MOV.U32 R7, RZ, RZ, R17 ;  /* 0x000000ffff077224 */ /* 0x000fe200078e0011 */
[----:B------:R1:W-:Y:S01]  /*6d0b0*/  STL [R1+0x3490], R17 ;  /* 0x0034901101007387 */ /* 0x0003e20000100800 */
[----:B------:R-:W-:-:S03]  /*6d0c0*/  IADD3.X R11, R11, R0, RZ, P3, !PT ;  /* 0x000000000b0b7210 */ /* 0x000fc60001ffe4ff */
[----:B------:R1:W-:Y:S04]  /*6d0d0*/  STL [R1+0x349c], R10 ;  /* 0x00349c0a01007387 */ /* 0x0003e80000100800 */
[----:B------:R3:W-:Y:S04]  /*6d0e0*/  LDGSTS.E [R4+0x580], [R6.64], P1 ;  /* 0x0058000006047fae */ /* 0x0007e80008921844 */
[----:B------:R3:W-:Y:S04]  /*6d0f0*/  STL [R1+0x3498], R11 ;  /* 0x0034980b01007387 */ /* 0x0007e80000100800 */
[----:B-1----:R-:W3:Y:S02]  /*6d100*/  LDL.LU R17, [R1+0x3640] ;  /* 0x0036400001117983 */ /* 0x002ee40000300800 */
[----:B---3--:R-:W-:-:S02]  /*6d110*/  MOV R6, R10 ;  /* 0x0000000a00067202 */ /* 0x008fc40000000f00 */
[----:B------:R-:W3:Y:S01]  /*6d120*/  LDL.LU R10, [R1+0x3644] ;  /* 0x00364400010a7983 */ /* 0x000ee20000300800 */
[-C--:B------:R-:W-:Y:S01]  /*6d130*/  IADD3 R12, P2, R12, R252.reuse, RZ ;  /* 0x000000fc0c0c7210 */ /* 0x080fe20007f5e0ff */
[----:B------:R-:W-:Y:S01]  /*6d140*/  IMAD.MOV.U32 R7, RZ, RZ, R11 ;  /* 0x000000ffff077224 */ /* 0x000fe200078e000b */
[----:B------:R-:W-:Y:S01]  /*6d150*/  IADD3 R5, P3, R5, R252, RZ ;  /* 0x000000fc05057210 */ /* 0x000fe20007f7e0ff */
[----:B------:R-:W3:Y:S04]  /*6d160*/  LDL.LU R14, [R1+0x3648] ;  /* 0x00364800010e7983 */ /* 0x000ee80000300800 */
[----:B------:R-:W3:Y:S04]  /*6d170*/  LDL.LU R11, [R1+0x364c] ;  /* 0x00364c00010b7983 */ /* 0x000ee80000300800 */
[----:B------:R1:W-:Y:S04]  /*6d180*/  STL [R1+0x34a4], R12 ;  /* 0x0034a40c01007387 */ /* 0x0003e80000100800 */
[----:B------:R1:W-:Y:S02]  /*6d190*/  LDGSTS.E [R4+0x600], [R6.64], P1 ;  /* 0x0060000006047fae */ /* 0x0003e40008921844 */
[----:B-1----:R-:W-:-:S02]  /*6d1a0*/  IMAD.MOV.U32 R6, RZ, RZ, R12 ;  /* 0x000000ffff067224 */ /* 0x002fc400078e000c */
[----:B----4-:R-:W-:-:S05]  /*6d1b0*/  IMAD.X R15, R15, 0x1, R0, P2 ;  /* 0x000000010f0f7824 */ /* 0x010fca00010e0600 */
[----:B------:R1:W-:Y:S01]  /*6d1c0*/  STL [R1+0x34a0], R15 ;  /* 0x0034a00f01007387 */ /* 0x0003e20000100800 */
[----:B------:R-:W-:-:S03]  /*6d1d0*/  IADD3.X R8, R8, R0, RZ, P3, !PT ;  /* 0x0000000008087210 */ /* 0x000fc60001ffe4ff */
[----:B------:R-:W-:Y:S01]  /*6d1e0*/  STL [R1+0x34ac], R5 ;  /* 0x0034ac0501007387 */ /* 0x000fe20000100800 */
[----:B------:R-:W-:-:S03]  /*6d1f0*/  IMAD.MOV.U32 R7, RZ, RZ, R15 ;  /* 0x000000ffff077224 */ /* 0x000fc600078e000f */
[----:B------:R4:W-:Y:S04]  /*6d200*/  STL [R1+0x34a8], R8 ;  /* 0x0034a80801007387 */ /* 0x0009e80000100800 */
[----:B------:R-:W2:Y:S04]  /*6d210*/  LDL.LU R18, [R1+0x3650] ;  /* 0x0036500001127983 */ /* 0x000ea80000300800 */
[----:B------:R-:W2:Y:S04]  /*6d220*/  LDL.LU R12, [R1+0x3654] ;  /* 0x00365400010c7983 */ /* 0x000ea80000300800 */
[----:B------:R4:W-:Y:S04]  /*6d230*/  LDGSTS.E [R4+0x680], [R6.64], P1 ;  /* 0x0068000006047fae */ /* 0x0009e80008921844 */
[----:B-1----:R-:W2:Y:S01]  /*6d240*/  LDL.LU R15, [R1+0x3658] ;  /* 0x00365800010f7983 */ /* 0x002ea20000300800 */
[----:B----4-:R-:W-:-:S03]  /*6d250*/  IMAD.MOV.U32 R7, RZ, RZ, R8 ;  /* 0x000000ffff077224 */ /* 0x010fc600078e0008 */
[----:B------:R-:W4:Y:S01]  /*6d260*/  LDL.LU R8, [R1+0x365c] ;  /* 0x00365c0001087983 */ /* 0x000f220000300800 */
[----:B------:R-:W-:Y:S02]  /*6d270*/  ISETP.GT.AND P2, PT, R3, 0x4, PT ;  /* 0x000000040300780c */ /* 0x000fe40003f44270 */
[----:B------:R-:W-:Y:S02]  /*6d280*/  MOV R6, R5 ;  /* 0x0000000500067202 */ /* 0x000fe40000000f00 */
[----:B------:R-:W-:-:S03]  /*6d290*/  SEL R5, RZ, 0x4, !P2 ;  /* 0x00000004ff057807 */ /* 0x000fc60005000000 */
[----:B------:R1:W-:Y:S01]  /*6d2a0*/  LDGSTS.E [R4+0x700], [R6.64], P1 ;  /* 0x0070000006047fae */ /* 0x0003e20008921844 */
[----:B------:R-:W-:-:S05]  /*6d2b0*/  IADD3 R9, P3, R9, R252, RZ ;  /* 0x000000fc09097210 */ /* 0x000fca0007f7e0ff */
[----:B------:R-:W-:Y:S01]  /*6d2c0*/  IMAD.X R19, R19, 0x1, R0, P3 ;  /* 0x0000000113137824 */ /* 0x000fe200018e0600 */
[----:B------:R-:W-:Y:S01]  /*6d2d0*/  IADD3 R13, P4, R13, R252, RZ ;  /* 0x000000fc0d0d7210 */ /* 0x000fe20007f9e0ff */
[----:B------:R1:W-:Y:S01]  /*6d2e0*/  STL [R1+0x34b4], R9 ;  /* 0x0034b40901007387 */ /* 0x0003e20000100800 */
[----:B------:R-:W-:Y:S01]  /*6d2f0*/  SEL R5, R5, RZ, !P0 ;  /* 0x000000ff05057207 */ /* 0x000fe20004000000 */
[----:B-1----:R-:W-:Y:S01]  /*6d300*/  IMAD.MOV.U32 R6, RZ, RZ, R9 ;  /* 0x000000ffff067224 */ /* 0x002fe200078e0009 */
[----:B------:R-:W-:Y:S01]  /*6d310*/  IADD3.X R16, R16, R0, RZ, P4, !PT ;  /* 0x0000000010107210 */ /* 0x000fe200027fe4ff */
[----:B------:R-:W-:Y:S01]  /*6d320*/  STL [R1+0x34b0], R19 ;  /* 0x0034b01301007387 */ /* 0x000fe20000100800 */
[----:B------:R-:W-:-:S03]  /*6d330*/  IMAD.MOV.U32 R7, RZ, RZ, R19 ;  /* 0x000000ffff077224 */ /* 0x000fc600078e0013 */
[----:B------:R-:W-:Y:S01]  /*6d340*/  STL [R1+0x363c], R13 ;  /* 0x00363c0d01007387 */ /* 0x000fe20000100800 */
[----:B------:R-:W-:-:S03]  /*6d350*/  ISETP.NE.U32.AND P2, PT, R5, RZ, PT ;  /* 0x000000ff0500720c */ /* 0x000fc60003f45070 */
[----:B------:R-:W4:Y:S04]  /*6d360*/  LDL.LU R9, [R1+0x3664] ;  /* 0x0036640001097983 */ /* 0x000f280000300800 */
[----:B------:R1:W-:Y:S04]  /*6d370*/  STL [R1+0x3638], R16 ;  /* 0x0036381001007387 */ /* 0x0003e80000100800 */
[----:B------:R1:W-:Y:S04]  /*6d380*/  LDGSTS.E [R4+0x780], [R6.64], P1 ;  /* 0x0078000006047fae */ /* 0x0003e80008921844 */
[----:B------:R-:W4:Y:S01]  /*6d390*/  LDL.LU R5, [R1+0x366c] ;  /* 0x00366c0001057983 */ /* 0x000f220000300800 */
[----:B-1----:R-:W-:-:S03]  /*6d3a0*/  IMAD.MOV.U32 R7, RZ, RZ, R16 ;  /* 0x000000ffff077224 */ /* 0x002fc600078e0010 */
[----:B------:R-:W4:Y:S01]  /*6d3b0*/  LDL.LU R16, [R1+0x3660] ;  /* 0x0036600001107983 */ /* 0x000f220000300800 */
[----:B------:R-:W-:-:S03]  /*6d3c0*/  MOV R6, R13 ;  /* 0x0000000d00067202 */ /* 0x000fc60000000f00 */
[----:B------:R-:W4:Y:S04]  /*6d3d0*/  LDL.LU R13, [R1+0x3668] ;  /* 0x00366800010d7983 */ /* 0x000f280000300800 */
[----:B------:R1:W-:Y:S01]  /*6d3e0*/  LDGSTS.E [R4+0x2000], [R6.64], P2 ;  /* 0x0200000006047fae */ /* 0x0003e20009121844 */
[----:B---3--:R-:W-:-:S05]  /*6d3f0*/  IADD3 R10, P1, R10, R252, RZ ;  /* 0x000000fc0a0a7210 */ /* 0x008fca0007f3e0ff */
[----:B------:R-:W-:Y:S01]  /*6d400*/  IMAD.X R17, R17, 0x1, R0, P1 ;  /* 0x0000000111117824 */ /* 0x000fe200008e0600 */
[----:B------:R-:W-:Y:S01]  /*6d410*/  IADD3 R11, P3, R11, R252, RZ ;  /* 0x000000fc0b0b7210 */ /* 0x000fe20007f7e0ff */
[----:B------:R3:W-:Y:S01]  /*6d420*/  STL [R1+0x3644], R10 ;  /* 0x0036440a01007387 */ /* 0x0007e20000100800 */
[----:B-1----:R-:W-:Y:S02]  /*6d430*/  IMAD.MOV.U32 R6, RZ, RZ, R10 ;  /* 0x000000ffff067224 */ /* 0x002fe400078e000a */
[----:B------:R-:W-:Y:S01]  /*6d440*/  IADD3.X R14, R14, R0, RZ, P3, !PT ;  /* 0x000000000e0e7210 */ /* 0x000fe20001ffe4ff */
[----:B------:R-:W-:Y:S01]  /*6d450*/  STL [R1+0x3640], R17 ;  /* 0x0036401101007387 */ /* 0x000fe20000100800 */
[----:B------:R-:W-:-:S03]  /*6d460*/  IMAD.MOV.U32 R7, RZ, RZ, R17 ;  /* 0x000000ffff077224 */ /* 0x000fc600078e0011 */
[----:B------:R-:W-:Y:S04]  /*6d470*/  STL [R1+0x364c], R11 ;  /* 0x00364c0b01007387 */ /* 0x000fe80000100800 */
[----:B---3--:R-:W3:Y:S04]  /*6d480*/  LDL.LU R10, [R1+0x3674] ;  /* 0x00367400010a7983 */ /* 0x008ee80000300800 */
[----:B------:R1:W-:Y:S04]  /*6d490*/  STL [R1+0x3648], R14 ;  /* 0x0036480e01007387 */ /* 0x0003e80000100800 */
[----:B------:R1:W-:Y:S04]  /*6d4a0*/  LDGSTS.E [R4+0x2080], [R6.64], P2 ;  /* 0x0208000006047fae */ /* 0x0003e80009121844 */
[----:B------:R-:W3:Y:S01]  /*6d4b0*/  LDL.LU R19, [R1+0x367c] ;  /* 0x00367c0001137983 */ /* 0x000ee20000300800 */
[----:B-1----:R-:W-:-:S03]  /*6d4c0*/  IMAD.MOV.U32 R7, RZ, RZ, R14 ;  /* 0x000000ffff077224 */ /* 0x002fc600078e000e */
[----:B------:R-:W3:Y:S01]  /*6d4d0*/  LDL.LU R14, [R1+0x3670] ;  /* 0x00367000010e7983 */ /* 0x000ee20000300800 */
[----:B------:R-:W-:-:S03]  /*6d4e0*/  MOV R6, R11 ;  /* 0x0000000b00067202 */ /* 0x000fc60000000f00 */
[----:B------:R-:W3:Y:S04]  /*6d4f0*/  LDL.LU R20, [R1+0x3678] ;  /* 0x0036780001147983 */ /* 0x000ee80000300800 */
[----:B------:R-:W3:Y:S04]  /*6d500*/  LDL.LU R17, [R1+0x3684] ;  /* 0x0036840001117983 */ /* 0x000ee80000300800 */
[----:B------:R-:W3:Y:S04]  /*6d510*/  LDL.LU R11, [R1+0x368c] ;  /* 0x00368c00010b7983 */ /* 0x000ee80000300800 */
[----:B------:R1:W-:Y:S01]  /*6d520*/  LDGSTS.E [R4+0x2100], [R6.64], P2 ;  /* 0x0210000006047fae */ /* 0x0003e20009121844 */
[----:B--2---:R-:W-:-:S05]  /*6d530*/  IADD3 R12, P1, R12, R252, RZ ;  /* 0x000000fc0c0c7210 */ /* 0x004fca0007f3e0ff */
[----:B------:R-:W-:Y:S01]  /*6d540*/  IMAD.X R18, R18, 0x1, R0, P1 ;  /* 0x0000000112127824 */ /* 0x000fe200008e0600 */
[----:B------:R-:W-:Y:S03]  /*6d550*/  STL [R1+0x3654], R12 ;  /* 0x0036540c01007387 */ /* 0x000fe60000100800 */
[----:B-1----:R-:W-:Y:S01]  /*6d560*/  IMAD.MOV.U32 R7, RZ, RZ, R18 ;  /* 0x000000ffff077224 */ /* 0x002fe200078e0012 */
[----:B------:R1:W-:Y:S01]  /*6d570*/  STL [R1+0x3650], R18 ;  /* 0x0036501201007387 */ /* 0x0003e20000100800 */
[----:B----4-:R-:W-:-:S04]  /*6d580*/  IADD3 R8, P3, R8, R252, RZ ;  /* 0x000000fc08087210 */ /* 0x010fc80007f7e0ff */
[----:B------:R-:W-:Y:S01]  /*6d590*/  IADD3.X R15, R15, R0, RZ, P3, !PT ;  /* 0x000000000f0f7210 */ /* 0x000fe20001ffe4ff */
[----:B------:R-:W-:Y:S01]  /*6d5a0*/  STL [R1+0x365c], R8 ;  /* 0x00365c0801007387 */ /* 0x000fe20000100800 */
[----:B------:R-:W-:-:S03]  /*6d5b0*/  IMAD.MOV.U32 R6, RZ, RZ, R12 ;  /* 0x000000ffff067224 */ /* 0x000fc600078e000c */
[----:B-1----:R-:W2:Y:S04]  /*6d5c0*/  LDL.LU R18, [R1+0x3680] ;  /* 0x0036800001127983 */ /* 0x002ea80000300800 */
[----:B------:R1:W-:Y:S04]  /*6d5d0*/  STL [R1+0x3658], R15 ;  /* 0x0036580f01007387 */ /* 0x0003e80000100800 */
[----:B------:R-:W4:Y:S04]  /*6d5e0*/  LDL.LU R12, [R1+0x3688] ;  /* 0x00368800010c7983 */ /* 0x000f280000300800 */
[----:B------:R1:W-:Y:S01]  /*6d5f0*/  LDGSTS.E [R4+0x2180], [R6.64], P2 ;  /* 0x0218000006047fae */ /* 0x0003e20009121844 */
[----:B------:R-:W-:Y:S01]  /*6d600*/  IADD3 R9, P1, R9, R252, RZ ;  /* 0x000000fc09097210 */ /* 0x000fe20007f3e0ff */
[----:B-1----:R-:W-:Y:S01]  /*6d610*/  IMAD.MOV.U32 R7, RZ, RZ, R15 ;  /* 0x000000ffff077224 */ /* 0x002fe200078e000f */
[----:B------:R-:W-:Y:S01]  /*6d620*/  MOV R6, R8 ;  /* 0x0000000800067202 */ /* 0x000fe20000000f00 */
[----:B------:R-:W4:Y:S04]  /*6d630*/  LDL.LU R15, [R1+0x3694] ;  /* 0x00369400010f7983 */ /* 0x000f280000300800 */
[----:B------:R-:W4:Y:S01]  /*6d640*/  LDL.LU R8, [R1+0x369c] ;  /* 0x00369c0001087983 */ /* 0x000f220000300800 */
[----:B------:R-:W-:-:S03]  /*6d650*/  IADD3 R5, P3, R5, R252, RZ ;  /* 0x000000fc05057210 */ /* 0x000fc60007f7e0ff */
[----:B------:R-:W-:Y:S04]  /*6d660*/  STL [R1+0x3664], R9 ;  /* 0x0036640901007387 */ /* 0x000fe80000100800 */
[----:B------:R1:W-:Y:S01]  /*6d670*/  LDGSTS.E [R4+0x2200], [R6.64], P2 ;  /* 0x0220000006047fae */ /* 0x0003e20009121844 */
[----:B------:R-:W-:Y:S01]  /*6d680*/  IMAD.X R16, R16, 0x1, R0, P1 ;  /* 0x0000000110107824 */ /* 0x000fe200008e0600 */
[----:B------:R-:W-:-:S04]  /*6d690*/  IADD3.X R13, R13, R0, RZ, P3, !PT ;  /* 0x000000000d0d7210 */ /* 0x000fc80001ffe4ff */
[----:B------:R1:W-:Y:S02]  /*6d6a0*/  STL [R1+0x3660], R16 ;  /* 0x0036601001007387 */ /* 0x0003e40000100800 */
[----:B-1----:R-:W-:Y:S02]  /*6d6b0*/  IMAD.MOV.U32 R7, RZ, RZ, R16 ;  /* 0x000000ffff077224 */ /* 0x002fe400078e0010 */
[----:B------:R-:W-:Y:S01]  /*6d6c0*/  STL [R1+0x366c], R5 ;  /* 0x00366c0501007387 */ /* 0x000fe20000100800 */
[----:B------:R-:W-:-:S03]  /*6d6d0*/  IMAD.MOV.U32 R6, RZ, RZ, R9 ;  /* 0x000000ffff067224 */ /* 0x000fc600078e0009 */
[----:B------:R-:W4:Y:S04]  /*6d6e0*/  LDL.LU R16, [R1+0x3690] ;  /* 0x0036900001107983 */ /* 0x000f280000300800 */
[----:B------:R1:W-:Y:S04]  /*6d6f0*/  STL [R1+0x3668], R13 ;  /* 0x0036680d01007387 */ /* 0x0003e80000100800 */
[----:B------:R-:W4:Y:S04]  /*6d700*/  LDL.LU R9, [R1+0x3698] ;  /* 0x0036980001097983 */ /* 0x000f280000300800 */
[----:B------:R1:W-:Y:S02]  /*6d710*/  LDGSTS.E [R4+0x2280], [R6.64], P2 ;  /* 0x0228000006047fae */ /* 0x0003e40009121844 */
[----:B-1----:R-:W-:Y:S01]  /*6d720*/  MOV R6, R5 ;  /* 0x0000000500067202 */ /* 0x002fe20000000f00 */
[----:B------:R-:W-:-:S02]  /*6d730*/  IMAD.MOV.U32 R7, RZ, RZ, R13 ;  /* 0x000000ffff077224 */ /* 0x000fc400078e000d */
[----:B------:R-:W4:Y:S04]  /*6d740*/  LDL.LU R13, [R1+0x36a4] ;  /* 0x0036a400010d7983 */ /* 0x000f280000300800 */
[----:B------:R1:W-:Y:S04]  /*6d750*/  LDGSTS.E [R4+0x2300], [R6.64], P2 ;  /* 0x0230000006047fae */ /* 0x0003e80009121844 */
[----:B------:R-:W4:Y:S01]  /*6d760*/  LDL.LU R5, [R1+0x36ac] ;  /* 0x0036ac0001057983 */ /* 0x000f220000300800 */
[----:B---3--:R-:W-:-:S05]  /*6d770*/  IADD3 R10, P1, R10, R252, RZ ;  /* 0x000000fc0a0a7210 */ /* 0x008fca0007f3e0ff */
[----:B-1----:R-:W-:Y:S01]  /*6d780*/  IMAD.MOV.U32 R6, RZ, RZ, R10 ;  /* 0x000000ffff067224 */ /* 0x002fe200078e000a */
[----:B------:R-:W-:Y:S01]  /*6d790*/  STL [R1+0x3674], R10 ;  /* 0x0036740a01007387 */ /* 0x000fe20000100800 */
[----:B------:R-:W-:Y:S01]  /*6d7a0*/  IADD3 R19, P3, R19, R252, RZ ;  /* 0x000000fc13137210 */ /* 0x000fe20007f7e0ff */
[----:B------:R-:W-:-:S04]  /*6d7b0*/  IMAD.X R14, R14, 0x1, R0, P1 ;  /* 0x000000010e0e7824 */ /* 0x000fc800008e0600 */
[----:B------:R-:W-:Y:S01]  /*6d7c0*/  IMAD.MOV.U32 R7, RZ, RZ, R14 ;  /* 0x000000ffff077224 */ /* 0x000fe200078e000e */
[----:B------:R-:W-:Y:S01]  /*6d7d0*/  IADD3.X R20, R20, R0, RZ, P3, !PT ;  /* 0x0000000014147210 */ /* 0x000fe20001ffe4ff */
[----:B------:R1:W-:Y:S01]  /*6d7e0*/  STL [R1+0x3670], R14 ;  /* 0x0036700e01007387 */ /* 0x0003e20000100800 */
[----:B------:R-:W-:-:S03]  /*6d7f0*/  IADD3 R17, P1, R17, R252, RZ ;  /* 0x000000fc11117210 */ /* 0x000fc60007f3e0ff */
[----:B------:R3:W-:Y:S04]  /*6d800*/  STL [R1+0x367c], R19 ;  /* 0x00367c1301007387 */ /* 0x0007e80000100800 */
[----:B------:R3:W-:Y:S01]  /*6d810*/  LDGSTS.E [R4+0x2380], [R6.64], P2 ;  /* 0x0238000006047fae */ /* 0x0007e20009121844 */
[----:B------:R-:W-:-:S03]  /*6d820*/  IADD3 R11, P3, R11, R252, RZ ;  /* 0x000000fc0b0b7210 */ /* 0x000fc60007f7e0ff */
[----:B-1----:R-:W4:Y:S04]  /*6d830*/  LDL.LU R14, [R1+0x36a0] ;  /* 0x0036a000010e7983 */ /* 0x002f280000300800 */
[----:B------:R-:W-:Y:S01]  /*6d840*/  STL [R1+0x3678], R20 ;  /* 0x0036781401007387 */ /* 0x000fe20000100800 */
[----:B---3--:R-:W-:Y:S01]  /*6d850*/  MOV R6, R19 ;  /* 0x0000001300067202 */ /* 0x008fe20000000f00 */
[----:B------:R-:W-:Y:S02]  /*6d860*/  IMAD.MOV.U32 R7, RZ, RZ, R20 ;  /* 0x000000ffff077224 */ /* 0x000fe400078e0014 */
[----:B------:R-:W3:Y:S04]  /*6d870*/  LDL.LU R10, [R1+0x36a8] ;  /* 0x0036a800010a7983 */ /* 0x000ee80000300800 */
[----:B------:R1:W-:Y:S04]  /*6d880*/  LDGSTS.E [R4+0x2400], [R6.64], P2 ;  /* 0x0240000006047fae */ /* 0x0003e80009121844 */
[----:B------:R-:W-:Y:S01]  /*6d890*/  STL [R1+0x3684], R17 ;  /* 0x0036841101007387 */ /* 0x000fe20000100800 */
[----:B-1----:R-:W-:-:S02]  /*6d8a0*/  IMAD.MOV.U32 R6, RZ, RZ, R17 ;  /* 0x000000ffff067224 */ /* 0x002fc400078e0011 */
[----:B--2---:R-:W-:-:S04]  /*6d8b0*/  IMAD.X R18, R18, 0x1, R0, P1 ;  /* 0x0000000112127824 */ /* 0x004fc800008e0600 */
[----:B------:R-:W-:Y:S01]  /*6d8c0*/  IMAD.MOV.U32 R7, RZ, RZ, R18 ;  /* 0x000000ffff077224 */ /* 0x000fe200078e0012 */
[----:B------:R-:W-:Y:S01]  /*6d8d0*/  STL [R1+0x3680], R18 ;  /* 0x0036801201007387 */ /* 0x000fe20000100800 */
[----:B----4-:R-:W-:-:S03]  /*6d8e0*/  IADD3.X R12, R12, R0, RZ, P3, !PT ;  /* 0x000000000c0c7210 */ /* 0x010fc60001ffe4ff */
[----:B------:R-:W-:Y:S04]  /*6d8f0*/  STL [R1+0x368c], R11 ;  /* 0x00368c0b01007387 */ /* 0x000fe80000100800 */
[----:B------:R1:W-:Y:S04]  /*6d900*/  LDGSTS.E [R4+0x2480], [R6.64], P2 ;  /* 0x0248000006047fae */ /* 0x0003e80009121844 */
[----:B------:R2:W-:Y:S04]  /*6d910*/  STL [R1+0x3688], R12 ;  /* 0x0036880c01007387 */ /* 0x0005e80000100800 */
[----:B------:R-:W2:Y:S01]  /*6d920*/  LDL.LU R19, [R1+0x36b0] ;  /* 0x0036b00001137983 */ /* 0x000ea20000300800 */
[----:B-1----:R-:W-:-:S03]  /*6d930*/  IMAD.MOV.U32 R7, RZ, RZ, R12 ;  /* 0x000000ffff077224 */ /* 0x002fc600078e000c */
[----:B--2---:R-:W2:Y:S01]  /*6d940*/  LDL.LU R12, [R1+0x36b4] ;  /* 0x0036b400010c7983 */ /* 0x004ea20000300800 */
[----:B------:R-:W-:-:S03]  /*6d950*/  MOV R6, R11 ;  /* 0x0000000b00067202 */ /* 0x000fc60000000f00 */
[----:B------:R-:W2:Y:S01]  /*6d960*/  LDL.LU R17, [R1+0x3838] ;  /* 0x0038380001117983 */ /* 0x000ea20000300800 */
[----:B------:R-:W-:-:S03]  /*6d970*/  IADD3 R15, P1, R15, R252, RZ ;  /* 0x000000fc0f0f7210 */ /* 0x000fc60007f3e0ff */
[----:B------:R-:W2:Y:S01]  /*6d980*/  LDL.LU R11, [R1+0x383c] ;  /* 0x00383c00010b7983 */ /* 0x000ea20000300800 */
[----:B------:R-:W-:-:S03]  /*6d990*/  IADD3 R8, P3, R8, R252, RZ ;  /* 0x000000fc08087210 */ /* 0x000fc60007f7e0ff */
[----:B------:R1:W-:Y:S04]  /*6d9a0*/  LDGSTS.E [R4+0x2500], [R6.64], P2 ;  /* 0x0250000006047fae */ /* 0x0003e80009121844 */
[----:B------:R-:W-:Y:S01]  /*6d9b0*/  STL [R1+0x3694], R15 ;  /* 0x0036940f01007387 */ /* 0x000fe20000100800 */
[----:B-1----:R-:W-:Y:S02]  /*6d9c0*/  IMAD.MOV.U32 R6, RZ, RZ, R15 ;  /* 0x000000ffff067224 */ /* 0x002fe400078e000f */
[----:B------:R-:W-:-:S04]  /*6d9d0*/  IMAD.X R16, R16, 0x1, R0, P1 ;  /* 0x0000000110107824 */ /* 0x000fc800008e0600 */
[----:B------:R-:W-:Y:S01]  /*6d9e0*/  IMAD.MOV.U32 R7, RZ, RZ, R16 ;  /* 0x000000ffff077224 */ /* 0x000fe200078e0010 */
[----:B------:R1:W-:Y:S01]  /*6d9f0*/  STL [R1+0x3690], R16 ;  /* 0x0036901001007387 */ /* 0x0003e20000100800 */
[----:B------:R-:W-:-:S03]  /*6da00*/  IADD3.X R9, R9, R0, RZ, P3, !PT ;  /* 0x0000000009097210 */ /* 0x000fc60001ffe4ff */
[----:B------:R1:W-:Y:S04]  /*6da10*/  STL [R1+0x369c], R8 ;  /* 0x00369c0801007387 */ /* 0x0003e80000100800 */
[----:B------:R1:W-:Y:S04]  /*6da20*/  LDGSTS.E [R4+0x2580], [R6.64], P2 ;  /* 0x0258000006047fae */ /* 0x0003e80009121844 */
[----:B------:R1:W-:Y:S04]  /*6da30*/  STL [R1+0x3698], R9 ;  /* 0x0036980901007387 */ /* 0x0003e80000100800 */
[----:B-1----:R-:W2:Y:S01]  /*6da40*/  LDL.LU R16, [R1+0x3840] ;  /* 0x0038400001107983 */ /* 0x002ea20000300800 */
[----:B------:R-:W-:-:S03]  /*6da50*/  MOV R6, R8 ;  /* 0x0000000800067202 */ /* 0x000fc60000000f00 */
[----:B------:R-:W2:Y:S01]  /*6da60*/  LDL.LU R8, [R1+0x3844] ;  /* 0x0038440001087983 */ /* 0x000ea20000300800 */
[----:B------:R-:W-:-:S03]  /*6da70*/  IMAD.MOV.U32 R7, RZ, RZ, R9 ;  /* 0x000000ffff077224 */ /* 0x000fc600078e0009 */
[----:B------:R-:W2:Y:S04]  /*6da80*/  LDL.LU R15, [R1+0x3848] ;  /* 0x00384800010f7983 */ /* 0x000ea80000300800 */
[----:B------:R-:W2:Y:S01]  /*6da90*/  LDL.LU R9, [R1+0x384c] ;  /* 0x00384c0001097983 */ /* 0x000ea20000300800 */
[-C--:B------:R-:W-:Y:S02]  /*6daa0*/  IADD3 R13, P1, R13, R252.reuse, RZ ;  /* 0x000000fc0d0d7210 */ /* 0x080fe40007f3e0ff */
[----:B------:R-:W-:Y:S01]  /*6dab0*/  IADD3 R5, P3, R5, R252, RZ ;  /* 0x000000fc05057210 */ /* 0x000fe20007f7e0ff */
[----:B------:R1:W-:Y:S04]  /*6dac0*/  LDGSTS.E [R4+0x2600], [R6.64], P2 ;  /* 0x0260000006047fae */ /* 0x0003e80009121844 */
[----:B------:R3:W-:Y:S01]  /*6dad0*/  STL [R1+0x36a4], R13 ;  /* 0x0036a40d01007387 */ /* 0x0007e20000100800 */
[----:B-1----:R-:W-:-:S02]  /*6dae0*/  IMAD.MOV.U32 R6, RZ, RZ, R13 ;  /* 0x000000ffff067224 */ /* 0x002fc400078e000d */
[----:B------:R-:W-:-:S05]  /*6daf0*/  IMAD.X R14, R14, 0x1, R0, P1 ;  /* 0x000000010e0e7824 */ /* 0x000fca00008e0600 */
[----:B------:R1:W-:Y:S01]  /*6db00*/  STL [R1+0x36a0], R14 ;  /* 0x0036a00e01007387 */ /* 0x0003e20000100800 */
[----:B---3--:R-:W-:-:S03]  /*6db10*/  IADD3.X R10, R10, R0, RZ, P3, !PT ;  /* 0x000000000a0a7210 */ /* 0x008fc60001ffe4ff */
[----:B------:R-:W-:Y:S01]  /*6db20*/  STL [R1+0x36ac], R5 ;  /* 0x0036ac0501007387 */ /* 0x000fe20000100800 */
[----:B------:R-:W-:-:S03]  /*6db30*/  IMAD.MOV.U32 R7, RZ, RZ, R14 ;  /* 0x000000ffff077224 */ /* 0x000fc600078e000e */
[----:B------:R3:W-:Y:S04]  /*6db40*/  STL [R1+0x36a8], R10 ;  /* 0x0036a80a01007387 */ /* 0x0007e80000100800 */
[----:B------:R-:W4:Y:S04]  /*6db50*/  LDL.LU R18, [R1+0x3850] ;  /* 0x0038500001127983 */ /* 0x000f280000300800 */
[----:B------:R-:W4:Y:S01]  /*6db60*/  LDL.LU R13, [R1+0x3854] ;  /* 0x00385400010d7983 */ /* 0x000f220000300800 */
[----:B------:R-:W-:-:S03]  /*6db70*/  ISETP.GT.AND P1, PT, R3, 0x8, PT ;  /* 0x000000080300780c */ /* 0x000fc60003f24270 */
[----:B------:R3:W-:Y:S04]  /*6db80*/  LDGSTS.E [R4+0x2680], [R6.64], P2 ;  /* 0x0268000006047fae */ /* 0x0007e80009121844 */
[----:B-1----:R-:W4:Y:S01]  /*6db90*/  LDL.LU R14, [R1+0x3858] ;  /* 0x00385800010e7983 */ /* 0x002f220000300800 */
[----:B---3--:R-:W-:-:S03]  /*6dba0*/  IMAD.MOV.U32 R7, RZ, RZ, R10 ;  /* 0x000000ffff077224 */ /* 0x008fc600078e000a */
[----:B------:R-:W3:Y:S01]  /*6dbb0*/  LDL.LU R10, [R1+0x385c] ;  /* 0x00385c00010a7983 */ /* 0x000ee20000300800 */
[----:B------:R-:W-:Y:S02]  /*6dbc0*/  MOV R6, R5 ;  /* 0x0000000500067202 */ /* 0x000fe40000000f00 */
[----:B------:R-:W-:-:S03]  /*6dbd0*/  SEL R5, RZ, 0x4, !P1 ;  /* 0x00000004ff057807 */ /* 0x000fc60004800000 */
[----:B------:R1:W-:Y:S01]  /*6dbe0*/  LDGSTS.E [R4+0x2700], [R6.64], P2 ;  /* 0x0270000006047fae */ /* 0x0003e20009121844 */
[----:B------:R-:W-:-:S04]  /*6dbf0*/  SEL R5, R5, RZ, !P0 ;  /* 0x000000ff05057207 */ /* 0x000fc80004000000 */
[----:B------:R-:W-:Y:S02]  /*6dc00*/  ISETP.NE.U32.AND P1, PT, R5, RZ, PT ;  /* 0x000000ff0500720c */ /* 0x000fe40003f25070 */
[----:B--2---:R-:W-:-:S05]  /*6dc10*/  IADD3 R12, P3, R12, R252, RZ ;  /* 0x000000fc0c0c7210 */ /* 0x004fca0007f7e0ff */
        /* <DEDUP_REMOVED lines=8> */
[----:B--2---:R-:W2:Y:S04]  /*6dca0*/  LDL.LU R12, [R1+0x3864] ;  /* 0x00386400010c7983 */ /* 0x004ea80000300800 */
[----:B------:R1:W-:Y:S04]  /*6dcb0*/  STL [R1+0x3838], R17 ;  /* 0x0038381101007387 */ /* 0x0003e80000100800 */
[----:B------:R1:W-:Y:S04]  /*6dcc0*/  LDGSTS.E [R4+0x2780], [R6.64], P2 ;  /* 0x0278000006047fae */ /* 0x0003e80009121844 */
[----:B------:R-:W2:Y:S01]  /*6dcd0*/  LDL.LU R5, [R1+0x386c] ;  /* 0x00386c0001057983 */ /* 0x000ea20000300800 */
[----:B-1----:R-:W-:-:S03]  /*6dce0*/  IMAD.MOV.U32 R7, RZ, RZ, R17 ;  /* 0x000000ffff077224 */ /* 0x002fc600078e0011 */
[----:B------:R-:W2:Y:S01]  /*6dcf0*/  LDL.LU R17, [R1+0x3860] ;  /* 0x0038600001117983 */ /* 0x000ea20000300800 */
[----:B------:R-:W-:-:S03]  /*6dd00*/  MOV R6, R11 ;  /* 0x0000000b00067202 */ /* 0x000fc60000000f00 */
[----:B------:R-:W2:Y:S04]  /*6dd10*/  LDL.LU R11, [R1+0x3868] ;  /* 0x00386800010b7983 */ /* 0x000ea80000300800 */
[----:B------:R1:W-:Y:S01]  /*6dd20*/  LDGSTS.E [R4+0x4000], [R6.64], P1 ;  /* 0x0400000006047fae */ /* 0x0003e20008921844 */
[----:B------:R-:W-:-:S05]  /*6dd30*/  IADD3 R8, P2, R8, R252, RZ ;  /* 0x000000fc08087210 */ /* 0x000fca0007f5e0ff */
[----:B------:R-:W-:Y:S01]  /*6dd40*/  IMAD.X R16, R16, 0x1, R0, P2 ;  /* 0x0000000110107824 */ /* 0x000fe200010e0600 */
[----:B------:R-:W-:Y:S01]  /*6dd50*/  IADD3 R9, P3, R9, R252, RZ ;  /* 0x000000fc09097210 */ /* 0x000fe20007f7e0ff */
[----:B------:R1:W-:Y:S02]  /*6dd60*/  STL [R1+0x3844], R8 ;  /* 0x0038440801007387 */ /* 0x0003e40000100800 */
[----:B-1----:R-:W-:Y:S01]  /*6dd70*/  IMAD.MOV.U32 R6, RZ, RZ, R8 ;  /* 0x000000ffff067224 */ /* 0x002fe200078e0008 */
[----:B------:R-:W-:Y:S01]  /*6dd80*/  IADD3.X R15, R15, R0, RZ, P3, !PT ;  /* 0x000000000f0f7210 */ /* 0x000fe20001ffe4ff */
[----:B------:R1:W-:Y:S04]  /*6dd90*/  STL [R1+0x3840], R16 ;  /* 0x0038401001007387 */ /* 0x0003e80000100800 */
[----:B------:R-:W-:Y:S04]  /*6dda0*/  STL [R1+0x384c], R9 ;  /* 0x00384c0901007387 */ /* 0x000fe80000100800 */
[----:B------:R-:W2:Y:S01]  /*6ddb0*/  LDL.LU R8, [R1+0x3874] ;  /* 0x0038740001087983 */ /* 0x000ea20000300800 */
[----:B------:R-:W-:-:S03]  /*6ddc0*/  IMAD.MOV.U32 R7, RZ, RZ, R16 ;  /* 0x000000ffff077224 */ /* 0x000fc600078e0010 */
[----:B------:R1:W-:Y:S04]  /*6ddd0*/  STL [R1+0x3848], R15 ;  /* 0x0038480f01007387 */ /* 0x0003e80000100800 */
[----:B------:R-:W2:Y:S04]  /*6dde0*/  LDL.LU R19, [R1+0x387c] ;  /* 0x00387c0001137983 */ /* 0x000ea80000300800 */
[----:B-1----:R-:W2:Y:S04]  /*6ddf0*/  LDL.LU R16, [R1+0x3870] ;  /* 0x0038700001107983 */ /* 0x002ea80000300800 */
[----:B------:R-:W2:Y:S04]  /*6de00*/  LDL.LU R20, [R1+0x3878] ;  /* 0x0038780001147983 */ /* 0x000ea80000300800 */
[----:B------:R1:W-:Y:S02]  /*6de10*/  LDGSTS.E [R4+0x4080], [R6.64], P1 ;  /* 0x0408000006047fae */ /* 0x0003e40008921844 */
[----:B-1----:R-:W-:Y:S01]  /*6de20*/  MOV R6, R9 ;  /* 0x0000000900067202 */ /* 0x002fe20000000f00 */
[----:B------:R-:W-:-:S02]  /*6de30*/  IMAD.MOV.U32 R7, RZ, RZ, R15 ;  /* 0x000000ffff077224 */ /* 0x000fc400078e000f */
[----:B------:R-:W2:Y:S04]  /*6de40*/  LDL.LU R15, [R1+0x3884] ;  /* 0x00388400010f7983 */ /* 0x000ea80000300800 */
[----:B------:R-:W2:Y:S04]  /*6de50*/  LDL.LU R9, [R1+0x388c] ;  /* 0x00388c0001097983 */ /* 0x000ea80000300800 */
[----:B------:R1:W-:Y:S01]  /*6de60*/  LDGSTS.E [R4+0x4100], [R6.64], P1 ;  /* 0x0410000006047fae */ /* 0x0003e20008921844 */
[----:B----4-:R-:W-:-:S05]  /*6de70*/  IADD3 R13, P2, R13, R252, RZ ;  /* 0x000000fc0d0d7210 */ /* 0x010fca0007f5e0ff */
[----:B------:R-:W-:Y:S01]  /*6de80*/  IMAD.X R18, R18, 0x1, R0, P2 ;  /* 0x0000000112127824 */ /* 0x000fe200010e0600 */
[----:B------:R-:W-:Y:S03]  /*6de90*/  STL [R1+0x3854], R13 ;  /* 0x0038540d01007387 */ /* 0x000fe60000100800 */
[----:B-1----:R-:W-:Y:S01]  /*6dea0*/  IMAD.MOV.U32 R7, RZ, RZ, R18 ;  /* 0x000000ffff077224 */ /* 0x002fe200078e0012 */
[----:B------:R1:W-:Y:S01]  /*6deb0*/  STL [R1+0x3850], R18 ;  /* 0x0038501201007387 */ /* 0x0003e20000100800 */
[----:B---3--:R-:W-:-:S04]  /*6dec0*/  IADD3 R10, P3, R10, R252, RZ ;  /* 0x000000fc0a0a7210 */ /* 0x008fc80007f7e0ff */
[----:B------:R-:W-:Y:S01]  /*6ded0*/  IADD3.X R14, R14, R0, RZ, P3, !PT ;  /* 0x000000000e0e7210 */ /* 0x000fe20001ffe4ff */
[----:B------:R-:W-:Y:S01]  /*6dee0*/  STL [R1+0x385c], R10 ;  /* 0x00385c0a01007387 */ /* 0x000fe20000100800 */
[----:B------:R-:W-:-:S03]  /*6def0*/  IMAD.MOV.U32 R6, RZ, RZ, R13 ;  /* 0x000000ffff067224 */ /* 0x000fc600078e000d */
[----:B-1----:R-:W3:Y:S04]  /*6df00*/  LDL.LU R18, [R1+0x3880] ;  /* 0x0038800001127983 */ /* 0x002ee80000300800 */
[----:B------:R1:W-:Y:S04]  /*6df10*/  STL [R1+0x3858], R14 ;  /* 0x0038580e01007387 */ /* 0x0003e80000100800 */
[----:B------:R-:W4:Y:S04]  /*6df20*/  LDL.LU R13, [R1+0x3888] ;  /* 0x00388800010d7983 */ /* 0x000f280000300800 */
[----:B------:R1:W-:Y:S02]  /*6df30*/  LDGSTS.E [R4+0x4180], [R6.64], P1 ;  /* 0x0418000006047fae */ /* 0x0003e40008921844 */
[----:B-1----:R-:W-:Y:S01]  /*6df40*/  MOV R6, R10 ;  /* 0x0000000a00067202 */ /* 0x002fe20000000f00 */
[----:B------:R-:W-:-:S02]  /*6df50*/  IMAD.MOV.U32 R7, RZ, RZ, R14 ;  /* 0x000000ffff077224 */ /* 0x000fc400078e000e */
[----:B------:R-:W4:Y:S04]  /*6df60*/  LDL.LU R14, [R1+0x3894] ;  /* 0x00389400010e7983 */ /* 0x000f280000300800 */
[----:B------:R-:W4:Y:S04]  /*6df70*/  LDL.LU R10, [R1+0x389c] ;  /* 0x00389c00010a7983 */ /* 0x000f280000300800 */
[----:B------:R1:W-:Y:S01]  /*6df80*/  LDGSTS.E [R4+0x4200], [R6.64], P1 ;  /* 0x0420000006047fae */ /* 0x0003e20008921844 */
[----:B--2---:R-:W-:-:S05]  /*6df90*/  IADD3 R12, P2, R12, R252, RZ ;  /* 0x000000fc0c0c7210 */ /* 0x004fca0007f5e0ff */
[----:B------:R-:W-:Y:S01]  /*6dfa0*/  STL [R1+0x3864], R12 ;  /* 0x0038640c01007387 */ /* 0x000fe20000100800 */
[----:B------:R-:W-:Y:S01]  /*6dfb0*/  IADD3 R5, P3, R5, R252, RZ ;  /* 0x000000fc05057210 */ /* 0x000fe20007f7e0ff */
[----:B------:R-:W-:-:S03]  /*6dfc0*/  IMAD.X R17, R17, 0x1, R0, P2 ;  /* 0x0000000111117824 */ /* 0x000fc600010e0600 */
[----:B------:R-:W-:Y:S02]  /*6dfd0*/  IADD3.X R11, R11, R0, RZ, P3, !PT ;  /* 0x000000000b0b7210 */ /* 0x000fe40001ffe4ff */
[----:B------:R2:W-:Y:S01]  /*6dfe0*/  STL [R1+0x3860], R17 ;  /* 0x0038601101007387 */ /* 0x0005e20000100800 */
[----:B-1----:R-:W-:-:S03]  /*6dff0*/  IMAD.MOV.U32 R7, RZ, RZ, R17 ;  /* 0x000000ffff077224 */ /* 0x002fc600078e0011 */
[----:B------:R-:W-:Y:S01]  /*6e000*/  STL [R1+0x386c], R5 ;  /* 0x00386c0501007387 */ /* 0x000fe20000100800 */
[----:B------:R-:W-:-:S03]  /*6e010*/  IMAD.MOV.U32 R6, RZ, RZ, R12 ;  /* 0x000000ffff067224 */ /* 0x000fc600078e000c */
[----:B--2---:R-:W2:Y:S04]  /*6e020*/  LDL.LU R17, [R1+0x3890] ;  /* 0x0038900001117983 */ /* 0x004ea80000300800 */
[----:B------:R1:W-:Y:S04]  /*6e030*/  STL [R1+0x3868], R11 ;  /* 0x0038680b01007387 */ /* 0x0003e80000100800 */
[----:B------:R-:W2:Y:S04]  /*6e040*/  LDL.LU R12, [R1+0x3898] ;  /* 0x00389800010c7983 */ /* 0x000ea80000300800 */
[----:B------:R1:W-:Y:S01]  /*6e050*/  LDGSTS.E [R4+0x4280], [R6.64], P1 ;  /* 0x0428000006047fae */ /* 0x0003e20008921844 */
[-C--:B------:R-:W-:Y:S01]  /*6e060*/  IADD3 R8, P2, R8, R252.reuse, RZ ;  /* 0x000000fc08087210 */ /* 0x080fe20007f5e0ff */
[----:B-1----:R-:W-:Y:S01]  /*6e070*/  IMAD.MOV.U32 R7, RZ, RZ, R11 ;  /* 0x000000ffff077224 */ /* 0x002fe200078e000b */
[----:B------:R-:W-:Y:S01]  /*6e080*/  MOV R6, R5 ;  /* 0x0000000500067202 */ /* 0x000fe20000000f00 */
[----:B------:R-:W2:Y:S04]  /*6e090*/  LDL.LU R11, [R1+0x38a4] ;  /* 0x0038a400010b7983 */ /* 0x000ea80000300800 */
[----:B------:R-:W2:Y:S01]  /*6e0a0*/  LDL.LU R5, [R1+0x38ac] ;  /* 0x0038ac0001057983 */ /* 0x000ea20000300800 */
[----:B------:R-:W-:Y:S01]  /*6e0b0*/  IADD3 R19, P3, R19, R252, RZ ;  /* 0x000000fc13137210 */ /* 0x000fe20007f7e0ff */
[----:B------:R-:W-:-:S02]  /*6e0c0*/  IMAD.X R16, R16, 0x1, R0, P2 ;  /* 0x0000000110107824 */ /* 0x000fc400010e0600 */
[----:B------:R-:W-:Y:S01]  /*6e0d0*/  STL [R1+0x3874], R8 ;  /* 0x0038740801007387 */ /* 0x000fe20000100800 */
[----:B------:R-:W-:-:S03]  /*6e0e0*/  IADD3.X R20, R20, R0, RZ, P3, !PT ;  /* 0x0000000014147210 */ /* 0x000fc60001ffe4ff */
[----:B------:R1:W-:Y:S04]  /*6e0f0*/  LDGSTS.E [R4+0x4300], [R6.64], P1 ;  /* 0x0430000006047fae */ /* 0x0003e80008921844 */
[----:B------:R1:W-:Y:S04]  /*6e100*/  STL [R1+0x3870], R16 ;  /* 0x0038701001007387 */ /* 0x0003e80000100800 */
[----:B------:R3:W-:Y:S01]  /*6e110*/  STL [R1+0x387c], R19 ;  /* 0x00387c1301007387 */ /* 0x0007e20000100800 */
[----:B-1----:R-:W-:-:S03]  /*6e120*/  IMAD.MOV.U32 R7, RZ, RZ, R16 ;  /* 0x000000ffff077224 */ /* 0x002fc600078e0010 */
[----:B------:R-:W2:Y:S01]  /*6e130*/  LDL.LU R16, [R1+0x38a0] ;  /* 0x0038a00001107983 */ /* 0x000ea20000300800 */
[----:B------:R-:W-:-:S03]  /*6e140*/  IMAD.MOV.U32 R6, RZ, RZ, R8 ;  /* 0x000000ffff067224 */ /* 0x000fc600078e0008 */
[----:B------:R-:W-:Y:S04]  /*6e150*/  STL [R1+0x3878], R20 ;  /* 0x0038781401007387 */ /* 0x000fe80000100800 */
[----:B------:R-:W2:Y:S01]  /*6e160*/  LDL.LU R8, [R1+0x38a8] ;  /* 0x0038a80001087983 */ /* 0x000ea20000300800 */
[----:B------:R-:W-:-:S03]  /*6e170*/  IADD3 R15, P2, R15, R252, RZ ;  /* 0x000000fc0f0f7210 */ /* 0x000fc60007f5e0ff */
[----:B------:R1:W-:Y:S01]  /*6e180*/  LDGSTS.E [R4+0x4380], [R6.64], P1 ;  /* 0x0438000006047fae */ /* 0x0003e20008921844 */
[----:B------:R-:W-:-:S03]  /*6e190*/  IADD3 R9, P3, R9, R252, RZ ;  /* 0x000000fc09097210 */ /* 0x000fc60007f7e0ff */
[----:B------:R-:W-:Y:S01]  /*6e1a0*/  STL [R1+0x3884], R15 ;  /* 0x0038840f01007387 */ /* 0x000fe20000100800 */
[----:B-1----:R-:W-:Y:S01]  /*6e1b0*/  MOV R6, R19 ;  /* 0x0000001300067202 */ /* 0x002fe20000000f00 */
[----:B------:R-:W-:-:S05]  /*6e1c0*/  IMAD.MOV.U32 R7, RZ, RZ, R20 ;  /* 0x000000ffff077224 */ /* 0x000fca00078e0014 */
[----:B------:R1:W-:Y:S02]  /*6e1d0*/  LDGSTS.E [R4+0x4400], [R6.64], P1 ;  /* 0x0440000006047fae */ /* 0x0003e40008921844 */
[----:B-1----:R-:W-:Y:S02]  /*6e1e0*/  IMAD.MOV.U32 R6, RZ, RZ, R15 ;  /* 0x000000ffff067224 */ /* 0x002fe400078e000f */
[----:B---3--:R-:W-:-:S04]  /*6e1f0*/  IMAD.X R18, R18, 0x1, R0, P2 ;  /* 0x0000000112127824 */ /* 0x008fc800010e0600 */
[----:B------:R-:W-:Y:S01]  /*6e200*/  IMAD.MOV.U32 R7, RZ, RZ, R18 ;  /* 0x000000ffff077224 */ /* 0x000fe200078e0012 */
[----:B------:R-:W-:Y:S01]  /*6e210*/  STL [R1+0x3880], R18 ;  /* 0x0038801201007387 */ /* 0x000fe20000100800 */
[----:B----4-:R-:W-:-:S03]  /*6e220*/  IADD3.X R13, R13, R0, RZ, P3, !PT ;  /* 0x000000000d0d7210 */ /* 0x010fc60001ffe4ff */
[----:B------:R1:W-:Y:S04]  /*6e230*/  STL [R1+0x388c], R9 ;  /* 0x00388c0901007387 */ /* 0x0003e80000100800 */
[----:B------:R3:W-:Y:S04]  /*6e240*/  LDGSTS.E [R4+0x4480], [R6.64], P1 ;  /* 0x0448000006047fae */ /* 0x0007e80008921844 */
[----:B------:R4:W-:Y:S04]  /*6e250*/  STL [R1+0x3888], R13 ;  /* 0x0038880d01007387 */ /* 0x0009e80000100800 */
[----:B------:R-:W2:Y:S01]  /*6e260*/  LDL.LU R19, [R1+0x38b0] ;  /* 0x0038b00001137983 */ /* 0x000ea20000300800 */
[----:B---3--:R-:W-:-:S03]  /*6e270*/  MOV R6, R9 ;  /* 0x0000000900067202 */ /* 0x008fc60000000f00 */
[----:B-1----:R-:W3:Y:S01]  /*6e280*/  LDL.LU R9, [R1+0x38b4] ;  /* 0x0038b40001097983 */ /* 0x002ee20000300800 */
[-C--:B------:R-:W-:Y:S01]  /*6e290*/  IADD3 R14, P2, R14, R252.reuse, RZ ;  /* 0x000000fc0e0e7210 */ /* 0x080fe20007f5e0ff */
[----:B------:R-:W-:Y:S02]  /*6e2a0*/  IMAD.MOV.U32 R7, RZ, RZ, R13 ;  /* 0x000000ffff077224 */ /* 0x000fe400078e000d */
[----:B------:R-:W3:Y:S01]  /*6e2b0*/  LDL.LU R15, [R1+0x3a38] ;  /* 0x003a3800010f7983 */ /* 0x000ee20000300800 */
[----:B------:R-:W-:-:S03]  /*6e2c0*/  IADD3 R10, P3, R10, R252, RZ ;  /* 0x000000fc0a0a7210 */ /* 0x000fc60007f7e0ff */
[----:B----4-:R-:W3:Y:S04]  /*6e2d0*/  LDL.LU R13, [R1+0x3a3c] ;  /* 0x003a3c00010d7983 */ /* 0x010ee80000300800 */
[----:B------:R1:W-:Y:S04]  /*6e2e0*/  LDGSTS.E [R4+0x4500], [R6.64], P1 ;  /* 0x0450000006047fae */ /* 0x0003e80008921844 */
[----:B------:R-:W-:Y:S01]  /*6e2f0*/  STL [R1+0x3894], R14 ;  /* 0x0038940e01007387 */ /* 0x000fe20000100800 */
[----:B-1----:R-:W-:Y:S02]  /*6e300*/  IMAD.MOV.U32 R6, RZ, RZ, R14 ;  /* 0x000000ffff067224 */ /* 0x002fe400078e000e */
[----:B--2---:R-:W-:-:S04]  /*6e310*/  IMAD.X R17, R17, 0x1, R0, P2 ;  /* 0x0000000111117824 */ /* 0x004fc800010e0600 */
[----:B------:R-:W-:Y:S01]  /*6e320*/  IMAD.MOV.U32 R7, RZ, RZ, R17 ;  /* 0x000000ffff077224 */ /* 0x000fe200078e0011 */
[----:B------:R1:W-:Y:S01]  /*6e330*/  STL [R1+0x3890], R17 ;  /* 0x0038901101007387 */ /* 0x0003e20000100800 */
[----:B------:R-:W-:-:S03]  /*6e340*/  IADD3.X R12, R12, R0, RZ, P3, !PT ;  /* 0x000000000c0c7210 */ /* 0x000fc60001ffe4ff */
[----:B------:R-:W-:Y:S04]  /*6e350*/  STL [R1+0x389c], R10 ;  /* 0x00389c0a01007387 */ /* 0x000fe80000100800 */
[----:B------:R2:W-:Y:S04]  /*6e360*/  LDGSTS.E [R4+0x4580], [R6.64], P1 ;  /* 0x0458000006047fae */ /* 0x0005e80008921844 */
[----:B------:R2:W-:Y:S04]  /*6e370*/  STL [R1+0x3898], R12 ;  /* 0x0038980c01007387 */ /* 0x0005e80000100800 */
[----:B-1----:R-:W4:Y:S01]  /*6e380*/  LDL.LU R17, [R1+0x3a40] ;  /* 0x003a400001117983 */ /* 0x002f220000300800 */
[----:B--2---:R-:W-:-:S03]  /*6e390*/  IMAD.MOV.U32 R7, RZ, RZ, R12 ;  /* 0x000000ffff077224 */ /* 0x004fc600078e000c */
[----:B------:R-:W2:Y:S01]  /*6e3a0*/  LDL.LU R12, [R1+0x3a44] ;  /* 0x003a4400010c7983 */ /* 0x000ea20000300800 */
[----:B------:R-:W-:-:S03]  /*6e3b0*/  MOV R6, R10 ;  /* 0x0000000a00067202 */ /* 0x000fc60000000f00 */
[----:B------:R-:W4:Y:S01]  /*6e3c0*/  LDL.LU R14, [R1+0x3a48] ;  /* 0x003a4800010e7983 */ /* 0x000f220000300800 */
[----:B------:R-:W-:-:S03]  /*6e3d0*/  IADD3 R11, P2, R11, R252, RZ ;  /* 0x000000fc0b0b7210 */ /* 0x000fc60007f5e0ff */
[----:B------:R-:W4:Y:S01]  /*6e3e0*/  LDL.LU R10, [R1+0x3a4c] ;  /* 0x003a4c00010a7983 */ /* 0x000f220000300800 */
[----:B------:R-:W-:-:S03]  /*6e3f0*/  IADD3 R5, P3, R5, R252, RZ ;  /* 0x000000fc05057210 */ /* 0x000fc60007f7e0ff */
[----:B------:R-:W-:Y:S04]  /*6e400*/  STL [R1+0x38a4], R11 ;  /* 0x0038a40b01007387 */ /* 0x000fe80000100800 */
[----:B------:R1:W-:Y:S01]  /*6e410*/  LDGSTS.E [R4+0x4600], [R6.64], P1 ;  /* 0x0460000006047fae */ /* 0x0003e20008921844 */
[----:B------:R-:W-:Y:S02]  /*6e420*/  IMAD.X R16, R16, 0x1, R0, P2 ;  /* 0x0000000110107824 */ /* 0x000fe400010e0600 */
[----:B-1----:R-:W-:Y:S02]  /*6e430*/  IMAD.MOV.U32 R6, RZ, RZ, R11 ;  /* 0x000000ffff067224 */ /* 0x002fe400078e000b */
[----:B------:R-:W-:Y:S01]  /*6e440*/  IMAD.MOV.U32 R7, RZ, RZ, R16 ;  /* 0x000000ffff077224 */ /* 0x000fe200078e0010 */
[----:B------:R1:W-:Y:S01]  /*6e450*/  STL [R1+0x38a0], R16 ;  /* 0x0038a01001007387 */ /* 0x0003e20000100800 */
[----:B------:R-:W-:-:S03]  /*6e460*/  IADD3.X R8, R8, R0, RZ, P3, !PT ;  /* 0x0000000008087210 */ /* 0x000fc60001ffe4ff */
[----:B------:R-:W-:Y:S04]  /*6e470*/  STL [R1+0x38ac], R5 ;  /* 0x0038ac0501007387 */ /* 0x000fe80000100800 */
[----:B------:R1:W-:Y:S04]  /*6e480*/  STL [R1+0x38a8], R8 ;  /* 0x0038a80801007387 */ /* 0x0003e80000100800 */
[----:B------:R-:W4:Y:S04]  /*6e490*/  LDL.LU R18, [R1+0x3a50] ;  /* 0x003a500001127983 */ /* 0x000f280000300800 */
[----:B-1----:R-:W4:Y:S04]  /*6e4a0*/  LDL.LU R16, [R1+0x3a54] ;  /* 0x003a540001107983 */ /* 0x002f280000300800 */
[----:B------:R1:W-:Y:S04]  /*6e4b0*/  LDGSTS.E [R4+0x4680], [R6.64], P1 ;  /* 0x0468000006047fae */ /* 0x0003e80008921844 */
[----:B------:R-:W4:Y:S01]  /*6e4c0*/  LDL.LU R11, [R1+0x3a58] ;  /* 0x003a5800010b7983 */ /* 0x000f220000300800 */
[----:B-1----:R-:W-:-:S03]  /*6e4d0*/  IMAD.MOV.U32 R7, RZ, RZ, R8 ;  /* 0x000000ffff077224 */ /* 0x002fc600078e0008 */
[----:B------:R-:W4:Y:S01]  /*6e4e0*/  LDL.LU R8, [R1+0x3a5c] ;  /* 0x003a5c0001087983 */ /* 0x000f220000300800 */
[----:B------:R-:W-:Y:S02]  /*6e4f0*/  ISETP.GT.AND P2, PT, R3, 0xc, PT ;  /* 0x0000000c0300780c */ /* 0x000fe40003f44270 */
[----:B------:R-:W-:Y:S02]  /*6e500*/  MOV R6, R5 ;  /* 0x0000000500067202 */ /* 0x000fe40000000f00 */
[----:B------:R-:W-:-:S03]  /*6e510*/  SEL R5, RZ, 0x4, !P2 ;  /* 0x00000004ff057807 */ /* 0x000fc60005000000 */
[----:B------:R1:W-:Y:S01]  /*6e520*/  LDGSTS.E [R4+0x4700], [R6.64], P1 ;  /* 0x0470000006047fae */ /* 0x0003e20008921844 */
[----:B------:R-:W-:-:S04]  /*6e530*/  SEL R5, R5, RZ, !P0 ;  /* 0x000000ff05057207 */ /* 0x000fc80004000000 */
[----:B------:R-:W-:Y:S02]  /*6e540*/  ISETP.NE.U32.AND P2, PT, R5, RZ, PT ;  /* 0x000000ff0500720c */ /* 0x000fe40003f45070 */
        /* <DEDUP_REMOVED lines=17> */
[----:B------:R1:W-:Y:S01]  /*6e660*/  LDGSTS.E [R4+0x6000], [R6.64], P2 ;  /* 0x0600000006047fae */ /* 0x0003e20009121844 */
[----:B--2---:R-:W-:-:S05]  /*6e670*/  IADD3 R12, P1, R12, R252, RZ ;  /* 0x000000fc0c0c7210 */ /* 0x004fca0007f3e0ff */
[----:B----4-:R-:W-:Y:S01]  /*6e680*/  IMAD.X R17, R17, 0x1, R0, P1 ;  /* 0x0000000111117824 */ /* 0x010fe200008e0600 */
        /* <DEDUP_REMOVED lines=11> */
[----:B----4-:R-:W-:-:S03]  /*6e740*/  IMAD.MOV.U32 R7, RZ, RZ, R14 ;  /* 0x000000ffff077224 */ /* 0x010fc600078e000e */
[----:B-1----:R-:W4:Y:S04]  /*6e750*/  LDL.LU R14, [R1+0x3a70] ;  /* 0x003a7000010e7983 */ /* 0x002f280000300800 */
[----:B------:R-:W4:Y:S01]  /*6e760*/  LDL.LU R20, [R1+0x3a78] ;  /* 0x003a780001147983 */ /* 0x000f220000300800 */
[----:B------:R-:W-:Y:S02]  /*6e770*/  IADD3 R16, P1, R16, R252, RZ ;  /* 0x000000fc10107210 */ /* 0x000fe40007f3e0ff */
[----:B------:R-:W-:Y:S01]  /*6e780*/  MOV R6, R10 ;  /* 0x0000000a00067202 */ /* 0x000fe20000000f00 */
[----:B------:R-:W4:Y:S02]  /*6e790*/  LDL.LU R17, [R1+0x3a84] ;  /* 0x003a840001117983 */ /* 0x000f240000300800 */
[----:B------:R-:W-:-:S02]  /*6e7a0*/  IMAD.X R18, R18, 0x1, R0, P1 ;  /* 0x0000000112127824 */ /* 0x000fc400008e0600 */
[----:B------:R-:W4:Y:S04]  /*6e7b0*/  LDL.LU R10, [R1+0x3a8c] ;  /* 0x003a8c00010a7983 */ /* 0x000f280000300800 */
[----:B------:R-:W-:Y:S04]  /*6e7c0*/  STL [R1+0x3a54], R16 ;  /* 0x003a541001007387 */ /* 0x000fe80000100800 */
[----:B------:R1:W-:Y:S01]  /*6e7d0*/  LDGSTS.E [R4+0x6100], [R6.64], P2 ;  /* 0x0610000006047fae */ /* 0x0003e20009121844 */
[----:B------:R-:W-:-:S03]  /*6e7e0*/  IADD3 R8, P3, R8, R252, RZ ;  /* 0x000000fc08087210 */ /* 0x000fc60007f7e0ff */
[----:B------:R1:W-:Y:S01]  /*6e7f0*/  STL [R1+0x3a50], R18 ;  /* 0x003a501201007387 */ /* 0x0003e20000100800 */
[----:B------:R-:W-:-:S03]  /*6e800*/  IADD3.X R11, R11, R0, RZ, P3, !PT ;  /* 0x000000000b0b7210 */ /* 0x000fc60001ffe4ff */
[----:B------:R-:W-:Y:S01]  /*6e810*/  STL [R1+0x3a5c], R8 ;  /* 0x003a5c0801007387 */ /* 0x000fe20000100800 */
[----:B-1----:R-:W-:-:S03]  /*6e820*/  IMAD.MOV.U32 R7, RZ, RZ, R18 ;  /* 0x000000ffff077224 */ /* 0x002fc600078e0012 */
[----:B------:R-:W4:Y:S01]  /*6e830*/  LDL.LU R18, [R1+0x3a80] ;  /* 0x003a800001127983 */ /* 0x000f220000300800 */
[----:B------:R-:W-:-:S03]  /*6e840*/  IMAD.MOV.U32 R6, RZ, RZ, R16 ;  /* 0x000000ffff067224 */ /* 0x000fc600078e0010 */
        /* <DEDUP_REMOVED lines=8> */
[----:B---3--:R-:W-:-:S05]  /*6e8d0*/  IADD3 R9, P1, R9, R252, RZ ;  /* 0x000000fc09097210 */ /* 0x008fca0007f3e0ff */
        /* <DEDUP_REMOVED lines=8> */
[----:B---3--:R-:W3:Y:S04]  /*6e960*/  LDL.LU R15, [R1+0x3a90] ;  /* 0x003a9000010f7983 */ /* 0x008ee80000300800 */
[----:B------:R1:W-:Y:S04]  /*6e970*/  STL [R1+0x3a68], R13 ;  /* 0x003a680d01007387 */ /* 0x0003e80000100800 */
[----:B------:R-:W3:Y:S04]  /*6e980*/  LDL.LU R9, [R1+0x3a98] ;  /* 0x003a980001097983 */ /* 0x000ee80000300800 */
[----:B------:R1:W-:Y:S02]  /*6e990*/  LDGSTS.E [R4+0x6280], [R6.64], P2 ;  /* 0x0628000006047fae */ /* 0x0003e40009121844 */
[----:B-1----:R-:W-:Y:S01]  /*6e9a0*/  MOV R6, R5 ;  /* 0x0000000500067202 */ /* 0x002fe20000000f00 */
[----:B------:R-:W-:-:S02]  /*6e9b0*/  IMAD.MOV.U32 R7, RZ, RZ, R13 ;  /* 0x000000ffff077224 */ /* 0x000fc400078e000d */
[----:B------:R-:W3:Y:S04]  /*6e9c0*/  LDL.LU R13, [R1+0x3aa4] ;  /* 0x003aa400010d7983 */ /* 0x000ee80000300800 */
[----:B------:R-:W3:Y:S04]  /*6e9d0*/  LDL.LU R5, [R1+0x3aac] ;  /* 0x003aac0001057983 */ /* 0x000ee80000300800 */
[----:B------:R1:W-:Y:S01]  /*6e9e0*/  LDGSTS.E [R4+0x6300], [R6.64], P2 ;  /* 0x0630000006047fae */ /* 0x0003e20009121844 */
[----:B--2---:R-:W-:-:S05]  /*6e9f0*/  IADD3 R12, P1, R12, R252, RZ ;  /* 0x000000fc0c0c7210 */ /* 0x004fca0007f3e0ff */
[----:B------:R-:W-:Y:S01]  /*6ea00*/  STL [R1+0x3a74], R12 ;  /* 0x003a740c01007387 */ /* 0x000fe20000100800 */
[----:B------:R-:W-:Y:S01]  /*6ea10*/  IADD3 R19, P3, R19, R252, RZ ;  /* 0x000000fc13137210 */ /* 0x000fe20007f7e0ff */
[----:B----4-:R-:W-:-:S03]  /*6ea20*/  IMAD.X R14, R14, 0x1, R0, P1 ;  /* 0x000000010e0e7824 */ /* 0x010fc600008e0600 */
[----:B------:R-:W-:Y:S02]  /*6ea30*/  IADD3.X R20, R20, R0, RZ, P3, !PT ;  /* 0x0000000014147210 */ /* 0x000fe40001ffe4ff */
[----:B------:R2:W-:Y:S01]  /*6ea40*/  STL [R1+0x3a70], R14 ;  /* 0x003a700e01007387 */ /* 0x0005e20000100800 */
[----:B-1----:R-:W-:-:S03]  /*6ea50*/  IMAD.MOV.U32 R7, RZ, RZ, R14 ;  /* 0x000000ffff077224 */ /* 0x002fc600078e000e */
[----:B------:R1:W-:Y:S01]  /*6ea60*/  STL [R1+0x3a7c], R19 ;  /* 0x003a7c1301007387 */ /* 0x0003e20000100800 */
[----:B------:R-:W-:-:S03]  /*6ea70*/  IMAD.MOV.U32 R6, RZ, RZ, R12 ;  /* 0x000000ffff067224 */ /* 0x000fc600078e000c */
[----:B--2---:R-:W2:Y:S01]  /*6ea80*/  LDL.LU R14, [R1+0x3aa0] ;  /* 0x003aa000010e7983 */ /* 0x004ea20000300800 */
[----:B------:R-:W-:-:S03]  /*6ea90*/  IADD3 R17, P1, R17, R252, RZ ;  /* 0x000000fc11117210 */ /* 0x000fc60007f3e0ff */
[----:B------:R-:W-:Y:S04]  /*6eaa0*/  STL [R1+0x3a78], R20 ;  /* 0x003a781401007387 */ /* 0x000fe80000100800 */
[----:B------:R-:W2:Y:S01]  /*6eab0*/  LDL.LU R12, [R1+0x3aa8] ;  /* 0x003aa800010c7983 */ /* 0x000ea20000300800 */
[----:B------:R-:W-:-:S03]  /*6eac0*/  IADD3 R10, P3, R10, R252, RZ ;  /* 0x000000fc0a0a7210 */ /* 0x000fc60007f7e0ff */
[----:B------:R1:W-:Y:S04]  /*6ead0*/  LDGSTS.E [R4+0x6380], [R6.64], P2 ;  /* 0x0638000006047fae */ /* 0x0003e80009121844 */
[----:B------:R1:W-:Y:S01]  /*6eae0*/  STL [R1+0x3a84], R17 ;  /* 0x003a841101007387 */ /* 0x0003e20000100800 */
[----:B------:R-:W-:Y:S01]  /*6eaf0*/  IMAD.X R18, R18, 0x1, R0, P1 ;  /* 0x0000000112127824 */ /* 0x000fe200008e0600 */
[----:B-1----:R-:W-:Y:S01]  /*6eb00*/  MOV R6, R19 ;  /* 0x0000001300067202 */ /* 0x002fe20000000f00 */
[----:B------:R-:W-:Y:S01]  /*6eb10*/  IMAD.MOV.U32 R7, RZ, RZ, R20 ;  /* 0x000000ffff077224 */ /* 0x000fe200078e0014 */
[----:B------:R-:W-:Y:S02]  /*6eb20*/  IADD3.X R16, R16, R0, RZ, P3, !PT ;  /* 0x0000000010107210 */ /* 0x000fe40001ffe4ff */
[----:B------:R1:W-:Y:S04]  /*6eb30*/  STL [R1+0x3a80], R18 ;  /* 0x003a801201007387 */ /* 0x0003e80000100800 */
[----:B------:R1:W-:Y:S04]  /*6eb40*/  STL [R1+0x3a8c], R10 ;  /* 0x003a8c0a01007387 */ /* 0x0003e80000100800 */
[----:B------:R1:W-:Y:S04]  /*6eb50*/  LDGSTS.E [R4+0x6400], [R6.64], P2 ;  /* 0x0640000006047fae */ /* 0x0003e80009121844 */
[----:B------:R3:W-:Y:S04]  /*6eb60*/  STL [R1+0x3a88], R16 ;  /* 0x003a881001007387 */ /* 0x0007e80000100800 */
[----:B------:R-:W2:Y:S01]  /*6eb70*/  LDL.LU R19, [R1+0x3ab0] ;  /* 0x003ab00001137983 */ /* 0x000ea20000300800 */
[----:B-1----:R-:W-:-:S02]  /*6eb80*/  IMAD.MOV.U32 R6, RZ, RZ, R17 ;  /* 0x000000ffff067224 */ /* 0x002fc400078e0011 */
[----:B------:R-:W-:Y:S01]  /*6eb90*/  IMAD.MOV.U32 R7, RZ, RZ, R18 ;  /* 0x000000ffff077224 */ /* 0x000fe200078e0012 */
[----:B------:R-:W2:Y:S04]  /*6eba0*/  LDL.LU R17, [R1+0x3ab4] ;  /* 0x003ab40001117983 */ /* 0x000ea80000300800 */
[----:B------:R1:W-:Y:S04]  /*6ebb0*/  LDGSTS.E [R4+0x6480], [R6.64], P2 ;  /* 0x0648000006047fae */ /* 0x0003e80009121844 */
[----:B------:R-:W2:Y:S01]  /*6ebc0*/  LDL.LU R18, [R1+0x3c38] ;  /* 0x003c380001127983 */ /* 0x000ea20000300800 */
[----:B-1----:R-:W-:-:S03]  /*6ebd0*/  MOV R6, R10 ;  /* 0x0000000a00067202 */ /* 0x002fc60000000f00 */
[----:B------:R-:W2:Y:S01]  /*6ebe0*/  LDL.LU R10, [R1+0x3c3c] ;  /* 0x003c3c00010a7983 */ /* 0x000ea20000300800 */
[-C--:B------:R-:W-:Y:S01]  /*6ebf0*/  IADD3 R11, P1, R11, R252.reuse, RZ ;  /* 0x000000fc0b0b7210 */ /* 0x080fe20007f3e0ff */
[----:B------:R-:W-:Y:S01]  /*6ec00*/  IMAD.MOV.U32 R7, RZ, RZ, R16 ;  /* 0x000000ffff077224 */ /* 0x000fe200078e0010 */
[----:B------:R-:W-:-:S04]  /*6ec10*/  IADD3 R8, P3, R8, R252, RZ ;  /* 0x000000fc08087210 */ /* 0x000fc80007f7e0ff */
[----:B------:R1:W-:Y:S04]  /*6ec20*/  LDGSTS.E [R4+0x6500], [R6.64], P2 ;  /* 0x0650000006047fae */ /* 0x0003e80009121844 */
[----:B------:R-:W-:Y:S01]  /*6ec30*/  STL [R1+0x3a94], R11 ;  /* 0x003a940b01007387 */ /* 0x000fe20000100800 */
[----:B-1----:R-:W-:Y:S02]  /*6ec40*/  IMAD.MOV.U32 R6, RZ, RZ, R11 ;  /* 0x000000ffff067224 */ /* 0x002fe400078e000b */
[----:B---3--:R-:W-:-:S04]  /*6ec50*/  IMAD.X R15, R15, 0x1, R0, P1 ;  /* 0x000000010f0f7824 */ /* 0x008fc800008e0600 */
[----:B------:R-:W-:Y:S01]  /*6ec60*/  IMAD.MOV.U32 R7, RZ, RZ, R15 ;  /* 0x000000ffff077224 */ /* 0x000fe200078e000f */
[----:B------:R-:W-:Y:S01]  /*6ec70*/  STL [R1+0x3a90], R15 ;  /* 0x003a900f01007387 */ /* 0x000fe20000100800 */
[----:B------:R-:W-:-:S03]  /*6ec80*/  IADD3.X R9, R9, R0, RZ, P3, !PT ;  /* 0x0000000009097210 */ /* 0x000fc60001ffe4ff */
[----:B------:R1:W-:Y:S04]  /*6ec90*/  STL [R1+0x3a9c], R8 ;  /* 0x003a9c0801007387 */ /* 0x0003e80000100800 */
[----:B------:R3:W-:Y:S04]  /*6eca0*/  LDGSTS.E [R4+0x6580], [R6.64], P2 ;  /* 0x0658000006047fae */ /* 0x0007e80009121844 */
[----:B------:R1:W-:Y:S04]  /*6ecb0*/  STL [R1+0x3a98], R9 ;  /* 0x003a980901007387 */ /* 0x0003e80000100800 */
[----:B------:R-:W3:Y:S02]  /*6ecc0*/  LDL.LU R16, [R1+0x3c40] ;  /* 0x003c400001107983 */ /* 0x000ee40000300800 */
[----:B---3--:R-:W-:-:S02]  /*6ecd0*/  MOV R6, R8 ;  /* 0x0000000800067202 */ /* 0x008fc40000000f00 */
[----:B-1----:R-:W3:Y:S01]  /*6ece0*/  LDL.LU R8, [R1+0x3c44] ;  /* 0x003c440001087983 */ /* 0x002ee20000300800 */
[-C--:B------:R-:W-:Y:S01]  /*6ecf0*/  IADD3 R13, P1, R13, R252.reuse, RZ ;  /* 0x000000fc0d0d7210 */ /* 0x080fe20007f3e0ff */
[----:B------:R-:W-:Y:S02]  /*6ed00*/  IMAD.MOV.U32 R7, RZ, RZ, R9 ;  /* 0x000000ffff077224 */ /* 0x000fe400078e0009 */
[----:B------:R-:W3:Y:S01]  /*6ed10*/  LDL.LU R11, [R1+0x3c48] ;  /* 0x003c4800010b7983 */ /* 0x000ee20000300800 */
[----:B------:R-:W-:-:S03]  /*6ed20*/  IADD3 R5, P3, R5, R252, RZ ;  /* 0x000000fc05057210 */ /* 0x000fc60007f7e0ff */
[----:B------:R-:W3:Y:S04]  /*6ed30*/  LDL.LU R9, [R1+0x3c4c] ;  /* 0x003c4c0001097983 */ /* 0x000ee80000300800 */
        /* <DEDUP_REMOVED lines=12> */
[----:B------:R-:W2:Y:S04]  /*6ee00*/  LDL.LU R12, [R1+0x3c54] ;  /* 0x003c5400010c7983 */ /* 0x000ea80000300800 */
[----:B------:R-:W4:Y:S04]  /*6ee10*/  LDL.LU R15, [R1+0x3c58] ;  /* 0x003c5800010f7983 */ /* 0x000f280000300800 */
[----:B------:R-:W4:Y:S01]  /*6ee20*/  LDL.LU R13, [R1+0x3c5c] ;  /* 0x003c5c00010d7983 */ /* 0x000f220000300800 */
[----:B------:R-:W-:Y:S02]  /*6ee30*/  ISETP.GT.AND P1, PT, R3, 0x10, PT ;  /* 0x000000100300780c */ /* 0x000fe40003f24270 */
[----:B------:R-:W-:-:S02]  /*6ee40*/  MOV R6, R5 ;  /* 0x0000000500067202 */ /* 0x000fc40000000f00 */
[----:B------:R-:W-:-:S03]  /*6ee50*/  SEL R5, RZ, 0x4, !P1 ;  /* 0x00000004ff057807 */ /* 0x000fc60004800000 */
[----:B------:R1:W-:Y:S01]  /*6ee60*/  LDGSTS.E [R4+0x6700], [R6.64], P2 ;  /* 0x0670000006047fae */ /* 0x0003e20009121844 */
[----:B------:R-:W-:-:S05]  /*6ee70*/  IADD3 R17, P3, R17, R252, RZ ;  /* 0x000000fc11117210 */ /* 0x000fca0007f7e0ff */
[----:B------:R-:W-:Y:S01]  /*6ee80*/  IMAD.X R19, R19, 0x1, R0, P3 ;  /* 0x0000000113137824 */ /* 0x000fe200018e0600 */
[----:B------:R1:W-:Y:S01]  /*6ee90*/  STL [R1+0x3ab4], R17 ;  /* 0x003ab41101007387 */ /* 0x0003e20000100800 */
[----:B------:R-:W-:Y:S01]  /*6eea0*/  SEL R5, R5, RZ, !P0 ;  /* 0x000000ff05057207 */ /* 0x000fe20004000000 */
[----:B-1----:R-:W-:Y:S02]  /*6eeb0*/  IMAD.MOV.U32 R6, RZ, RZ, R17 ;  /* 0x000000ffff067224 */ /* 0x002fe400078e0011 */
[----:B------:R-:W-:Y:S01]  /*6eec0*/  STL [R1+0x3ab0], R19 ;  /* 0x003ab01301007387 */ /* 0x000fe20000100800 */
[----:B------:R-:W-:Y:S01]  /*6eed0*/  IMAD.MOV.U32 R7, RZ, RZ, R19 ;  /* 0x000000ffff077224 */ /* 0x000fe200078e0013 */
[----:B------:R-:W-:-:S04]  /*6eee0*/  IADD3 R10, P4, R10, R252, RZ ;  /* 0x000000fc0a0a7210 */ /* 0x000fc80007f9e0ff */
[----:B------:R1:W-:Y:S01]  /*6eef0*/  LDGSTS.E [R4+0x6780], [R6.64], P2 ;  /* 0x0678000006047fae */ /* 0x0003e20009121844 */
[----:B------:R-:W-:-:S03]  /*6ef00*/  IADD3.X R18, R18, R0, RZ, P4, !PT ;  /* 0x0000000012127210 */ /* 0x000fc600027fe4ff */
[----:B------:R-:W-:Y:S01]  /*6ef10*/  STL [R1+0x3c3c], R10 ;  /* 0x003c3c0a01007387 */ /* 0x000fe20000100800 */
[----:B------:R-:W-:-:S03]  /*6ef20*/  ISETP.NE.U32.AND P1, PT, R5, RZ, PT ;  /* 0x000000ff0500720c */ /* 0x000fc60003f25070 */
[----:B------:R-:W4:Y:S04]  /*6ef30*/  LDL.LU R17, [R1+0x3c64] ;  /* 0x003c640001117983 */ /* 0x000f280000300800 */
[----:B------:R1:W-:Y:S02]  /*6ef40*/  STL [R1+0x3c38], R18 ;  /* 0x003c381201007387 */ /* 0x0003e40000100800 */
[----:B-1----:R-:W-:Y:S02]  /*6ef50*/  IMAD.MOV.U32 R7, RZ, RZ, R18 ;  /* 0x000000ffff077224 */ /* 0x002fe400078e0012 */
[----:B------:R-:W4:Y:S04]  /*6ef60*/  LDL.LU R5, [R1+0x3c6c] ;  /* 0x003c6c0001057983 */ /* 0x000f280000300800 */
        /* <DEDUP_REMOVED lines=10> */
[----:B------:R1:W-:Y:S04]  /*6f010*/  STL [R1+0x3c40], R16 ;  /* 0x003c401001007387 */ /* 0x0003e80000100800 */
[----:B------:R1:W-:Y:S01]  /*6f020*/  STL [R1+0x3c4c], R9 ;  /* 0x003c4c0901007387 */ /* 0x0003e20000100800 */
[----:B------:R-:W-:-:S03]  /*6f030*/  IMAD.MOV.U32 R7, RZ, RZ, R16 ;  /* 0x000000ffff077224 */ /* 0x000fc600078e0010 */
[----:B---3--:R-:W3:Y:S04]  /*6f040*/  LDL.LU R8, [R1+0x3c74] ;  /* 0x003c740001087983 */ /* 0x008ee80000300800 */
[----:B------:R1:W-:Y:S04]  /*6f050*/  STL [R1+0x3c48], R11 ;  /* 0x003c480b01007387 */ /* 0x0003e80000100800 */
[----:B------:R-:W3:Y:S04]  /*6f060*/  LDL.LU R19, [R1+0x3c7c] ;  /* 0x003c7c0001137983 */ /* 0x000ee80000300800 */
[----:B-1----:R-:W3:Y:S04]  /*6f070*/  LDL.LU R16, [R1+0x3c70] ;  /* 0x003c700001107983 */ /* 0x002ee80000300800 */
[----:B------:R1:W-:Y:S04]  /*6f080*/  LDGSTS.E [R4+0x8080], [R6.64], P1 ;  /* 0x0808000006047fae */ /* 0x0003e80008921844 */
[----:B------:R-:W3:Y:S01]  /*6f090*/  LDL.LU R20, [R1+0x3c78] ;  /* 0x003c780001147983 */ /* 0x000ee20000300800 */
[----:B-1----:R-:W-:Y:S01]  /*6f0a0*/  MOV R6, R9 ;  /* 0x0000000900067202 */ /* 0x002fe20000000f00 */
[----:B------:R-:W-:-:S02]  /*6f0b0*/  IMAD.MOV.U32 R7, RZ, RZ, R11 ;  /* 0x000000ffff077224 */ /* 0x000fc400078e000b */
[----:B------:R-:W3:Y:S04]  /*6f0c0*/  LDL.LU R9, [R1+0x3c84] ;  /* 0x003c840001097983 */ /* 0x000ee80000300800 */
[----:B------:R-:W3:Y:S04]  /*6f0d0*/  LDL.LU R11, [R1+0x3c8c] ;  /* 0x003c8c00010b7983 */ /* 0x000ee80000300800 */
[----:B------:R1:W-:Y:S01]  /*6f0e0*/  LDGSTS.E [R4+0x8100], [R6.64], P1 ;  /* 0x0810000006047fae */ /* 0x0003e20008921844 */
[----:B--2---:R-:W-:-:S05]  /*6f0f0*/  IADD3 R12, P2, R12, R252, RZ ;  /* 0x000000fc0c0c7210 */ /* 0x004fca0007f5e0ff */
[----:B----4-:R-:W-:Y:S01]  /*6f100*/  IMAD.X R14, R14, 0x1, R0, P2 ;  /* 0x000000010e0e7824 */ /* 0x010fe200010e0600 */
[----:B------:R-:W-:Y:S01]  /*6f110*/  IADD3 R13, P3, R13, R252, RZ ;  /* 0x000000fc0d0d7210 */ /* 0x000fe20007f7e0ff */
[----:B------:R-:W-:Y:S02]  /*6f120*/  STL [R1+0x3c54], R12 ;  /* 0x003c540c01007387 */ /* 0x000fe40000100800 */
[----:B-1----:R-:W-:Y:S02]  /*6f130*/  IMAD.MOV.U32 R7, RZ, RZ, R14 ;  /* 0x000000ffff077224 */ /* 0x002fe400078e000e */
[----:B------:R1:W-:Y:S01]  /*6f140*/  STL [R1+0x3c50], R14 ;  /* 0x003c500e01007387 */ /* 0x0003e20000100800 */
[----:B------:R-:W-:-:S03]  /*6f150*/  IADD3.X R15, R15, R0, RZ, P3, !PT ;  /* 0x000000000f0f7210 */ /* 0x000fc60001ffe4ff */
[----:B------:R2:W-:Y:S01]  /*6f160*/  STL [R1+0x3c5c], R13 ;  /* 0x003c5c0d01007387 */ /* 0x0005e20000100800 */
[----:B------:R-:W-:-:S03]  /*6f170*/  IMAD.MOV.U32 R6, RZ, RZ, R12 ;  /* 0x000000ffff067224 */ /* 0x000fc600078e000c */
[----:B-1----:R-:W4:Y:S04]  /*6f180*/  LDL.LU R14, [R1+0x3c80] ;  /* 0x003c8000010e7983 */ /* 0x002f280000300800 */
[----:B------:R1:W-:Y:S04]  /*6f190*/  STL [R1+0x3c58], R15 ;  /* 0x003c580f01007387 */ /* 0x0003e80000100800 */
[----:B------:R-:W4:Y:S04]  /*6f1a0*/  LDL.LU R12, [R1+0x3c88] ;  /* 0x003c8800010c7983 */ /* 0x000f280000300800 */
[----:B------:R1:W-:Y:S02]  /*6f1b0*/  LDGSTS.E [R4+0x8180], [R6.64], P1 ;  /* 0x0818000006047fae */ /* 0x0003e40008921844 */
[----:B-1----:R-:W-:-:S02]  /*6f1c0*/  MOV R6, R13 ;  /* 0x0000000d00067202 */ /* 0x002fc40000000f00 */
[-C--:B------:R-:W-:Y:S01]  /*6f1d0*/  IADD3 R17, P2, R17, R252.reuse, RZ ;  /* 0x000000fc11117210 */ /* 0x080fe20007f5e0ff */
[----:B------:R-:W-:Y:S01]  /*6f1e0*/  IMAD.MOV.U32 R7, RZ, RZ, R15 ;  /* 0x000000ffff077224 */ /* 0x000fe200078e000f */
[----:B--2---:R-:W2:Y:S04]  /*6f1f0*/  LDL.LU R13, [R1+0x3c94] ;  /* 0x003c9400010d7983 */ /* 0x004ea80000300800 */
[----:B------:R-:W2:Y:S01]  /*6f200*/  LDL.LU R15, [R1+0x3c9c] ;  /* 0x003c9c00010f7983 */ /* 0x000ea20000300800 */
[----:B------:R-:W-:-:S03]  /*6f210*/  IADD3 R5, P3, R5, R252, RZ ;  /* 0x000000fc05057210 */ /* 0x000fc60007f7e0ff */
[----:B------:R-:W-:Y:S01]  /*6f220*/  STL [R1+0x3c64], R17 ;  /* 0x003c641101007387 */ /* 0x000fe20000100800 */
[----:B------:R-:W-:-:S03]  /*6f230*/  IMAD.X R18, R18, 0x1, R0, P2 ;  /* 0x0000000112127824 */ /* 0x000fc600010e0600 */
[----:B------:R1:W-:Y:S04]  /*6f240*/  LDGSTS.E [R4+0x8200], [R6.64], P1 ;  /* 0x0820000006047fae */ /* 0x0003e80008921844 */
[----:B------:R1:W-:Y:S01]  /*6f250*/  STL [R1+0x3c60], R18 ;  /* 0x003c601201007387 */ /* 0x0003e20000100800 */
[----:B------:R-:W-:-:S03]  /*6f260*/  IADD3.X R10, R10, R0, RZ, P3, !PT ;  /* 0x000000000a0a7210 */ /* 0x000fc60001ffe4ff */
[----:B------:R-:W-:Y:S01]  /*6f270*/  STL [R1+0x3c6c], R5 ;  /* 0x003c6c0501007387 */ /* 0x000fe20000100800 */
[----:B-1----:R-:W-:-:S03]  /*6f280*/  IMAD.MOV.U32 R7, RZ, RZ, R18 ;  /* 0x000000ffff077224 */ /* 0x002fc600078e0012 */
[----:B------:R-:W2:Y:S01]  /*6f290*/  LDL.LU R18, [R1+0x3c90] ;  /* 0x003c900001127983 */ /* 0x000ea20000300800 */
[----:B------:R-:W-:-:S03]  /*6f2a0*/  IMAD.MOV.U32 R6, RZ, RZ, R17 ;  /* 0x000000ffff067224 */ /* 0x000fc600078e0011 */
[----:B------:R1:W-:Y:S04]  /*6f2b0*/  STL [R1+0x3c68], R10 ;  /* 0x003c680a01007387 */ /* 0x0003e80000100800 */
[----:B------:R-:W2:Y:S04]  /*6f2c0*/  LDL.LU R17, [R1+0x3c98] ;  /* 0x003c980001117983 */ /* 0x000ea80000300800 */
[----:B------:R1:W-:Y:S02]  /*6f2d0*/  LDGSTS.E [R4+0x8280], [R6.64], P1 ;  /* 0x0828000006047fae */ /* 0x0003e40008921844 */
[----:B-1----:R-:W-:Y:S01]  /*6f2e0*/  MOV R6, R5 ;  /* 0x0000000500067202 */ /* 0x002fe20000000f00 */
[----:B------:R-:W-:-:S02]  /*6f2f0*/  IMAD.MOV.U32 R7, RZ, RZ, R10 ;  /* 0x000000ffff077224 */ /* 0x000fc400078e000a */
[----:B------:R-:W2:Y:S04]  /*6f300*/  LDL.LU R10, [R1+0x3ca4] ;  /* 0x003ca400010a7983 */ /* 0x000ea80000300800 */
[----:B------:R-:W2:Y:S04]  /*6f310*/  LDL.LU R5, [R1+0x3cac] ;  /* 0x003cac0001057983 */ /* 0x000ea80000300800 */
[----:B------:R1:W-:Y:S01]  /*6f320*/  LDGSTS.E [R4+0x8300], [R6.64], P1 ;  /* 0x0830000006047fae */ /* 0x0003e20008921844 */
[-C--:B---3--:R-:W-:Y:S02]  /*6f330*/  IADD3 R8, P2, R8, R252.reuse, RZ ;  /* 0x000000fc08087210 */ /* 0x088fe40007f5e0ff */
[----:B------:R-:W-:-:S03]  /*6f340*/  IADD3 R19, P3, R19, R252, RZ ;  /* 0x000000fc13137210 */ /* 0x000fc60007f7e0ff */
[----:B------:R-:W-:Y:S01]  /*6f350*/  IMAD.X R16, R16, 0x1, R0, P2 ;  /* 0x0000000110107824 */ /* 0x000fe200010e0600 */
[----:B------:R-:W-:Y:S01]  /*6f360*/  STL [R1+0x3c74], R8 ;  /* 0x003c740801007387 */ /* 0x000fe20000100800 */
[----:B-1----:R-:W-:Y:S02]  /*6f370*/  IMAD.MOV.U32 R6, RZ, RZ, R8 ;  /* 0x000000ffff067224 */ /* 0x002fe400078e0008 */
[----:B------:R-:W-:Y:S01]  /*6f380*/  IMAD.MOV.U32 R7, RZ, RZ, R16 ;  /* 0x000000ffff077224 */ /* 0x000fe200078e0010 */
[----:B------:R1:W-:Y:S01]  /*6f390*/  STL [R1+0x3c70], R16 ;  /* 0x003c701001007387 */ /* 0x0003e20000100800 */
[----:B------:R-:W-:-:S03]  /*6f3a0*/  IADD3.X R20, R20, R0, RZ, P3, !PT ;  /* 0x0000000014147210 */ /* 0x000fc60001ffe4ff */
[----:B------:R-:W-:Y:S04]  /*6f3b0*/  STL [R1+0x3c7c], R19 ;  /* 0x003c7c1301007387 */ /* 0x000fe80000100800 */
[----:B------:R3:W-:Y:S04]  /*6f3c0*/  LDGSTS.E [R4+0x8380], [R6.64], P1 ;  /* 0x0838000006047fae */ /* 0x0007e80008921844 */
[----:B-1----:R-:W2:Y:S01]  /*6f3d0*/  LDL.LU R16, [R1+0x3ca0] ;  /* 0x003ca00001107983 */ /* 0x002ea20000300800 */
[----:B------:R-:W-:-:S03]  /*6f3e0*/  IADD3 R9, P2, R9, R252, RZ ;  /* 0x000000fc09097210 */ /* 0x000fc60007f5e0ff */
[----:B------:R-:W-:Y:S01]  /*6f3f0*/  STL [R1+0x3c78], R20 ;  /* 0x003c781401007387 */ /* 0x000fe20000100800 */
[----:B------:R-:W-:-:S03]  /*6f400*/  IADD3 R11, P3, R11, R252, RZ ;  /* 0x000000fc0b0b7210 */ /* 0x000fc60007f7e0ff */
[----:B------:R-:W2:Y:S01]  /*6f410*/  LDL.LU R8, [R1+0x3ca8] ;  /* 0x003ca80001087983 */ /* 0x000ea20000300800 */
[----:B---3--:R-:W-:Y:S01]  /*6f420*/  MOV R6, R19 ;  /* 0x0000001300067202 */ /* 0x008fe20000000f00 */
[----:B------:R-:W-:Y:S02]  /*6f430*/  IMAD.MOV.U32 R7, RZ, RZ, R20 ;  /* 0x000000ffff077224 */ /* 0x000fe400078e0014 */
[----:B------:R1:W-:Y:S04]  /*6f440*/  STL [R1+0x3c84], R9 ;  /* 0x003c840901007387 */ /* 0x0003e80000100800 */
[----:B------:R3:W-:Y:S02]  /*6f450*/  LDGSTS.E [R4+0x8400], [R6.64], P1 ;  /* 0x0840000006047fae */ /* 0x0007e40008921844 */
[----:B---3--:R-:W-:-:S02]  /*6f460*/  IMAD.MOV.U32 R6, RZ, RZ, R9 ;  /* 0x000000ffff067224 */ /* 0x008fc400078e0009 */
[----:B----4-:R-:W-:-:S04]  /*6f470*/  IMAD.X R14, R14, 0x1, R0, P2 ;  /* 0x000000010e0e7824 */ /* 0x010fc800010e0600 */
[----:B------:R-:W-:Y:S01]  /*6f480*/  IMAD.MOV.U32 R7, RZ, RZ, R14 ;  /* 0x000000ffff077224 */ /* 0x000fe200078e000e */
[----:B------:R-:W-:Y:S01]  /*6f490*/  STL [R1+0x3c80], R14 ;  /* 0x003c800e01007387 */ /* 0x000fe20000100800 */
[----:B------:R-:W-:-:S03]  /*6f4a0*/  IADD3.X R12, R12, R0, RZ, P3, !PT ;  /* 0x000000000c0c7210 */ /* 0x000fc60001ffe4ff */
[----:B------:R3:W-:Y:S04]  /*6f4b0*/  STL [R1+0x3c8c], R11 ;  /* 0x003c8c0b01007387 */ /* 0x0007e80000100800 */
[----:B-1----:R-:W4:Y:S04]  /*6f4c0*/  LDL.LU R9, [R1+0x3cb4] ;  /* 0x003cb40001097983 */ /* 0x002f280000300800 */
[----:B------:R1:W-:Y:S04]  /*6f4d0*/  LDGSTS.E [R4+0x8480], [R6.64], P1 ;  /* 0x0848000006047fae */ /* 0x0003e80008921844 */
[----:B------:R2:W-:Y:S01]  /*6f4e0*/  STL [R1+0x3c88], R12 ;  /* 0x003c880c01007387 */ /* 0x0005e20000100800 */
[----:B-1----:R-:W-:-:S03]  /*6f4f0*/  MOV R6, R11 ;  /* 0x0000000b00067202 */ /* 0x002fc60000000f00 */
[----:B---3--:R-:W3:Y:S01]  /*6f500*/  LDL.LU R11, [R1+0x3cb0] ;  /* 0x003cb000010b7983 */ /* 0x008ee20000300800 */
[-C--:B--2---:R-:W-:Y:S01]  /*6f510*/  IADD3 R13, P2, R13, R252.reuse, RZ ;  /* 0x000000fc0d0d7210 */ /* 0x084fe20007f5e0ff */
[----:B------:R-:W-:Y:S01]  /*6f520*/  IMAD.MOV.U32 R7, RZ, RZ, R12 ;  /* 0x000000ffff077224 */ /* 0x000fe200078e000c */
[----:B------:R-:W-:Y:S01]  /*6f530*/  IADD3 R15, P3, R15, R252, RZ ;  /* 0x000000fc0f0f7210 */ /* 0x000fe20007f7e0ff */
[----:B------:R-:W2:Y:S04]  /*6f540*/  LDL.LU R14, [R1+0x3e3c] ;  /* 0x003e3c00010e7983 */ /* 0x000ea80000300800 */
[----:B------:R-:W2:Y:S04]  /*6f550*/  LDL.LU R12, [R1+0x3e44] ;  /* 0x003e4400010c7983 */ /* 0x000ea80000300800 */
[----:B------:R1:W-:Y:S04]  /*6f560*/  STL [R1+0x3c94], R13 ;  /* 0x003c940d01007387 */ /* 0x0003e80000100800 */
[----:B------:R1:W-:Y:S01]  /*6f570*/  LDGSTS.E [R4+0x8500], [R6.64], P1 ;  /* 0x0850000006047fae */ /* 0x0003e20008921844 */
[----:B------:R-:W-:-:S05]  /*6f580*/  IMAD.X R18, R18, 0x1, R0, P2 ;  /* 0x0000000112127824 */ /* 0x000fca00010e0600 */
[----:B------:R-:W-:Y:S01]  /*6f590*/  STL [R1+0x3c90], R18 ;  /* 0x003c901201007387 */ /* 0x000fe20000100800 */
[----:B------:R-:W-:-:S03]  /*6f5a0*/  IADD3.X R17, R17, R0, RZ, P3, !PT ;  /* 0x0000000011117210 */ /* 0x000fc60001ffe4ff */
[----:B------:R-:W-:Y:S04]  /*6f5b0*/  STL [R1+0x3c9c], R15 ;  /* 0x003c9c0f01007387 */ /* 0x000fe80000100800 */
[----:B------:R-:W2:Y:S01]  /*6f5c0*/  LDL.LU R19, [R1+0x3e38] ;  /* 0x003e380001137983 */ /* 0x000ea20000300800 */
[----:B-1----:R-:W-:-:S03]  /*6f5d0*/  IMAD.MOV.U32 R6, RZ, RZ, R13 ;  /* 0x000000ffff067224 */ /* 0x002fc600078e000d */
[----:B------:R1:W-:Y:S04]  /*6f5e0*/  STL [R1+0x3c98], R17 ;  /* 0x003c981101007387 */ /* 0x0003e80000100800 */
[----:B------:R-:W2:Y:S01]  /*6f5f0*/  LDL.LU R13, [R1+0x3e40] ;  /* 0x003e4000010d7983 */ /* 0x000ea20000300800 */
[----:B------:R-:W-:Y:S01]  /*6f600*/  IMAD.MOV.U32 R7, RZ, RZ, R18 ;  /* 0x000000ffff077224 */ /* 0x000fe200078e0012 */
[----:B------:R-:W-:-:S04]  /*6f610*/  IADD3 R10, P2, R10, R252, RZ ;  /* 0x000000fc0a0a7210 */ /* 0x000fc80007f5e0ff */
[----:B------:R1:W-:Y:S01]  /*6f620*/  LDGSTS.E [R4+0x8580], [R6.64], P1 ;  /* 0x0858000006047fae */ /* 0x0003e20008921844 */
[----:B------:R-:W-:Y:S01]  /*6f630*/  IADD3 R5, P3, R5, R252, RZ ;  /* 0x000000fc05057210 */ /* 0x000fe20007f7e0ff */
[----:B-1----:R-:W-:Y:S01]  /*6f640*/  IMAD.MOV.U32 R7, RZ, RZ, R17 ;  /* 0x000000ffff077224 */ /* 0x002fe200078e0011 */
[----:B------:R-:W-:Y:S01]  /*6f650*/  MOV R6, R15 ;  /* 0x0000000f00067202 */ /* 0x000fe20000000f00 */
[----:B------:R-:W2:Y:S04]  /*6f660*/  LDL.LU R17, [R1+0x3e4c] ;  /* 0x003e4c0001117983 */ /* 0x000ea80000300800 */
[----:B------:R-:W2:Y:S04]  /*6f670*/  LDL.LU R15, [R1+0x3e54] ;  /* 0x003e5400010f7983 */ /* 0x000ea80000300800 */
[----:B------:R-:W-:Y:S04]  /*6f680*/  STL [R1+0x3ca4], R10 ;  /* 0x003ca40a01007387 */ /* 0x000fe80000100800 */
[----:B------:R1:W-:Y:S02]  /*6f690*/  LDGSTS.E [R4+0x8600], [R6.64], P1 ;  /* 0x0860000006047fae */ /* 0x0003e40008921844 */
[----:B-1----:R-:W-:-:S02]  /*6f6a0*/  IMAD.MOV.U32 R6, RZ, RZ, R10 ;  /* 0x000000ffff067224 */ /* 0x002fc400078e000a */
[----:B------:R-:W-:-:S05]  /*6f6b0*/  IMAD.X R16, R16, 0x1, R0, P2 ;  /* 0x0000000110107824 */ /* 0x000fca00010e0600 */
[----:B------:R1:W-:Y:S01]  /*6f6c0*/  STL [R1+0x3ca0], R16 ;  /* 0x003ca01001007387 */ /* 0x0003e20000100800 */
[----:B------:R-:W-:-:S03]  /*6f6d0*/  IADD3.X R8, R8, R0, RZ, P3, !PT ;  /* 0x0000000008087210 */ /* 0x000fc60001ffe4ff */
[----:B------:R1:W-:Y:S01]  /*6f6e0*/  STL [R1+0x3cac], R5 ;  /* 0x003cac0501007387 */ /* 0x0003e20000100800 */
[----:B------:R-:W-:-:S03]  /*6f6f0*/  IMAD.MOV.U32 R7, RZ, RZ, R16 ;  /* 0x000000ffff077224 */ /* 0x000fc600078e0010 */
[----:B------:R-:W2:Y:S04]  /*6f700*/  LDL.LU R18, [R1+0x3e48] ;  /* 0x003e480001127983 */ /* 0x000ea80000300800 */
[----:B------:R1:W-:Y:S04]  /*6f710*/  STL [R1+0x3ca8], R8 ;  /* 0x003ca80801007387 */ /* 0x0003e80000100800 */
[----:B-1----:R-:W2:Y:S01]  /*6f720*/  LDL.LU R16, [R1+0x3e50] ;  /* 0x003e500001107983 */ /* 0x002ea20000300800 */
[----:B------:R-:W-:-:S03]  /*6f730*/  ISETP.GT.AND P2, PT, R3, 0x14, PT ;  /* 0x000000140300780c */ /* 0x000fc60003f44270 */
[----:B------:R1:W-:Y:S04]  /*6f740*/  LDGSTS.E [R4+0x8680], [R6.64], P1 ;  /* 0x0868000006047fae */ /* 0x0003e80008921844 */
[----:B------:R-:W2:Y:S01]  /*6f750*/  LDL.LU R10, [R1+0x3e5c] ;  /* 0x003e5c00010a7983 */ /* 0x000ea20000300800 */
[----:B-1----:R-:W-:Y:S01]  /*6f760*/  MOV R6, R5 ;  /* 0x0000000500067202 */ /* 0x002fe20000000f00 */
[----:B------:R-:W-:Y:S01]  /*6f770*/  IMAD.MOV.U32 R7, RZ, RZ, R8 ;  /* 0x000000ffff077224 */ /* 0x000fe200078e0008 */
[----:B------:R-:W-:Y:S01]  /*6f780*/  SEL R5, RZ, 0x4, !P2 ;  /* 0x00000004ff057807 */ /* 0x000fe20005000000 */
[----:B------:R-:W2:Y:S04]  /*6f790*/  LDL.LU R8, [R1+0x3e64] ;  /* 0x003e640001087983 */ /* 0x000ea80000300800 */
[----:B------:R1:W-:Y:S01]  /*6f7a0*/  LDGSTS.E [R4+0x8700], [R6.64], P1 ;  /* 0x0870000006047fae */ /* 0x0003e20008921844 */
[----:B------:R-:W-:-:S04]  /*6f7b0*/  SEL R5, R5, RZ, !P0 ;  /* 0x000000ff05057207 */ /* 0x000fc80004000000 */
[----:B------:R-:W-:Y:S02]  /*6f7c0*/  ISETP.NE.U32.AND P2, PT, R5, RZ, PT ;  /* 0x000000ff0500720c */ /* 0x000fe40003f45070 */
[----:B----4-:R-:W-:-:S04]  /*6f7d0*/  IADD3 R9, P3, R9, R252, RZ ;  /* 0x000000fc09097210 */ /* 0x010fc80007f7e0ff */
[----:B-1----:R-:W-:Y:S01]  /*6f7e0*/  MOV R6, R9 ;  /* 0x0000000900067202 */ /* 0x002fe20000000f00 */
[----:B------:R-:W-:Y:S01]  /*6f7f0*/  STL [R1+0x3cb4], R9 ;  /* 0x003cb40901007387 */ /* 0x000fe20000100800 */
[----:B---3--:R-:W-:-:S04]  /*6f800*/  IMAD.X R11, R11, 0x1, R0, P3 ;  /* 0x000000010b0b7824 */ /* 0x008fc800018e0600 */
[----:B------:R-:W-:Y:S01]  /*6f810*/  IMAD.MOV.U32 R7, RZ, RZ, R11 ;  /* 0x000000ffff077224 */ /* 0x000fe200078e000b */
[----:B------:R1:W-:Y:S04]  /*6f820*/  STL [R1+0x3cb0], R11 ;  /* 0x003cb00b01007387 */ /* 0x0003e80000100800 */
[----:B------:R3:W-:Y:S01]  /*6f830*/  LDGSTS.E [R4+0x8780], [R6.64], P1 ;  /* 0x0878000006047fae */ /* 0x0007e20008921844 */
[----:B--2---:R-:W-:-:S03]  /*6f840*/  IADD3 R14, P1, R14, R252, RZ ;  /* 0x000000fc0e0e7210 */ /* 0x004fc60007f3e0ff */
[----:B-1----:R-:W2:Y:S01]  /*6f850*/  LDL.LU R11, [R1+0x3e58] ;  /* 0x003e5800010b7983 */ /* 0x002ea20000300800 */
[----:B------:R-:W-:-:S03]  /*6f860*/  IADD3 R12, P3, R12, R252, RZ ;  /* 0x000000fc0c0c7210 */ /* 0x000fc60007f7e0ff */
[----:B------:R-:W4:Y:S01]  /*6f870*/  LDL.LU R9, [R1+0x3e60] ;  /* 0x003e600001097983 */ /* 0x000f220000300800 */
[----:B---3--:R-:W-:-:S03]  /*6f880*/  IMAD.MOV.U32 R6, RZ, RZ, R14 ;  /* 0x000000ffff067224 */ /* 0x008fc600078e000e */
[----:B------:R-:W-:Y:S01]  /*6f890*/  STL [R1+0x3e3c], R14 ;  /* 0x003e3c0e01007387 */ /* 0x000fe20000100800 */
[----:B------:R-:W-:-:S04]  /*6f8a0*/  IMAD.X R19, R19, 0x1, R0, P1 ;  /* 0x0000000113137824 */ /* 0x000fc800008e0600 */
[----:B------:R-:W-:Y:S01]  /*6f8b0*/  IMAD.MOV.U32 R7, RZ, RZ, R19 ;  /* 0x000000ffff077224 */ /* 0x000fe200078e0013 */
[----:B------:R-:W-:Y:S01]  /*6f8c0*/  STL [R1+0x3e38], R19 ;  /* 0x003e381301007387 */ /* 0x000fe20000100800 */
[----:B------:R-:W-:-:S03]  /*6f8d0*/  IADD3.X R13, R13, R0, RZ, P3, !PT ;  /* 0x000000000d0d7210 */ /* 0x000fc60001ffe4ff */
[----:B------:R1:W-:Y:S04]  /*6f8e0*/  STL [R1+0x3e44], R12 ;  /* 0x003e440c01007387 */ /* 0x0003e80000100800 */
[----:B------:R3:W-:Y:S04]  /*6f8f0*/  LDGSTS.E [R4+0xa000], [R6.64], P2 ;  /* 0x0a00000006047fae */ /* 0x0007e80009121844 */
[----:B------:R1:W-:Y:S01]  /*6f900*/  STL [R1+0x3e40], R13 ;  /* 0x003e400d01007387 */ /* 0x0003e20000100800 */
[----:B---3--:R-:W-:-:S03]  /*6f910*/  MOV R6, R12 ;  /* 0x0000000c00067202 */ /* 0x008fc60000000f00 */
[----:B-1----:R-:W3:Y:S04]  /*6f920*/  LDL.LU R12, [R1+0x3e68] ;  /* 0x003e6800010c7983 */ /* 0x002ee80000300800 */
[----:B------:R-:W3:Y:S01]  /*6f930*/  LDL.LU R5, [R1+0x3e6c] ;  /* 0x003e6c0001057983 */ /* 0x000ee20000300800 */
[----:B------:R-:W-:-:S03]  /*6f940*/  IMAD.MOV.U32 R7, RZ, RZ, R13 ;  /* 0x000000ffff077224 */ /* 0x000fc600078e000d */
[----:B------:R-:W3:Y:S04]  /*6f950*/  LDL.LU R14, [R1+0x3e70] ;  /* 0x003e7000010e7983 */ /* 0x000ee80000300800 */
[----:B------:R-:W3:Y:S01]  /*6f960*/  LDL.LU R13, [R1+0x3e74] ;  /* 0x003e7400010d7983 */ /* 0x000ee20000300800 */
[-C--:B------:R-:W-:Y:S02]  /*6f970*/  IADD3 R17, P1, R17, R252.reuse, RZ ;  /* 0x000000fc11117210 */ /* 0x080fe40007f3e0ff */
[----:B------:R-:W-:Y:S01]  /*6f980*/  IADD3 R15, P3, R15, R252, RZ ;  /* 0x000000fc0f0f7210 */ /* 0x000fe20007f7e0ff */
[----:B------:R1:W-:Y:S04]  /*6f990*/  LDGSTS.E [R4+0xa080], [R6.64], P2 ;  /* 0x0a08000006047fae */ /* 0x0003e80009121844 */
[----:B------:R1:W-:Y:S02]  /*6f9a0*/  STL [R1+0x3e4c], R17 ;  /* 0x003e4c1101007387 */ /* 0x0003e40000100800 */
[----:B-1----:R-:W-:-:S02]  /*6f9b0*/  IMAD.MOV.U32 R6, RZ, RZ, R17 ;  /* 0x000000ffff067224 */ /* 0x002fc400078e0011 */
[----:B------:R-:W-:-:S05]  /*6f9c0*/  IMAD.X R18, R18, 0x1, R0, P1 ;  /* 0x0000000112127824 */ /* 0x000fca00008e0600 */
[----:B------:R-:W-:Y:S01]  /*6f9d0*/  STL [R1+0x3e48], R18 ;  /* 0x003e481201007387 */ /* 0x000fe20000100800 */
[----:B------:R-:W-:-:S03]  /*6f9e0*/  IADD3.X R16, R16, R0, RZ, P3, !PT ;  /* 0x0000000010107210 */ /* 0x000fc60001ffe4ff */
[----:B------:R1:W-:Y:S04]  /*6f9f0*/  STL [R1+0x3e54], R15 ;  /* 0x003e540f01007387 */ /* 0x0003e80000100800 */
[----:B------:R1:W-:Y:S04]  /*6fa00*/  STL [R1+0x3e50], R16 ;  /* 0x003e501001007387 */ /* 0x0003e80000100800 */
[----:B------:R-:W3:Y:S04]  /*6fa10*/  LDL.LU R22, [R1+0x3e78] ;  /* 0x003e780001167983 */ /* 0x000ee80000300800 */
[----:B------:R-:W3:Y:S01]  /*6fa20*/  LDL.LU R21, [R1+0x3e7c] ;  /* 0x003e7c0001157983 */ /* 0x000ee20000300800 */
[----:B------:R-:W-:Y:S01]  /*6fa30*/  IADD3 R10, P1, R10, R252, RZ ;  /* 0x000000fc0a0a7210 */ /* 0x000fe20007f3e0ff */
[----:B------:R-:W-:-:S02]  /*6fa40*/  IMAD.MOV.U32 R7, RZ, RZ, R18 ;  /* 0x000000ffff077224 */ /* 0x000fc400078e0012 */
[----:B------:R-:W3:Y:S04]  /*6fa50*/  LDL.LU R20, [R1+0x3e80] ;  /* 0x003e800001147983 */ /* 0x000ee80000300800 */
[----:B------:R-:W3:Y:S01]  /*6fa60*/  LDL.LU R19, [R1+0x3e84] ;  /* 0x003e840001137983 */ /* 0x000ee20000300800 */
[----:B------:R-:W-:-:S03]  /*6fa70*/  IADD3 R8, P3, R8, R252, RZ ;  /* 0x000000fc08087210 */ /* 0x000fc60007f7e0ff */
[----:B------:R1:W-:Y:S04]  /*6fa80*/  LDGSTS.E [R4+0xa100], [R6.64], P2 ;  /* 0x0a10000006047fae */ /* 0x0003e80009121844 */
[----:B------:R-:W3:Y:S01]  /*6fa90*/  LDL.LU R17, [R1+0x3e8c] ;  /* 0x003e8c0001117983 */ /* 0x000ee20000300800 */
[----:B-1----:R-:W-:-:S03]  /*6faa0*/  MOV R6, R15 ;  /* 0x0000000f00067202 */ /* 0x002fc60000000f00 */
[----:B------:R-:W3:Y:S01]  /*6fab0*/  LDL.LU R15, [R1+0x3e94] ;  /* 0x003e9400010f7983 */ /* 0x000ee20000300800 */
[----:B------:R-:W-:-:S03]  /*6fac0*/  IMAD.MOV.U32 R7, RZ, RZ, R16 ;  /* 0x000000ffff077224 */ /* 0x000fc600078e0010 */
[----:B------:R-:W-:Y:S04]  /*6fad0*/  STL [R1+0x3e5c], R10 ;  /* 0x003e5c0a01007387 */ /* 0x000fe80000100800 */
[----:B------:R1:W-:Y:S02]  /*6fae0*/  LDGSTS.E [R4+0xa180], [R6.64], P2 ;  /* 0x0a18000006047fae */ /* 0x0003e40009121844 */
[----:B-1----:R-:W-:Y:S02]  /*6faf0*/  IMAD.MOV.U32 R6, RZ, RZ, R10 ;  /* 0x000000ffff067224 */ /* 0x002fe400078e000a */
[----:B--2---:R-:W-:Y:S01]  /*6fb00*/  IMAD.X R11, R11, 0x1, R0, P1 ;  /* 0x000000010b0b7824 */ /* 0x004fe200008e0600 */
[----:B----4-:R-:W-:-:S04]  /*6fb10*/  IADD3.X R9, R9, R0, RZ, P3, !PT ;  /* 0x0000000009097210 */ /* 0x010fc80001ffe4ff */
        /* <DEDUP_REMOVED lines=9> */
[----:B-1----:R-:W-:Y:S01]  /*6fbb0*/  IMAD.MOV.U32 R7, RZ, RZ, R9 ;  /* 0x000000ffff077224 */ /* 0x002fe200078e0009 */
[----:B------:R-:W-:Y:S01]  /*6fbc0*/  MOV R6, R8 ;  /* 0x0000000800067202 */ /* 0x000fe20000000f00 */
[----:B----4-:R-:W4:Y:S04]  /*6fbd0*/  LDL.LU R9, [R1+0x3ea0] ;  /* 0x003ea00001097983 */ /* 0x010f280000300800 */
[----:B------:R-:W4:Y:S04]  /*6fbe0*/  LDL.LU R8, [R1+0x3ea4] ;  /* 0x003ea40001087983 */ /* 0x000f280000300800 */
[----:B------:R1:W-:Y:S01]  /*6fbf0*/  LDGSTS.E [R4+0xa280], [R6.64], P2 ;  /* 0x0a28000006047fae */ /* 0x0003e20009121844 */
[----:B---3--:R-:W-:-:S05]  /*6fc00*/  IADD3 R5, P1, R5, R252, RZ ;  /* 0x000000fc05057210 */ /* 0x008fca0007f3e0ff */
[----:B------:R-:W-:Y:S01]  /*6fc10*/  IMAD.X R12, R12, 0x1, R0, P1 ;  /* 0x000000010c0c7824 */ /* 0x000fe200008e0600 */
[----:B------:R-:W-:Y:S01]  /*6fc20*/  IADD3 R13, P3, R13, R252, RZ ;  /* 0x000000fc0d0d7210 */ /* 0x000fe20007f7e0ff */
[----:B------:R-:W-:Y:S01]  /*6fc30*/  STL [R1+0x3e6c], R5 ;  /* 0x003e6c0501007387 */ /* 0x000fe20000100800 */
[----:B-1----:R-:W-:Y:S02]  /*6fc40*/  IMAD.MOV.U32 R6, RZ, RZ, R5 ;  /* 0x000000ffff067224 */ /* 0x002fe400078e0005 */
[----:B------:R-:W-:Y:S01]  /*6fc50*/  IADD3.X R14, R14, R0, RZ, P3, !PT ;  /* 0x000000000e0e7210 */ /* 0x000fe20001ffe4ff */
[----:B------:R1:W-:Y:S01]  /*6fc60*/  STL [R1+0x3e68], R12 ;  /* 0x003e680c01007387 */ /* 0x0003e20000100800 */
[----:B------:R-:W-:-:S03]  /*6fc70*/  IMAD.MOV.U32 R7, RZ, RZ, R12 ;  /* 0x000000ffff077224 */ /* 0x000fc600078e000c */
[----:B------:R3:W-:Y:S04]  /*6fc80*/  STL [R1+0x3e74], R13 ;  /* 0x003e740d01007387 */ /* 0x0007e80000100800 */
[----:B------:R3:W-:Y:S04]  /*6fc90*/  LDGSTS.E [R4+0xa300], [R6.64], P2 ;  /* 0x0a30000006047fae */ /* 0x0007e80009121844 */
[----:B-1----:R-:W4:Y:S04]  /*6fca0*/  LDL.LU R12, [R1+0x3eac] ;  /* 0x003eac00010c7983 */ /* 0x002f280000300800 */
[----:B------:R1:W-:Y:S04]  /*6fcb0*/  STL [R1+0x3e70], R14 ;  /* 0x003e700e01007387 */ /* 0x0003e80000100800 */
[----:B------:R-:W4:Y:S01]  /*6fcc0*/  LDL.LU R5, [R1+0x3eb4] ;  /* 0x003eb40001057983 */ /* 0x000f220000300800 */
[----:B---3--:R-:W-:-:S03]  /*6fcd0*/  MOV R6, R13 ;  /* 0x0000000d00067202 */ /* 0x008fc60000000f00 */
[----:B------:R-:W3:Y:S01]  /*6fce0*/  LDL.LU R13, [R1+0x3ea8] ;  /* 0x003ea800010d7983 */ /* 0x000ee20000300800 */
[----:B------:R-:W-:-:S03]  /*6fcf0*/  IMAD.MOV.U32 R7, RZ, RZ, R14 ;  /* 0x000000ffff077224 */ /* 0x000fc600078e000e */
[----:B-1----:R-:W3:Y:S04]  /*6fd00*/  LDL.LU R14, [R1+0x3eb0] ;  /* 0x003eb000010e7983 */ /* 0x002ee80000300800 */
[----:B------:R1:W-:Y:S01]  /*6fd10*/  LDGSTS.E [R4+0xa380], [R6.64], P2 ;  /* 0x0a38000006047fae */ /* 0x0003e20009121844 */
[----:B------:R-:W-:-:S05]  /*6fd20*/  IADD3 R21, P1, R21, R252, RZ ;  /* 0x000000fc15157210 */ /* 0x000fca0007f3e0ff */
[----:B------:R-:W-:Y:S01]  /*6fd30*/  IMAD.X R22, R22, 0x1, R0, P1 ;  /* 0x0000000116167824 */ /* 0x000fe200008e0600 */
[----:B------:R-:W-:Y:S01]  /*6fd40*/  IADD3 R19, P3, R19, R252, RZ ;  /* 0x000000fc13137210 */ /* 0x000fe20007f7e0ff */
[----:B-1----:R-:W-:Y:S02]  /*6fd50*/  IMAD.MOV.U32 R6, RZ, RZ, R21 ;  /* 0x000000ffff067224 */ /* 0x002fe400078e0015 */
[----:B------:R-:W-:Y:S01]  /*6fd60*/  IMAD.MOV.U32 R7, RZ, RZ, R22 ;  /* 0x000000ffff077224 */ /* 0x000fe200078e0016 */
[----:B------:R-:W-:Y:S02]  /*6fd70*/  IADD3.X R20, R20, R0, RZ, P3, !PT ;  /* 0x0000000014147210 */ /* 0x000fe40001ffe4ff */
[-C--:B------:R-:W-:Y:S02]  /*6fd80*/  IADD3 R17, P1, R17, R252.reuse, RZ ;  /* 0x000000fc11117210 */ /* 0x080fe40007f3e0ff */
[----:B------:R1:W-:Y:S01]  /*6fd90*/  LDGSTS.E [R4+0xa400], [R6.64], P2 ;  /* 0x0a40000006047fae */ /* 0x0003e20009121844 */
[----:B------:R-:W-:-:S02]  /*6fda0*/  IADD3 R15, P3, R15, R252, RZ ;  /* 0x000000fc0f0f7210 */ /* 0x000fc40007f7e0ff */
[----:B-1----:R-:W-:Y:S01]  /*6fdb0*/  MOV R6, R19 ;  /* 0x0000001300067202 */ /* 0x002fe20000000f00 */
[----:B------:R-:W-:-:S05]  /*6fdc0*/  IMAD.MOV.U32 R7, RZ, RZ, R20 ;  /* 0x000000ffff077224 */ /* 0x000fca00078e0014 */
[----:B------:R1:W-:Y:S04]  /*6fdd0*/  LDGSTS.E [R4+0xa480], [R6.64], P2 ;  /* 0x0a48000006047fae */ /* 0x0003e80009121844 */
[----:B------:R-:W-:Y:S01]  /*6fde0*/  STL [R1+0x3e7c], R21 ;  /* 0x003e7c1501007387 */ /* 0x000fe20000100800 */
[----:B-1----:R-:W-:-:S03]  /*6fdf0*/  IMAD.MOV.U32 R6, RZ, RZ, R17 ;  /* 0x000000ffff067224 */ /* 0x002fc600078e0011 */
[----:B------:R-:W-:Y:S04]  /*6fe00*/  STL [R1+0x3e78], R22 ;  /* 0x003e781601007387 */ /* 0x000fe80000100800 */
[----:B------:R-:W-:Y:S04]  /*6fe10*/  STL [R1+0x3e84], R19 ;  /* 0x003e841301007387 */ /* 0x000fe80000100800 */
[----:B------:R-:W-:Y:S04]  /*6fe20*/  STL [R1+0x3e80], R20 ;  /* 0x003e801401007387 */ /* 0x000fe80000100800 */
[----:B------:R-:W-:Y:S01]  /*6fe30*/  STL [R1+0x3e8c], R17 ;  /* 0x003e8c1101007387 */ /* 0x000fe20000100800 */
[----:B--2---:R-:W-:-:S04]  /*6fe40*/  IMAD.X R18, R18, 0x1, R0, P1 ;  /* 0x0000000112127824 */ /* 0x004fc800008e0600 */
[----:B------:R-:W-:Y:S01]  /*6fe50*/  IMAD.MOV.U32 R7, RZ, RZ, R18 ;  /* 0x000000ffff077224 */ /* 0x000fe200078e0012 */
[----:B------:R-:W-:-:S04]  /*6fe60*/  IADD3.X R16, R16, R0, RZ, P3, !PT ;  /* 0x0000000010107210 */ /* 0x000fc80001ffe4ff */
[----:B------:R1:W-:Y:S01]  /*6fe70*/  LDGSTS.E [R4+0xa500], [R6.64], P2 ;  /* 0x0a50000006047fae */ /* 0x0003e20009121844 */
[-C--:B------:R-:W-:Y:S02]  /*6fe80*/  IADD3 R10, P1, R10, R252.reuse, RZ ;  /* 0x000000fc0a0a7210 */ /* 0x080fe40007f3e0ff */
[----:B-1----:R-:W-:Y:S01]  /*6fe90*/  MOV R6, R15 ;  /* 0x0000000f00067202 */ /* 0x002fe20000000f00 */
[----:B------:R-:W-:Y:S02]  /*6fea0*/  IMAD.MOV.U32 R7, RZ, RZ, R16 ;  /* 0x000000ffff077224 */ /* 0x000fe400078e0010 */
[----:B------:R-:W-:Y:S01]  /*6feb0*/  IMAD.X R11, R11, 0x1, R0, P1 ;  /* 0x000000010b0b7824 */ /* 0x000fe200008e0600 */
[----:B------:R-:W-:Y:S04]  /*6fec0*/  STL [R1+0x3e88], R18 ;  /* 0x003e881201007387 */ /* 0x000fe80000100800 */
[----:B------:R1:W-:Y:S04]  /*6fed0*/  LDGSTS.E [R4+0xa580], [R6.64], P2 ;  /* 0x0a58000006047fae */ /* 0x0003e80009121844 */
[----:B------:R-:W-:Y:S01]  /*6fee0*/  STL [R1+0x3e94], R15 ;  /* 0x003e940f01007387 */ /* 0x000fe20000100800 */
[----:B----4-:R-:W-:-:S03]  /*6fef0*/  IADD3 R8, P3, R8, R252, RZ ;  /* 0x000000fc08087210 */ /* 0x010fc60007f7e0ff */
[----:B------:R-:W-:Y:S01]  /*6ff00*/  STL [R1+0x3e90], R16 ;  /* 0x003e901001007387 */ /* 0x000fe20000100800 */
[----:B-1----:R-:W-:Y:S01]  /*6ff10*/  IMAD.MOV.U32 R6, RZ, RZ, R10 ;  /* 0x000000ffff067224 */ /* 0x002fe200078e000a */
[----:B------:R-:W-:Y:S01]  /*6ff20*/  IADD3.X R9, R9, R0, RZ, P3, !PT ;  /* 0x0000000009097210 */ /* 0x000fe20001ffe4ff */
[----:B------:R-:W-:Y:S01]  /*6ff30*/  IMAD.MOV.U32 R7, RZ, RZ, R11 ;  /* 0x000000ffff077224 */ /* 0x000fe200078e000b */
[----:B------:R-:W-:Y:S04]  /*6ff40*/  STL [R1+0x3e9c], R10 ;  /* 0x003e9c0a01007387 */ /* 0x000fe80000100800 */
[----:B------:R-:W-:Y:S04]  /*6ff50*/  STL [R1+0x3e98], R11 ;  /* 0x003e980b01007387 */ /* 0x000fe80000100800 */
[----:B------:R-:W-:Y:S04]  /*6ff60*/  STL [R1+0x3ea4], R8 ;  /* 0x003ea40801007387 */ /* 0x000fe80000100800 */
[----:B------:R1:W-:Y:S04]  /*6ff70*/  LDGSTS.E [R4+0xa600], [R6.64], P2 ;  /* 0x0a60000006047fae */ /* 0x0003e80009121844 */
[----:B------:R2:W-:Y:S01]  /*6ff80*/  STL [R1+0x3ea0], R9 ;  /* 0x003ea00901007387 */ /* 0x0005e20000100800 */
[----:B-1----:R-:W-:Y:S01]  /*6ff90*/  MOV R6, R8 ;  /* 0x0000000800067202 */ /* 0x002fe20000000f00 */
[----:B------:R-:W-:Y:S01]  /*6ffa0*/  IMAD.MOV.U32 R7, RZ, RZ, R9 ;  /* 0x000000ffff077224 */ /* 0x000fe200078e0009 */
[-C--:B------:R-:W-:Y:S01]  /*6ffb0*/  IADD3 R12, P1, R12, R252.reuse, RZ ;  /* 0x000000fc0c0c7210 */ /* 0x080fe20007f3e0ff */
[----:B--2---:R-:W2:Y:S04]  /*6ffc0*/  LDL.LU.64 R8, [R1+0x3300] ;  /* 0x0033000001087983 */ /* 0x004ea80000300a00 */
[----:B------:R-:W4:Y:S01]  /*6ffd0*/  LDL.LU.64 R10, [R1+0x32f8] ;  /* 0x0032f800010a7983 */ /* 0x000f220000300a00 */
[----:B------:R-:W-:-:S03]  /*6ffe0*/  IADD3 R5, P3, R5, R252, RZ ;  /* 0x000000fc05057210 */ /* 0x000fc60007f7e0ff */
[----:B------:R1:W-:Y:S01]  /*6fff0*/  LDGSTS.E [R4+0xa680], [R6.64], P2 ;  /* 0x0a68000006047fae */ /* 0x0003e20009121844 */
[----:B---3--:R-:W-:-:S03]  /*70000*/  IMAD.X R13, R13, 0x1, R0, P1 ;  /* 0x000000010d0d7824 */ /* 0x008fc600008e0600 */
[----:B------:R-:W-:Y:S01]  /*70010*/  STL [R1+0x3eac], R12 ;  /* 0x003eac0c01007387 */ /* 0x000fe20000100800 */
[----:B------:R-:W-:-:S03]  /*70020*/  IADD3.X R14, R14, R0, RZ, P3, !PT ;  /* 0x000000000e0e7210 */ /* 0x000fc60001ffe4ff */
[----:B------:R3:W-:Y:S01]  /*70030*/  STL [R1+0x3ea8], R13 ;  /* 0x003ea80d01007387 */ /* 0x0007e20000100800 */
[----:B-1----:R-:W-:-:S03]  /*70040*/  IMAD.MOV.U32 R6, RZ, RZ, R12 ;  /* 0x000000ffff067224 */ /* 0x002fc600078e000c */
[----:B------:R-:W-:Y:S01]  /*70050*/  STL [R1+0x3eb4], R5 ;  /* 0x003eb40501007387 */ /* 0x000fe20000100800 */
[----:B------:R-:W-:-:S03]  /*70060*/  IMAD.MOV.U32 R7, RZ, RZ, R13 ;  /* 0x000000ffff077224 */ /* 0x000fc600078e000d */
[----:B---3--:R-:W3:Y:S04]  /*70070*/  LDL.LU.64 R12, [R1+0x32f0] ;  /* 0x0032f000010c7983 */ /* 0x008ee80000300a00 */
[----:B------:R1:W-:Y:S04]  /*70080*/  LDGSTS.E [R4+0xa700], [R6.64], P2 ;  /* 0x0a70000006047fae */ /* 0x0003e80009121844 */
[----:B------:R1:W-:Y:S02]  /*70090*/  STL [R1+0x3eb0], R14 ;  /* 0x003eb00e01007387 */ /* 0x0003e40000100800 */
[----:B-1----:R-:W-:-:S02]  /*700a0*/  IMAD.MOV.U32 R7, RZ, RZ, R14 ;  /* 0x000000ffff077224 */ /* 0x002fc400078e000e */
        /* <DEDUP_REMOVED lines=8> */
[----:B------:R-:W3:Y:S04]  /*70130*/  LDL.LU R69, [R1+0x34bc] ;  /* 0x0034bc0001457983 */ /* 0x000ee80000300800 */
        /* <DEDUP_REMOVED lines=20> */
[----:B------:R-:W-:Y:S03]  /*70280*/  HMMA.1688.F32.TF32 R228, R228, R70, R88 ;  /* 0x00000046e4e4723c */ /* 0x000fe60000081058 */
[----:B------:R-:W3:Y:S01]  /*70290*/  LDL.LU.64 R70, [R1+0x3090] ;  /* 0x0030900001467983 */ /* 0x000ee20000300a00 */
[----:B------:R-:W-:-:S02]  /*702a0*/  ISETP.GT.AND P1, PT, R3, 0x18, PT ;  /* 0x000000180300780c */ /* 0x000fc40003f24270 */
[----:B------:R-:W-:Y:S02]  /*702b0*/  MOV R6, R5 ;  /* 0x0000000500067202 */ /* 0x000fe40000000f00 */
[----:B------:R-:W-:Y:S02]  /*702c0*/  SEL R5, RZ, 0x4, !P1 ;  /* 0x00000004ff057807 */ /* 0x000fe40004800000 */
[----:B------:R-:W-:Y:S01]  /*702d0*/  ISETP.GT.AND P1, PT, R3, 0x1c, PT ;  /* 0x0000001c0300780c */ /* 0x000fe20003f24270 */
[----:B------:R1:W-:Y:S01]  /*702e0*/  LDGSTS.E [R4+0xa780], [R6.64], P2 ;  /* 0x0a78000006047fae */ /* 0x0003e20009121844 */
[----:B------:R-:W-:Y:S02]  /*702f0*/  SEL R5, R5, RZ, !P0 ;  /* 0x000000ff05057207 */ /* 0x000fe40004000000 */
[----:B------:R-:W-:Y:S02]  /*70300*/  ISETP.GT.AND P3, PT, R3, 0x1, PT ;  /* 0x000000010300780c */ /* 0x000fe40003f64270 */
[----:B------:R-:W-:-:S02]  /*70310*/  ISETP.NE.U32.AND P2, PT, R5, RZ, PT ;  /* 0x000000ff0500720c */ /* 0x000fc40003f45070 */
[----:B------:R-:W-:Y:S02]  /*70320*/  SEL R5, RZ, 0x4, !P3 ;  /* 0x00000004ff057807 */ /* 0x000fe40005800000 */
[----:B-1----:R-:W-:-:S04]  /*70330*/  SEL R6, RZ, 0x4, !P1 ;  /* 0x00000004ff067807 */ /* 0x002fc80004800000 */
[----:B------:R-:W-:Y:S02]  /*70340*/  SEL R6, R6, RZ, !P0 ;  /* 0x000000ff06067207 */ /* 0x000fe40004000000 */
[----:B------:R-:W-:Y:S02]  /*70350*/  SEL R5, R5, RZ, !P0 ;  /* 0x000000ff05057207 */ /* 0x000fe40004000000 */
[----:B------:R-:W-:Y:S02]  /*70360*/  ISETP.NE.U32.AND P3, PT, R6, RZ, PT ;  /* 0x000000ff0600720c */ /* 0x000fe40003f65070 */
[----:B------:R-:W-:Y:S02]  /*70370*/  ISETP.NE.U32.AND P1, PT, R5, RZ, PT ;  /* 0x000000ff0500720c */ /* 0x000fe40003f25070 */
[----:B--2---:R-:W-:-:S05]  /*70380*/  IADD3 R6, P4, R8, R252, RZ ;  /* 0x000000fc08067210 */ /* 0x004fca0007f9e0ff */
[----:B------:R-:W-:Y:S01]  /*70390*/  IMAD.X R5, R9, 0x1, R0, P4 ;  /* 0x0000000109057824 */ /* 0x000fe200020e0600 */
[----:B----4-:R-:W-:-:S04]  /*703a0*/  IADD3 R8, P4, R10, R252, RZ ;  /* 0x000000fc0a087210 */ /* 0x010fc80007f9e0ff */
[----:B------:R-:W-:Y:S02]  /*703b0*/  IADD3.X R7, R11, R0, RZ, P4, !PT ;  /* 0x000000000b077210 */ /* 0x000fe400027fe4ff */
[----:B---3--:R-:W-:-:S05]  /*703c0*/  IADD3 R10, P4, R12, R252, RZ ;  /* 0x000000fc0c0a7210 */ /* 0x008fca0007f9e0ff */
[----:B------:R-:W-:Y:S01]  /*703d0*/  IMAD.X R9, R13, 0x1, R0, P4 ;  /* 0x000000010d097824 */ /* 0x000fe200020e0600 */
[----:B------:R-:W-:-:S05]  /*703e0*/  IADD3 R12, P4, R14, R252, RZ ;  /* 0x000000fc0e0c7210 */ /* 0x000fca0007f9e0ff */
[----:B------:R-:W-:Y:S01]  /*703f0*/  IMAD.X R11, R15, 0x1, R0, P4 ;  /* 0x000000010f0b7824 */ /* 0x000fe200020e0600 */
[----:B------:R-:W-:-:S04]  /*70400*/  IADD3 R14, P4, R16, R252, RZ ;  /* 0x000000fc100e7210 */ /* 0x000fc80007f9e0ff */
[----:B------:R-:W-:Y:S02]  /*70410*/  IADD3.X R13, R17, R0, RZ, P4, !PT ;  /* 0x00000000110d7210 */ /* 0x000fe400027fe4ff */
[----:B------:R-:W-:-:S05]  /*70420*/  IADD3 R16, P4, R18, R252, RZ ;  /* 0x000000fc12107210 */ /* 0x000fca0007f9e0ff */
        /* <DEDUP_REMOVED lines=51> */
[----:B------:R-:W-:Y:S01]  /*70760*/  IADD3 R68, P4, R70, R252, RZ ;  /* 0x000000fc46447210 */ /* 0x000fe20007f9e0ff */
[----:B------:R-:W-:-:S03]  /*70770*/  IMAD.MOV.U32 R218, RZ, RZ, R6 ;  /* 0x000000ffffda7224 */ /* 0x000fc600078e0006 */
[----:B------:R-:W-:Y:S01]  /*70780*/  IADD3.X R67, R71, R0, RZ, P4, !PT ;  /* 0x0000000047437210 */ /* 0x000fe200027fe4ff */
[----:B------:R-:W-:Y:S01]  /*70790*/  IMAD.MOV.U32 R219, RZ, RZ, R5 ;  /* 0x000000ffffdb7224 */ /* 0x000fe200078e0005 */
[----:B------:R-:W-:Y:S01]  /*707a0*/  IADD3 R69, P4, R69, R252, RZ ;  /* 0x000000fc45457210 */ /* 0x000fe20007f9e0ff */
[----:B------:R-:W-:Y:S01]  /*707b0*/  IMAD.MOV.U32 R217, RZ, RZ, R7 ;  /* 0x000000ffffd97224 */ /* 0x000fe200078e0007 */
[----:B------:R-:W-:Y:S01]  /*707c0*/  MOV R216, R8 ;  /* 0x0000000800d87202 */ /* 0x000fe20000000f00 */
[----:B------:R-:W-:Y:S01]  /*707d0*/  IMAD.MOV.U32 R214, RZ, RZ, R10 ;  /* 0x000000ffffd67224 */ /* 0x000fe200078e000a */
[----:B------:R-:W-:Y:S01]  /*707e0*/  MOV R215, R9 ;  /* 0x0000000900d77202 */ /* 0x000fe20000000f00 */
[----:B------:R-:W-:Y:S01]  /*707f0*/  IMAD.MOV.U32 R212, RZ, RZ, R12 ;  /* 0x000000ffffd47224 */ /* 0x000fe200078e000c */
[----:B------:R-:W-:Y:S01]  /*70800*/  STL [R1+0x34bc], R69 ;  /* 0x0034bc4501007387 */ /* 0x000fe20000100800 */
[----:B------:R-:W-:Y:S01]  /*70810*/  IMAD.MOV.U32 R213, RZ, RZ, R11 ;  /* 0x000000ffffd57224 */ /* 0x000fe200078e000b */
[----:B------:R-:W-:Y:S01]  /*70820*/  MOV R210, R14 ;  /* 0x0000000e00d27202 */ /* 0x000fe20000000f00 */
[----:B------:R-:W-:Y:S01]  /*70830*/  IMAD.MOV.U32 R211, RZ, RZ, R13 ;  /* 0x000000ffffd37224 */ /* 0x000fe200078e000d */
[----:B------:R-:W-:Y:S01]  /*70840*/  STL.64 [R1+0x3300], R218 ;  /* 0x003300da01007387 */ /* 0x000fe20000100a00 */
        /* <DEDUP_REMOVED lines=17> */
[----:B------:R-:W-:-:S02]  /*70960*/  MOV R195, R27 ;  /* 0x0000001b00c37202 */ /* 0x000fc40000000f00 */
[----:B------:R-:W-:Y:S01]  /*70970*/  STL.64 [R1+0x32d8], R208 ;  /* 0x0032d8d001007387 */ /* 0x000fe20000100a00 */
[----:B------:R-:W-:Y:S01]  /*70980*/  IMAD.MOV.U32 R192, RZ, RZ, R30 ;  /* 0x000000ffffc07224 */ /* 0x000fe200078e001e */
[----:B------:R-:W-:Y:S01]  /*70990*/  MOV R106, R32 ;  /* 0x00000020006a7202 */ /* 0x000fe20000000f00 */
[----:B------:R-:W-:Y:S01]  /*709a0*/  IMAD.MOV.U32 R193, RZ, RZ, R29 ;  /* 0x000000ffffc17224 */ /* 0x000fe200078e001d */
[----:B------:R-:W-:Y:S01]  /*709b0*/  STL.64 [R1+0x32d0], R206 ;  /* 0x0032d0ce01007387 */ /* 0x000fe20000100a00 */
[----:B------:R-:W-:Y:S01]  /*709c0*/  IMAD.MOV.U32 R107, RZ, RZ, R31 ;  /* 0x000000ffff6b7224 */ /* 0x000fe200078e001f */
[----:B------:R-:W-:Y:S02]  /*709d0*/  MOV R105, R33 ;  /* 0x0000002100697202 */ /* 0x000fe40000000f00 */
[----:B------:R-:W-:Y:S01]  /*709e0*/  STL.64 [R1+0x32c8], R204 ;  /* 0x0032c8cc01007387 */ /* 0x000fe20000100a00 */
[----:B------:R-:W-:-:S03]  /*709f0*/  IMAD.MOV.U32 R104, RZ, RZ, R34 ;  /* 0x000000ffff687224 */ /* 0x000fc600078e0022 */
        /* <DEDUP_REMOVED lines=50> */
[----:B------:R-:W-:-:S03]  /*70d20*/  IMAD.MOV.U32 R73, RZ, RZ, R67 ;  /* 0x000000ffff497224 */ /* 0x000fc600078e0043 */
        /* <DEDUP_REMOVED lines=38> */
[----:B------:R-:W-:-:S03]  /*70f90*/  LOP3.LUT R248, R248, 0x1f, RZ, 0xc0, !PT ;  /* 0x0000001ff8f87812 */ /* 0x000fc600078ec0ff */
[----:B------:R1:W-:Y:S04]  /*70fa0*/  LDGSTS.E [R4+0xe300], [R88.64], P3 ;  /* 0x0e30000058047fae */ /* 0x0003e80009921844 */
[----:B------:R1:W-:Y:S04]  /*70fb0*/  LDGSTS.E [R4+0xe380], [R86.64], P3 ;  /* 0x0e38000056047fae */ /* 0x0003e80009921844 */
[----:B------:R1:W-:Y:S04]  /*70fc0*/  LDGSTS.E [R4+0xe400], [R84.64], P3 ;  /* 0x0e40000054047fae */ /* 0x0003e80009921844 */
[----:B------:R1:W-:Y:S04]  /*70fd0*/  LDGSTS.E [R4+0xe480], [R82.64], P3 ;  /* 0x0e48000052047fae */ /* 0x0003e80009921844 */
[----:B------:R1:W-:Y:S01]  /*70fe0*/  LDGSTS.E [R4+0xe500], [R80.64], P3 ;  /* 0x0e50000050047fae */ /* 0x0003e20009921844 */
[----:B------:R-:W-:-:S03]  /*70ff0*/  IMAD.SHL.U32 R248, R248, 0x4, RZ ;  /* 0x00000004f8f87824 */ /* 0x000fc600078e00ff */
[----:B------:R1:W-:Y:S04]  /*71000*/  LDGSTS.E [R4+0xe580], [R78.64], P3 ;  /* 0x0e5800004e047fae */ /* 0x0003e80009921844 */
[----:B------:R1:W-:Y:S04]  /*71010*/  LDGSTS.E [R4+0xe600], [R76.64], P3 ;  /* 0x0e6000004c047fae */ /* 0x0003e80009921844 */
[----:B------:R1:W-:Y:S04]  /*71020*/  LDGSTS.E [R4+0xe680], [R74.64], P3 ;  /* 0x0e6800004a047fae */ /* 0x0003e80009921844 */
[----:B------:R-:W4:Y:S04]  /*71030*/  LDL.LU R11, [R1+0x34e4] ;  /* 0x0034e400010b7983 */ /* 0x000f280000300800 */
[----:B------:R1:W-:Y:S04]  /*71040*/  LDGSTS.E [R4+0xe700], [R72.64], P3 ;  /* 0x0e70000048047fae */ /* 0x0003e80009921844 */
[----:B------:R1:W-:Y:S01]  /*71050*/  LDGSTS.E [R4+0xe780], [R70.64], P3 ;  /* 0x0e78000046047fae */ /* 0x0003e20009921844 */
[----:B------:R-:W-:-:S03]  /*71060*/  LOP3.LUT R5, R248, 0x20, RZ, 0x3c, !PT ;  /* 0x00000020f8057812 */ /* 0x000fc600078e3cff */
[----:B-1----:R-:W4:Y:S02]  /*71070*/  LDL.LU R4, [R1+0x34ec] ;  /* 0x0034ec0001047983 */ /* 0x002f240000300800 */
[----:B------:R-:W-:Y:S01]  /*71080*/  IMAD R5, R2, 0x10000, R5 ;  /* 0x0001000002057824 */ /* 0x000fe200078e0205 */
[----:B--2---:R-:W-:-:S05]  /*71090*/  IADD3.X R6, R6, R0, RZ, P4, !PT ;  /* 0x0000000006067210 */ /* 0x004fca00027fe4ff */
[----:B------:R1:W-:Y:S01]  /*710a0*/  STL [R1+0x34b8], R6 ;  /* 0x0034b80601007387 */ /* 0x0003e20000100800 */
[----:B---3--:R-:W-:-:S03]  /*710b0*/  IADD3 R8, P2, R8, R252, RZ ;  /* 0x000000fc08087210 */ /* 0x008fc60007f5e0ff */
[----:B------:R-:W2:Y:S01]  /*710c0*/  LDL.LU R17, [R1+0x34e0] ;  /* 0x0034e00001117983 */ /* 0x000ea20000300800 */
[----:B------:R-:W-:Y:S01]  /*710d0*/  IMAD.MOV.U32 R7, RZ, RZ, R6 ;  /* 0x000000ffff077224 */ /* 0x000fe200078e0006 */
[----:B------:R-:W-:Y:S02]  /*710e0*/  IADD3 R9, P3, R9, R252, RZ ;  /* 0x000000fc09097210 */ /* 0x000fe40007f7e0ff */
[----:B------:R-:W3:Y:S01]  /*710f0*/  LDL.LU R12, [R1+0x34e8] ;  /* 0x0034e800010c7983 */ /* 0x000ee20000300800 */
[--C-:B------:R-:W-:Y:S01]  /*71100*/  IMAD.X R16, R16, 0x1, R0.reuse, P2 ;  /* 0x0000000110107824 */ /* 0x100fe200010e0600 */
[----:B-1----:R-:W-:Y:S01]  /*71110*/  MOV R6, R69 ;  /* 0x0000004500067202 */ /* 0x002fe20000000f00 */
[----:B------:R-:W-:Y:S01]  /*71120*/  IMAD.X R15, R15, 0x1, R0, P3 ;  /* 0x000000010f0f7824 */ /* 0x000fe200018e0600 */
[----:B------:R1:W-:Y:S04]  /*71130*/  STL [R1+0x34c4], R8 ;  /* 0x0034c40801007387 */ /* 0x0003e80000100800 */
[----:B------:R1:W-:Y:S04]  /*71140*/  LDGSTS.E [R5+0x800], [R6.64], P1 ;  /* 0x0080000006057fae */ /* 0x0003e80008921844 */
[----:B------:R-:W-:Y:S04]  /*71150*/  STL [R1+0x34c0], R16 ;  /* 0x0034c01001007387 */ /* 0x000fe80000100800 */
[----:B------:R-:W-:Y:S01]  /*71160*/  STL [R1+0x34cc], R9 ;  /* 0x0034cc0901007387 */ /* 0x000fe20000100800 */
[----:B-1----:R-:W-:Y:S01]  /*71170*/  MOV R6, R8 ;  /* 0x0000000800067202 */ /* 0x002fe20000000f00 */
[----:B------:R-:W-:-:S02]  /*71180*/  IMAD.MOV.U32 R7, RZ, RZ, R16 ;  /* 0x000000ffff077224 */ /* 0x000fc400078e0010 */
[----:B------:R-:W3:Y:S04]  /*71190*/  LDL.LU R8, [R1+0x34f4] ;  /* 0x0034f40001087983 */ /* 0x000ee80000300800 */
[----:B------:R1:W-:Y:S04]  /*711a0*/  STL [R1+0x34c8], R15 ;  /* 0x0034c80f01007387 */ /* 0x0003e80000100800 */
[----:B------:R-:W3:Y:S04]  /*711b0*/  LDL.LU R19, [R1+0x34fc] ;  /* 0x0034fc0001137983 */ /* 0x000ee80000300800 */
[----:B------:R1:W-:Y:S01]  /*711c0*/  LDGSTS.E [R5+0x880], [R6.64], P1 ;  /* 0x0088000006057fae */ /* 0x0003e20008921844 */
[----:B------:R-:W-:-:S02]  /*711d0*/  IADD3 R13, P2, R13, R252, RZ ;  /* 0x000000fc0d0d7210 */ /* 0x000fc40007f5e0ff */
[----:B-1----:R-:W-:Y:S02]  /*711e0*/  MOV R7, R15 ;  /* 0x0000000f00077202 */ /* 0x002fe40000000f00 */
[----:B------:R-:W3:Y:S04]  /*711f0*/  LDL.LU R15, [R1+0x34f0] ;  /* 0x0034f000010f7983 */ /* 0x000ee80000300800 */
[----:B------:R-:W3:Y:S01]  /*71200*/  LDL.LU R20, [R1+0x34f8] ;  /* 0x0034f80001147983 */ /* 0x000ee20000300800 */
[----:B------:R-:W-:Y:S01]  /*71210*/  IMAD.MOV.U32 R6, RZ, RZ, R9 ;  /* 0x000000ffff067224 */ /* 0x000fe200078e0009 */
[----:B------:R-:W-:Y:S01]  /*71220*/  IADD3 R10, P3, R10, R252, RZ ;  /* 0x000000fc0a0a7210 */ /* 0x000fe20007f7e0ff */
[--C-:B------:R-:W-:Y:S01]  /*71230*/  IMAD.X R18, R18, 0x1, R0.reuse, P2 ;  /* 0x0000000112127824 */ /* 0x100fe200010e0600 */
[----:B------:R-:W3:Y:S04]  /*71240*/  LDL.LU R16, [R1+0x3504] ;  /* 0x0035040001107983 */ /* 0x000ee80000300800 */
[----:B------:R-:W3:Y:S01]  /*71250*/  LDL.LU R9, [R1+0x350c] ;  /* 0x00350c0001097983 */ /* 0x000ee20000300800 */
[----:B------:R-:W-:-:S03]  /*71260*/  IMAD.X R14, R14, 0x1, R0, P3 ;  /* 0x000000010e0e7824 */ /* 0x000fc600018e0600 */
[----:B------:R-:W-:Y:S04]  /*71270*/  STL [R1+0x34d4], R13 ;  /* 0x0034d40d01007387 */ /* 0x000fe80000100800 */
[----:B------:R1:W-:Y:S04]  /*71280*/  LDGSTS.E [R5+0x900], [R6.64], P1 ;  /* 0x0090000006057fae */ /* 0x0003e80008921844 */
[----:B------:R1:W-:Y:S04]  /*71290*/  STL [R1+0x34d0], R18 ;  /* 0x0034d01201007387 */ /* 0x0003e80000100800 */
[----:B------:R-:W-:Y:S01]  /*712a0*/  STL [R1+0x34dc], R10 ;  /* 0x0034dc0a01007387 */ /* 0x000fe20000100800 */
[----:B-1----:R-:W-:-:S03]  /*712b0*/  IMAD.MOV.U32 R7, RZ, RZ, R18 ;  /* 0x000000ffff077224 */ /* 0x002fc600078e0012 */
[----:B------:R-:W3:Y:S01]  /*712c0*/  LDL.LU R18, [R1+0x3500] ;  /* 0x0035000001127983 */ /* 0x000ee20000300800 */
[----:B------:R-:W-:-:S03]  /*712d0*/  MOV R6, R13 ;  /* 0x0000000d00067202 */ /* 0x000fc60000000f00 */
[----:B------:R1:W-:Y:S04]  /*712e0*/  STL [R1+0x34d8], R14 ;  /* 0x0034d80e01007387 */ /* 0x0003e80000100800 */
[----:B------:R-:W3:Y:S04]  /*712f0*/  LDL.LU R13, [R1+0x3508] ;  /* 0x00350800010d7983 */ /* 0x000ee80000300800 */
[----:B------:R1:W-:Y:S02]  /*71300*/  LDGSTS.E [R5+0x980], [R6.64], P1 ;  /* 0x0098000006057fae */ /* 0x0003e40008921844 */
[----:B-1----:R-:W-:Y:S01]  /*71310*/  IMAD.MOV.U32 R6, RZ, RZ, R10 ;  /* 0x000000ffff067224 */ /* 0x002fe200078e000a */
[----:B------:R-:W-:-:S02]  /*71320*/  MOV R7, R14 ;  /* 0x0000000e00077202 */ /* 0x000fc40000000f00 */
[----:B------:R-:W3:Y:S04]  /*71330*/  LDL.LU R14, [R1+0x3514] ;  /* 0x00351400010e7983 */ /* 0x000ee80000300800 */
[----:B------:R-:W3:Y:S04]  /*71340*/  LDL.LU R10, [R1+0x351c] ;  /* 0x00351c00010a7983 */ /* 0x000ee80000300800 */
[----:B------:R1:W-:Y:S01]  /*71350*/  LDGSTS.E [R5+0xa00], [R6.64], P1 ;  /* 0x00a0000006057fae */ /* 0x0003e20008921844 */
[----:B----4-:R-:W-:-:S05]  /*71360*/  IADD3 R11, P2, R11, R252, RZ ;  /* 0x000000fc0b0b7210 */ /* 0x010fca0007f5e0ff */
[----:B------:R-:W-:Y:S01]  /*71370*/  STL [R1+0x34e4], R11 ;  /* 0x0034e40b01007387 */ /* 0x000fe20000100800 */
[----:B-1----:R-:W-:Y:S02]  /*71380*/  MOV R6, R11 ;  /* 0x0000000b00067202 */ /* 0x002fe40000000f00 */
[----:B------:R-:W-:Y:S01]  /*71390*/  IADD3 R4, P3, R4, R252, RZ ;  /* 0x000000fc04047210 */ /* 0x000fe20007f7e0ff */
[----:B--2---:R-:W-:-:S04]  /*713a0*/  IMAD.X R17, R17, 0x1, R0, P2 ;  /* 0x0000000111117824 */ /* 0x004fc800010e0600 */
[----:B---3--:R-:W-:Y:S01]  /*713b0*/  IMAD.X R12, R12, 0x1, R0, P3 ;  /* 0x000000010c0c7824 */ /* 0x008fe200018e0600 */
[----:B------:R1:W-:Y:S01]  /*713c0*/  STL [R1+0x34e0], R17 ;  /* 0x0034e01101007387 */ /* 0x0003e20000100800 */
[----:B------:R-:W-:-:S03]  /*713d0*/  IMAD.MOV.U32 R7, RZ, RZ, R17 ;  /* 0x000000ffff077224 */ /* 0x000fc600078e0011 */
[----:B------:R-:W-:Y:S04]  /*713e0*/  STL [R1+0x34ec], R4 ;  /* 0x0034ec0401007387 */ /* 0x000fe80000100800 */
[----:B------:R2:W-:Y:S04]  /*713f0*/  LDGSTS.E [R5+0xa80], [R6.64], P1 ;  /* 0x00a8000006057fae */ /* 0x0005e80008921844 */
[----:B-1----:R-:W3:Y:S04]  /*71400*/  LDL.LU R17, [R1+0x3510] ;  /* 0x0035100001117983 */ /* 0x002ee80000300800 */
[----:B------:R1:W-:Y:S04]  /*71410*/  STL [R1+0x34e8], R12 ;  /* 0x0034e80c01007387 */ /* 0x0003e80000100800 */
[----:B------:R-:W4:Y:S01]  /*71420*/  LDL.LU R11, [R1+0x3518] ;  /* 0x00351800010b7983 */ /* 0x000f220000300800 */
[----:B------:R-:W-:Y:S01]  /*71430*/  IADD3 R8, P2, R8, R252, RZ ;  /* 0x000000fc08087210 */ /* 0x000fe20007f5e0ff */
[----:B--2---:R-:W-:Y:S01]  /*71440*/  IMAD.MOV.U32 R6, RZ, RZ, R4 ;  /* 0x000000ffff067224 */ /* 0x004fe200078e0004 */
[----:B------:R-:W-:-:S02]  /*71450*/  MOV R7, R12 ;  /* 0x0000000c00077202 */ /* 0x000fc40000000f00 */
[----:B-1----:R-:W3:Y:S01]  /*71460*/  LDL.LU R12, [R1+0x3524] ;  /* 0x00352400010c7983 */ /* 0x002ee20000300800 */
[----:B------:R-:W-:-:S03]  /*71470*/  IADD3 R19, P3, R19, R252, RZ ;  /* 0x000000fc13137210 */ /* 0x000fc60007f7e0ff */
[----:B------:R-:W3:Y:S04]  /*71480*/  LDL.LU R4, [R1+0x352c] ;  /* 0x00352c0001047983 */ /* 0x000ee80000300800 */
[----:B------:R-:W-:Y:S04]  /*71490*/  STL [R1+0x34f4], R8 ;  /* 0x0034f40801007387 */ /* 0x000fe80000100800 */
[----:B------:R1:W-:Y:S01]  /*714a0*/  LDGSTS.E [R5+0xb00], [R6.64], P1 ;  /* 0x00b0000006057fae */ /* 0x0003e20008921844 */
[--C-:B------:R-:W-:Y:S02]  /*714b0*/  IMAD.X R15, R15, 0x1, R0.reuse, P2 ;  /* 0x000000010f0f7824 */ /* 0x100fe400010e0600 */
[----:B------:R-:W-:-:S03]  /*714c0*/  IMAD.X R20, R20, 0x1, R0, P3 ;  /* 0x0000000114147824 */ /* 0x000fc600018e0600 */
[----:B------:R1:W-:Y:S02]  /*714d0*/  STL [R1+0x34f0], R15 ;  /* 0x0034f00f01007387 */ /* 0x0003e40000100800 */
[----:B-1----:R-:W-:Y:S01]  /*714e0*/  IMAD.MOV.U32 R7, RZ, RZ, R15 ;  /* 0x000000ffff077224 */ /* 0x002fe200078e000f */
[----:B------:R-:W-:Y:S01]  /*714f0*/  MOV R6, R8 ;  /* 0x0000000800067202 */ /* 0x000fe20000000f00 */
[----:B------:R1:W-:Y:S01]  /*71500*/  STL [R1+0x34fc], R19 ;  /* 0x0034fc1301007387 */ /* 0x0003e20000100800 */
[----:B------:R-:W-:-:S03]  /*71510*/  IADD3 R16, P2, R16, R252, RZ ;  /* 0x000000fc10107210 */ /* 0x000fc60007f5e0ff */
[----:B------:R1:W-:Y:S04]  /*71520*/  LDGSTS.E [R5+0xb80], [R6.64], P1 ;  /* 0x00b8000006057fae */ /* 0x0003e80008921844 */
[----:B------:R-:W3:Y:S04]  /*71530*/  LDL.LU R15, [R1+0x3520] ;  /* 0x00352000010f7983 */ /* 0x000ee80000300800 */
[----:B------:R-:W-:Y:S04]  /*71540*/  STL [R1+0x34f8], R20 ;  /* 0x0034f81401007387 */ /* 0x000fe80000100800 */
[----:B------:R-:W3:Y:S01]  /*71550*/  LDL.LU R8, [R1+0x3528] ;  /* 0x0035280001087983 */ /* 0x000ee20000300800 */
[----:B-1----:R-:W-:Y:S01]  /*71560*/  IMAD.MOV.U32 R6, RZ, RZ, R19 ;  /* 0x000000ffff067224 */ /* 0x002fe200078e0013 */
[----:B------:R-:W-:-:S02]  /*71570*/  MOV R7, R20 ;  /* 0x0000001400077202 */ /* 0x000fc40000000f00 */
[----:B------:R-:W-:-:S03]  /*71580*/  IADD3 R9, P3, R9, R252, RZ ;  /* 0x000000fc09097210 */ /* 0x000fc60007f7e0ff */
[----:B------:R1:W-:Y:S01]  /*71590*/  LDGSTS.E [R5+0xc00], [R6.64], P1 ;  /* 0x00c0000006057fae */ /* 0x0003e20008921844 */
[----:B------:R-:W-:-:S03]  /*715a0*/  IMAD.X R18, R18, 0x1, R0, P2 ;  /* 0x0000000112127824 */ /* 0x000fc600010e0600 */
[----:B------:R-:W-:Y:S01]  /*715b0*/  STL [R1+0x3504], R16 ;  /* 0x0035041001007387 */ /* 0x000fe20000100800 */
[----:B------:R-:W-:Y:S01]  /*715c0*/  IMAD.X R13, R13, 0x1, R0, P3 ;  /* 0x000000010d0d7824 */ /* 0x000fe200018e0600 */
[----:B-1----:R-:W-:Y:S01]  /*715d0*/  MOV R6, R16 ;  /* 0x0000001000067202 */ /* 0x002fe20000000f00 */
[----:B------:R-:W-:Y:S01]  /*715e0*/  IMAD.MOV.U32 R7, RZ, RZ, R18 ;  /* 0x000000ffff077224 */ /* 0x000fe200078e0012 */
[----:B------:R-:W-:Y:S04]  /*715f0*/  STL [R1+0x3500], R18 ;  /* 0x0035001201007387 */ /* 0x000fe80000100800 */
[----:B------:R1:W-:Y:S04]  /*71600*/  STL [R1+0x350c], R9 ;  /* 0x00350c0901007387 */ /* 0x0003e80000100800 */
[----:B------:R1:W-:Y:S04]  /*71610*/  LDGSTS.E [R5+0xc80], [R6.64], P1 ;  /* 0x00c8000006057fae */ /* 0x0003e80008921844 */
[----:B------:R1:W-:Y:S04]  /*71620*/  STL [R1+0x3508], R13 ;  /* 0x0035080d01007387 */ /* 0x0003e80000100800 */
[----:B------:R-:W3:Y:S01]  /*71630*/  LDL.LU R19, [R1+0x3530] ;  /* 0x0035300001137983 */ /* 0x000ee20000300800 */
[----:B-1----:R-:W-:-:S03]  /*71640*/  IMAD.MOV.U32 R6, RZ, RZ, R9 ;  /* 0x000000ffff067224 */ /* 0x002fc600078e0009 */
[----:B------:R-:W3:Y:S01]  /*71650*/  LDL.LU R9, [R1+0x3534] ;  /* 0x0035340001097983 */ /* 0x000ee20000300800 */
[----:B------:R-:W-:-:S03]  /*71660*/  MOV R7, R13 ;  /* 0x0000000d00077202 */ /* 0x000fc60000000f00 */
[----:B------:R-:W3:Y:S04]  /*71670*/  LDL.LU R16, [R1+0x36b8] ;  /* 0x0036b80001107983 */ /* 0x000ee80000300800 */
[----:B------:R-:W3:Y:S01]  /*71680*/  LDL.LU R13, [R1+0x36bc] ;  /* 0x0036bc00010d7983 */ /* 0x000ee20000300800 */
[-C--:B------:R-:W-:Y:S02]  /*71690*/  IADD3 R14, P2, R14, R252.reuse, RZ ;  /* 0x000000fc0e0e7210 */ /* 0x080fe40007f5e0ff */
[----:B------:R-:W-:Y:S01]  /*716a0*/  IADD3 R10, P3, R10, R252, RZ ;  /* 0x000000fc0a0a7210 */ /* 0x000fe20007f7e0ff */
[----:B------:R1:W-:Y:S04]  /*716b0*/  LDGSTS.E [R5+0xd00], [R6.64], P1 ;  /* 0x00d0000006057fae */ /* 0x0003e80008921844 */
[----:B------:R-:W-:Y:S01]  /*716c0*/  STL [R1+0x3514], R14 ;  /* 0x0035140e01007387 */ /* 0x000fe20000100800 */
[----:B-1----:R-:W-:Y:S01]  /*716d0*/  MOV R6, R14 ;  /* 0x0000000e00067202 */ /* 0x002fe20000000f00 */
[----:B---3--:R-:W-:-:S04]  /*716e0*/  IMAD.X R17, R17, 0x1, R0, P2 ;  /* 0x0000000111117824 */ /* 0x008fc800010e0600 */
[----:B------:R-:W-:Y:S01]  /*716f0*/  IMAD.MOV.U32 R7, RZ, RZ, R17 ;  /* 0x000000ffff077224 */ /* 0x000fe200078e0011 */
[----:B------:R1:W-:Y:S01]  /*71700*/  STL [R1+0x3510], R17 ;  /* 0x0035101101007387 */ /* 0x0003e20000100800 */
[----:B----4-:R-:W-:-:S03]  /*71710*/  IMAD.X R11, R11, 0x1, R0, P3 ;  /* 0x000000010b0b7824 */ /* 0x010fc600018e0600 */
[----:B------:R3:W-:Y:S04]  /*71720*/  STL [R1+0x351c], R10 ;  /* 0x00351c0a01007387 */ /* 0x0007e80000100800 */
[----:B------:R4:W-:Y:S04]  /*71730*/  LDGSTS.E [R5+0xd80], [R6.64], P1 ;  /* 0x00d8000006057fae */ /* 0x0009e80008921844 */
[----:B------:R3:W-:Y:S04]  /*71740*/  STL [R1+0x3518], R11 ;  /* 0x0035180b01007387 */ /* 0x0007e80000100800 */
[----:B-1----:R-:W2:Y:S01]  /*71750*/  LDL.LU R17, [R1+0x36c0] ;  /* 0x0036c00001117983 */ /* 0x002ea20000300800 */
[----:B----4-:R-:W-:-:S03]  /*71760*/  IMAD.MOV.U32 R6, RZ, RZ, R10 ;  /* 0x000000ffff067224 */ /* 0x010fc600078e000a */
[----:B---3--:R-:W3:Y:S01]  /*71770*/  LDL.LU R10, [R1+0x36c4] ;  /* 0x0036c400010a7983 */ /* 0x008ee20000300800 */
[-C--:B------:R-:W-:Y:S02]  /*71780*/  IADD3 R12, P2, R12, R252.reuse, RZ ;  /* 0x000000fc0c0c7210 */ /* 0x080fe40007f5e0ff */
[----:B------:R-:W-:Y:S01]  /*71790*/  MOV R7, R11 ;  /* 0x0000000b00077202 */ /* 0x000fe20000000f00 */
[----:B------:R-:W4:Y:S01]  /*717a0*/  LDL.LU R14, [R1+0x36c8] ;  /* 0x0036c800010e7983 */ /* 0x000f220000300800 */
[----:B------:R-:W-:-:S03]  /*717b0*/  IADD3 R4, P3, R4, R252, RZ ;  /* 0x000000fc04047210 */ /* 0x000fc60007f7e0ff */
[----:B------:R-:W4:Y:S04]  /*717c0*/  LDL.LU R11, [R1+0x36cc] ;  /* 0x0036cc00010b7983 */ /* 0x000f280000300800 */
[----:B------:R1:W-:Y:S04]  /*717d0*/  STL [R1+0x3524], R12 ;  /* 0x0035240c01007387 */ /* 0x0003e80000100800 */
[----:B------:R1:W-:Y:S01]  /*717e0*/  LDGSTS.E [R5+0xe00], [R6.64], P1 ;  /* 0x00e0000006057fae */ /* 0x0003e20008921844 */
[----:B------:R-:W-:Y:S01]  /*717f0*/  IMAD.X R15, R15, 0x1, R0, P2 ;  /* 0x000000010f0f7824 */ /* 0x000fe200010e0600 */
[----:B-1----:R-:W-:-:S04]  /*71800*/  MOV R6, R12 ;  /* 0x0000000c00067202 */ /* 0x002fc80000000f00 */
[----:B------:R1:W-:Y:S01]  /*71810*/  STL [R1+0x3520], R15 ;  /* 0x0035200f01007387 */ /* 0x0003e20000100800 */
[----:B------:R-:W-:-:S03]  /*71820*/  IMAD.X R8, R8, 0x1, R0, P3 ;  /* 0x0000000108087824 */ /* 0x000fc600018e0600 */
[----:B------:R-:W-:Y:S01]  /*71830*/  STL [R1+0x352c], R4 ;  /* 0x00352c0401007387 */ /* 0x000fe20000100800 */
[----:B------:R-:W-:-:S03]  /*71840*/  IMAD.MOV.U32 R7, RZ, RZ, R15 ;  /* 0x000000ffff077224 */ /* 0x000fc600078e000f */
[----:B------:R1:W-:Y:S04]  /*71850*/  STL [R1+0x3528], R8 ;  /* 0x0035280801007387 */ /* 0x0003e80000100800 */
[----:B------:R-:W4:Y:S04]  /*71860*/  LDL.LU R18, [R1+0x36d0] ;  /* 0x0036d00001127983 */ /* 0x000f280000300800 */
[----:B------:R-:W4:Y:S04]  /*71870*/  LDL.LU R12, [R1+0x36d4] ;  /* 0x0036d400010c7983 */ /* 0x000f280000300800 */
[----:B------:R1:W-:Y:S04]  /*71880*/  LDGSTS.E [R5+0xe80], [R6.64], P1 ;  /* 0x00e8000006057fae */ /* 0x0003e80008921844 */
[----:B-1----:R-:W4:Y:S01]  /*71890*/  LDL.LU R15, [R1+0x36d8] ;  /* 0x0036d800010f7983 */ /* 0x002f220000300800 */
[----:B------:R-:W-:-:S03]  /*718a0*/  MOV R7, R8 ;  /* 0x0000000800077202 */ /* 0x000fc60000000f00 */
[----:B------:R-:W4:Y:S01]  /*718b0*/  LDL.LU R8, [R1+0x36dc] ;  /* 0x0036dc0001087983 */ /* 0x000f220000300800 */
[----:B------:R-:W-:Y:S01]  /*718c0*/  ISETP.GT.AND P2, PT, R3, 0x5, PT ;  /* 0x000000050300780c */ /* 0x000fe20003f44270 */
[----:B------:R-:W-:-:S03]  /*718d0*/  IMAD.MOV.U32 R6, RZ, RZ, R4 ;  /* 0x000000ffff067224 */ /* 0x000fc600078e0004 */
[----:B------:R-:W-:Y:S02]  /*718e0*/  SEL R4, RZ, 0x4, !P2 ;  /* 0x00000004ff047807 */ /* 0x000fe40005000000 */
[----:B------:R1:W-:Y:S01]  /*718f0*/  LDGSTS.E [R5+0xf00], [R6.64], P1 ;  /* 0x00f0000006057fae */ /* 0x0003e20008921844 */
[----:B------:R-:W-:-:S05]  /*71900*/  IADD3 R9, P3, R9, R252, RZ ;  /* 0x000000fc09097210 */ /* 0x000fca0007f7e0ff */
[--C-:B------:R-:W-:Y:S01]  /*71910*/  IMAD.X R19, R19, 0x1, R0.reuse, P3 ;  /* 0x0000000113137824 */ /* 0x100fe200018e0600 */
[----:B------:R-:W-:Y:S01]  /*71920*/  IADD3 R13, P4, R13, R252, RZ ;  /* 0x000000fc0d0d7210 */ /* 0x000fe20007f9e0ff */
[----:B------:R1:W-:Y:S01]  /*71930*/  STL [R1+0x3534], R9 ;  /* 0x0035340901007387 */ /* 0x0003e20000100800 */
[----:B------:R-:W-:Y:S01]  /*71940*/  SEL R4, R4, RZ, !P0 ;  /* 0x000000ff04047207 */ /* 0x000fe20004000000 */
[----:B-1----:R-:W-:Y:S01]  /*71950*/  IMAD.MOV.U32 R7, RZ, RZ, R19 ;  /* 0x000000ffff077224 */ /* 0x002fe200078e0013 */
[----:B------:R-:W-:Y:S01]  /*71960*/  MOV R6, R9 ;  /* 0x0000000900067202 */ /* 0x000fe20000000f00 */
[----:B------:R-:W-:Y:S01]  /*71970*/  IMAD.X R16, R16, 0x1, R0, P4 ;  /* 0x0000000110107824 */ /* 0x000fe200020e0600 */
[----:B------:R-:W-:Y:S04]  /*71980*/  STL [R1+0x3530], R19 ;  /* 0x0035301301007387 */ /* 0x000fe80000100800 */
[----:B------:R-:W-:Y:S01]  /*71990*/  STL [R1+0x36bc], R13 ;  /* 0x0036bc0d01007387 */ /* 0x000fe20000100800 */
[----:B------:R-:W-:-:S03]  /*719a0*/  ISETP.NE.U32.AND P2, PT, R4, RZ, PT ;  /* 0x000000ff0400720c */ /* 0x000fc60003f45070 */
[----:B------:R-:W4:Y:S04]  /*719b0*/  LDL.LU R9, [R1+0x36e4] ;  /* 0x0036e40001097983 */ /* 0x000f280000300800 */
[----:B------:R1:W-:Y:S04]  /*719c0*/  STL [R1+0x36b8], R16 ;  /* 0x0036b81001007387 */ /* 0x0003e80000100800 */
[----:B------:R1:W-:Y:S04]  /*719d0*/  LDGSTS.E [R5+0xf80], [R6.64], P1 ;  /* 0x00f8000006057fae */ /* 0x0003e80008921844 */
[----:B------:R-:W4:Y:S01]  /*719e0*/  LDL.LU R4, [R1+0x36ec] ;  /* 0x0036ec0001047983 */ /* 0x000f220000300800 */
[----:B-1----:R-:W-:-:S03]  /*719f0*/  MOV R7, R16 ;  /* 0x0000001000077202 */ /* 0x002fc60000000f00 */
[----:B------:R-:W4:Y:S01]  /*71a00*/  LDL.LU R16, [R1+0x36e0] ;  /* 0x0036e00001107983 */ /* 0x000f220000300800 */
[----:B------:R-:W-:-:S03]  /*71a10*/  IMAD.MOV.U32 R6, RZ, RZ, R13 ;  /* 0x000000ffff067224 */ /* 0x000fc600078e000d */
[----:B------:R-:W4:Y:S04]  /*71a20*/  LDL.LU R13, [R1+0x36e8] ;  /* 0x0036e800010d7983 */ /* 0x000f280000300800 */
[----:B------:R1:W-:Y:S01]  /*71a30*/  LDGSTS.E [R5+0x2800], [R6.64], P2 ;  /* 0x0280000006057fae */ /* 0x0003e20009121844 */
[----:B---3--:R-:W-:-:S05]  /*71a40*/  IADD3 R10, P1, R10, R252, RZ ;  /* 0x000000fc0a0a7210 */ /* 0x008fca0007f3e0ff */
[--C-:B--2---:R-:W-:Y:S01]  /*71a50*/  IMAD.X R17, R17, 0x1, R0.reuse, P1 ;  /* 0x0000000111117824 */ /* 0x104fe200008e0600 */
[----:B----4-:R-:W-:Y:S01]  /*71a60*/  IADD3 R11, P3, R11, R252, RZ ;  /* 0x000000fc0b0b7210 */ /* 0x010fe20007f7e0ff */
[----:B------:R2:W-:Y:S01]  /*71a70*/  STL [R1+0x36c4], R10 ;  /* 0x0036c40a01007387 */ /* 0x0005e20000100800 */
[----:B-1----:R-:W-:Y:S01]  /*71a80*/  MOV R6, R10 ;  /* 0x0000000a00067202 */ /* 0x002fe20000000f00 */
[----:B------:R-:W-:Y:S02]  /*71a90*/  IMAD.MOV.U32 R7, RZ, RZ, R17 ;  /* 0x000000ffff077224 */ /* 0x000fe400078e0011 */
[----:B------:R-:W-:Y:S01]  /*71aa0*/  IMAD.X R14, R14, 0x1, R0, P3 ;  /* 0x000000010e0e7824 */ /* 0x000fe200018e0600 */
[----:B------:R-:W-:Y:S04]  /*71ab0*/  STL [R1+0x36c0], R17 ;  /* 0x0036c01101007387 */ /* 0x000fe80000100800 */
[----:B------:R-:W-:Y:S04]  /*71ac0*/  STL [R1+0x36cc], R11 ;  /* 0x0036cc0b01007387 */ /* 0x000fe80000100800 */
[----:B--2---:R-:W2:Y:S04]  /*71ad0*/  LDL.LU R10, [R1+0x36f4] ;  /* 0x0036f400010a7983 */ /* 0x004ea80000300800 */
[----:B------:R1:W-:Y:S04]  /*71ae0*/  STL [R1+0x36c8], R14 ;  /* 0x0036c80e01007387 */ /* 0x0003e80000100800 */
[----:B------:R3:W-:Y:S04]  /*71af0*/  LDGSTS.E [R5+0x2880], [R6.64], P2 ;  /* 0x0288000006057fae */ /* 0x0007e80009121844 */
[----:B------:R-:W4:Y:S01]  /*71b00*/  LDL.LU R19, [R1+0x36fc] ;  /* 0x0036fc0001137983 */ /* 0x000f220000300800 */
[----:B---3--:R-:W-:-:S03]  /*71b10*/  MOV R7, R14 ;  /* 0x0000000e00077202 */ /* 0x008fc60000000f00 */
[----:B-1----:R-:W3:Y:S01]  /*71b20*/  LDL.LU R14, [R1+0x36f0] ;  /* 0x0036f000010e7983 */ /* 0x002ee20000300800 */
[-C--:B------:R-:W-:Y:S01]  /*71b30*/  IADD3 R12, P1, R12, R252.reuse, RZ ;  /* 0x000000fc0c0c7210 */ /* 0x080fe20007f3e0ff */
[----:B------:R-:W-:Y:S02]  /*71b40*/  IMAD.MOV.U32 R6, RZ, RZ, R11 ;  /* 0x000000ffff067224 */ /* 0x000fe400078e000b */
[----:B------:R-:W3:Y:S02]  /*71b50*/  LDL.LU R20, [R1+0x36f8] ;  /* 0x0036f80001147983 */ /* 0x000ee40000300800 */
[----:B------:R-:W-:Y:S02]  /*71b60*/  IMAD.X R18, R18, 0x1, R0, P1 ;  /* 0x0000000112127824 */ /* 0x000fe400008e0600 */
[----:B------:R-:W3:Y:S04]  /*71b70*/  LDL.LU R17, [R1+0x3704] ;  /* 0x0037040001117983 */ /* 0x000ee80000300800 */
[----:B------:R-:W3:Y:S04]  /*71b80*/  LDL.LU R11, [R1+0x370c] ;  /* 0x00370c00010b7983 */ /* 0x000ee80000300800 */
[----:B------:R-:W-:Y:S01]  /*71b90*/  STL [R1+0x36d4], R12 ;  /* 0x0036d40c01007387 */ /* 0x000fe20000100800 */
[----:B------:R-:W-:-:S03]  /*71ba0*/  IADD3 R8, P3, R8, R252, RZ ;  /* 0x000000fc08087210 */ /* 0x000fc60007f7e0ff */
[----:B------:R1:W-:Y:S02]  /*71bb0*/  LDGSTS.E [R5+0x2900], [R6.64], P2 ;  /* 0x0290000006057fae */ /* 0x0003e40009121844 */
[----:B------:R-:W-:Y:S02]  /*71bc0*/  IMAD.X R15, R15, 0x1, R0, P3 ;  /* 0x000000010f0f7824 */ /* 0x000fe400018e0600 */
[----:B------:R1:W-:Y:S04]  /*71bd0*/  STL [R1+0x36d0], R18 ;  /* 0x0036d01201007387 */ /* 0x0003e80000100800 */
[----:B------:R-:W-:Y:S01]  /*71be0*/  STL [R1+0x36dc], R8 ;  /* 0x0036dc0801007387 */ /* 0x000fe20000100800 */
[----:B-1----:R-:W-:-:S03]  /*71bf0*/  IMAD.MOV.U32 R7, RZ, RZ, R18 ;  /* 0x000000ffff077224 */ /* 0x002fc600078e0012 */
[----:B------:R-:W3:Y:S01]  /*71c00*/  LDL.LU R18, [R1+0x3700] ;  /* 0x0037000001127983 */ /* 0x000ee20000300800 */
[----:B------:R-:W-:-:S03]  /*71c10*/  MOV R6, R12 ;  /* 0x0000000c00067202 */ /* 0x000fc60000000f00 */
[----:B------:R1:W-:Y:S04]  /*71c20*/  STL [R1+0x36d8], R15 ;  /* 0x0036d80f01007387 */ /* 0x0003e80000100800 */
[----:B------:R-:W3:Y:S04]  /*71c30*/  LDL.LU R12, [R1+0x3708] ;  /* 0x00370800010c7983 */ /* 0x000ee80000300800 */
[----:B------:R1:W-:Y:S01]  /*71c40*/  LDGSTS.E [R5+0x2980], [R6.64], P2 ;  /* 0x0298000006057fae */ /* 0x0003e20009121844 */
[----:B------:R-:W-:Y:S01]  /*71c50*/  IADD3 R9, P1, R9, R252, RZ ;  /* 0x000000fc09097210 */ /* 0x000fe20007f3e0ff */
[----:B-1----:R-:W-:Y:S01]  /*71c60*/  IMAD.MOV.U32 R6, RZ, RZ, R8 ;  /* 0x000000ffff067224 */ /* 0x002fe200078e0008 */
[----:B------:R-:W-:-:S02]  /*71c70*/  MOV R7, R15 ;  /* 0x0000000f00077202 */ /* 0x000fc40000000f00 */
[----:B------:R-:W3:Y:S01]  /*71c80*/  LDL.LU R15, [R1+0x3714] ;  /* 0x00371400010f7983 */ /* 0x000ee20000300800 */
[----:B------:R-:W-:-:S03]  /*71c90*/  IADD3 R4, P3, R4, R252, RZ ;  /* 0x000000fc04047210 */ /* 0x000fc60007f7e0ff */
[----:B------:R-:W3:Y:S04]  /*71ca0*/  LDL.LU R8, [R1+0x371c] ;  /* 0x00371c0001087983 */ /* 0x000ee80000300800 */
[----:B------:R-:W-:Y:S04]  /*71cb0*/  STL [R1+0x36e4], R9 ;  /* 0x0036e40901007387 */ /* 0x000fe80000100800 */
[----:B------:R1:W-:Y:S01]  /*71cc0*/  LDGSTS.E [R5+0x2a00], [R6.64], P2 ;  /* 0x02a0000006057fae */ /* 0x0003e20009121844 */
[--C-:B------:R-:W-:Y:S02]  /*71cd0*/  IMAD.X R16, R16, 0x1, R0.reuse, P1 ;  /* 0x0000000110107824 */ /* 0x100fe400008e0600 */
[----:B------:R-:W-:-:S03]  /*71ce0*/  IMAD.X R13, R13, 0x1, R0, P3 ;  /* 0x000000010d0d7824 */ /* 0x000fc600018e0600 */
[----:B------:R1:W-:Y:S04]  /*71cf0*/  STL [R1+0x36e0], R16 ;  /* 0x0036e01001007387 */ /* 0x0003e80000100800 */
[----:B------:R-:W-:Y:S01]  /*71d00*/  STL [R1+0x36ec], R4 ;  /* 0x0036ec0401007387 */ /* 0x000fe20000100800 */
[----:B-1----:R-:W-:Y:S01]  /*71d10*/  IMAD.MOV.U32 R7, RZ, RZ, R16 ;  /* 0x000000ffff077224 */ /* 0x002fe200078e0010 */
[----:B------:R-:W-:Y:S02]  /*71d20*/  MOV R6, R9 ;  /* 0x0000000900067202 */ /* 0x000fe40000000f00 */
[----:B------:R-:W3:Y:S04]  /*71d30*/  LDL.LU R16, [R1+0x3710] ;  /* 0x0037100001107983 */ /* 0x000ee80000300800 */
[----:B------:R1:W-:Y:S04]  /*71d40*/  STL [R1+0x36e8], R13 ;  /* 0x0036e80d01007387 */ /* 0x0003e80000100800 */
[----:B------:R-:W3:Y:S04]  /*71d50*/  LDL.LU R9, [R1+0x3718] ;  /* 0x0037180001097983 */ /* 0x000ee80000300800 */
[----:B------:R1:W-:Y:S02]  /*71d60*/  LDGSTS.E [R5+0x2a80], [R6.64], P2 ;  /* 0x02a8000006057fae */ /* 0x0003e40009121844 */
[----:B-1----:R-:W-:Y:S01]  /*71d70*/  IMAD.MOV.U32 R6, RZ, RZ, R4 ;  /* 0x000000ffff067224 */ /* 0x002fe200078e0004 */
[----:B------:R-:W-:-:S02]  /*71d80*/  MOV R7, R13 ;  /* 0x0000000d00077202 */ /* 0x000fc40000000f00 */
[----:B------:R-:W3:Y:S04]  /*71d90*/  LDL.LU R13, [R1+0x3724] ;  /* 0x00372400010d7983 */ /* 0x000ee80000300800 */
[----:B------:R1:W-:Y:S04]  /*71da0*/  LDGSTS.E [R5+0x2b00], [R6.64], P2 ;  /* 0x02b0000006057fae */ /* 0x0003e80009121844 */
[----:B------:R-:W3:Y:S01]  /*71db0*/  LDL.LU R4, [R1+0x372c] ;  /* 0x00372c0001047983 */ /* 0x000ee20000300800 */
[----:B--2---:R-:W-:-:S04]  /*71dc0*/  IADD3 R10, P1, R10, R252, RZ ;  /* 0x000000fc0a0a7210 */ /* 0x004fc80007f3e0ff */
[----:B-1----:R-:W-:Y:S01]  /*71dd0*/  MOV R6, R10 ;  /* 0x0000000a00067202 */ /* 0x002fe20000000f00 */
[----:B------:R-:W-:Y:S01]  /*71de0*/  STL [R1+0x36f4], R10 ;  /* 0x0036f40a01007387 */ /* 0x000fe20000100800 */
[----:B----4-:R-:W-:Y:S01]  /*71df0*/  IADD3 R19, P3, R19, R252, RZ ;  /* 0x000000fc13137210 */ /* 0x010fe20007f7e0ff */
[----:B---3--:R-:W-:-:S04]  /*71e00*/  IMAD.X R14, R14, 0x1, R0, P1 ;  /* 0x000000010e0e7824 */ /* 0x008fc800008e0600 */
[----:B------:R-:W-:Y:S02]  /*71e10*/  IMAD.MOV.U32 R7, RZ, RZ, R14 ;  /* 0x000000ffff077224 */ /* 0x000fe400078e000e */
[----:B------:R-:W-:Y:S01]  /*71e20*/  IMAD.X R20, R20, 0x1, R0, P3 ;  /* 0x0000000114147824 */ /* 0x000fe200018e0600 */
[----:B------:R1:W-:Y:S01]  /*71e30*/  STL [R1+0x36f0], R14 ;  /* 0x0036f00e01007387 */ /* 0x0003e20000100800 */
[----:B------:R-:W-:-:S03]  /*71e40*/  IADD3 R17, P1, R17, R252, RZ ;  /* 0x000000fc11117210 */ /* 0x000fc60007f3e0ff */
[----:B------:R2:W-:Y:S01]  /*71e50*/  STL [R1+0x36fc], R19 ;  /* 0x0036fc1301007387 */ /* 0x0005e20000100800 */
[----:B------:R-:W-:-:S03]  /*71e60*/  IADD3 R11, P3, R11, R252, RZ ;  /* 0x000000fc0b0b7210 */ /* 0x000fc60007f7e0ff */
[----:B------:R3:W-:Y:S04]  /*71e70*/  LDGSTS.E [R5+0x2b80], [R6.64], P2 ;  /* 0x02b8000006057fae */ /* 0x0007e80009121844 */
[----:B-1----:R-:W4:Y:S04]  /*71e80*/  LDL.LU R14, [R1+0x3720] ;  /* 0x00372000010e7983 */ /* 0x002f280000300800 */
[----:B------:R-:W-:Y:S01]  /*71e90*/  STL [R1+0x36f8], R20 ;  /* 0x0036f81401007387 */ /* 0x000fe20000100800 */
[----:B---3--:R-:W-:Y:S01]  /*71ea0*/  IMAD.MOV.U32 R6, RZ, RZ, R19 ;  /* 0x000000ffff067224 */ /* 0x008fe200078e0013 */
[----:B------:R-:W-:-:S02]  /*71eb0*/  MOV R7, R20 ;  /* 0x0000001400077202 */ /* 0x000fc40000000f00 */
[----:B------:R-:W3:Y:S04]  /*71ec0*/  LDL.LU R10, [R1+0x3728] ;  /* 0x00372800010a7983 */ /* 0x000ee80000300800 */
[----:B------:R1:W-:Y:S01]  /*71ed0*/  LDGSTS.E [R5+0x2c00], [R6.64], P2 ;  /* 0x02c0000006057fae */ /* 0x0003e20009121844 */
[----:B------:R-:W-:-:S03]  /*71ee0*/  IMAD.X R18, R18, 0x1, R0, P1 ;  /* 0x0000000112127824 */ /* 0x000fc600008e0600 */
[----:B------:R-:W-:Y:S04]  /*71ef0*/  STL [R1+0x3704], R17 ;  /* 0x0037041101007387 */ /* 0x000fe80000100800 */
[----:B------:R-:W-:Y:S01]  /*71f00*/  STL [R1+0x3700], R18 ;  /* 0x0037001201007387 */ /* 0x000fe20000100800 */
[----:B------:R-:W-:Y:S01]  /*71f10*/  IMAD.X R12, R12, 0x1, R0, P3 ;  /* 0x000000010c0c7824 */ /* 0x000fe200018e0600 */
[----:B-1----:R-:W-:Y:S01]  /*71f20*/  MOV R6, R17 ;  /* 0x0000001100067202 */ /* 0x002fe20000000f00 */
[----:B------:R-:W-:Y:S01]  /*71f30*/  IMAD.MOV.U32 R7, RZ, RZ, R18 ;  /* 0x000000ffff077224 */ /* 0x000fe200078e0012 */
[----:B------:R-:W-:Y:S04]  /*71f40*/  STL [R1+0x370c], R11 ;  /* 0x00370c0b01007387 */ /* 0x000fe80000100800 */
[----:B------:R1:W-:Y:S04]  /*71f50*/  LDGSTS.E [R5+0x2c80], [R6.64], P2 ;  /* 0x02c8000006057fae */ /* 0x0003e80009121844 */
[----:B------:R1:W-:Y:S04]  /*71f60*/  STL [R1+0x3708], R12 ;  /* 0x0037080c01007387 */ /* 0x0003e80000100800 */
[----:B--2---:R-:W2:Y:S01]  /*71f70*/  LDL.LU R19, [R1+0x3730] ;  /* 0x0037300001137983 */ /* 0x004ea20000300800 */
[----:B-1----:R-:W-:-:S03]  /*71f80*/  MOV R7, R12 ;  /* 0x0000000c00077202 */ /* 0x002fc60000000f00 */
[----:B------:R-:W2:Y:S01]  /*71f90*/  LDL.LU R12, [R1+0x3734] ;  /* 0x00373400010c7983 */ /* 0x000ea20000300800 */
[----:B------:R-:W-:-:S03]  /*71fa0*/  IMAD.MOV.U32 R6, RZ, RZ, R11 ;  /* 0x000000ffff067224 */ /* 0x000fc600078e000b */
[----:B------:R-:W2:Y:S04]  /*71fb0*/  LDL.LU R17, [R1+0x38b8] ;  /* 0x0038b80001117983 */ /* 0x000ea80000300800 */
[----:B------:R-:W2:Y:S01]  /*71fc0*/  LDL.LU R11, [R1+0x38bc] ;  /* 0x0038bc00010b7983 */ /* 0x000ea20000300800 */
[-C--:B------:R-:W-:Y:S02]  /*71fd0*/  IADD3 R15, P1, R15, R252.reuse, RZ ;  /* 0x000000fc0f0f7210 */ /* 0x080fe40007f3e0ff */
[----:B------:R-:W-:Y:S01]  /*71fe0*/  IADD3 R8, P3, R8, R252, RZ ;  /* 0x000000fc08087210 */ /* 0x000fe20007f7e0ff */
[----:B------:R1:W-:Y:S04]  /*71ff0*/  LDGSTS.E [R5+0x2d00], [R6.64], P2 ;  /* 0x02d0000006057fae */ /* 0x0003e80009121844 */
[----:B------:R-:W-:Y:S01]  /*72000*/  STL [R1+0x3714], R15 ;  /* 0x0037140f01007387 */ /* 0x000fe20000100800 */
[----:B------:R-:W-:Y:S01]  /*72010*/  IMAD.X R16, R16, 0x1, R0, P1 ;  /* 0x0000000110107824 */ /* 0x000fe200008e0600 */
[----:B-1----:R-:W-:-:S03]  /*72020*/  MOV R6, R15 ;  /* 0x0000000f00067202 */ /* 0x002fc60000000f00 */
[----:B------:R-:W-:Y:S01]  /*72030*/  IMAD.MOV.U32 R7, RZ, RZ, R16 ;  /* 0x000000ffff077224 */ /* 0x000fe200078e0010 */
[----:B------:R1:W-:Y:S01]  /*72040*/  STL [R1+0x3710], R16 ;  /* 0x0037101001007387 */ /* 0x0003e20000100800 */
[----:B------:R-:W-:-:S03]  /*72050*/  IMAD.X R9, R9, 0x1, R0, P3 ;  /* 0x0000000109097824 */ /* 0x000fc600018e0600 */
[----:B------:R1:W-:Y:S04]  /*72060*/  STL [R1+0x371c], R8 ;  /* 0x00371c0801007387 */ /* 0x0003e80000100800 */
[----:B------:R1:W-:Y:S04]  /*72070*/  LDGSTS.E [R5+0x2d80], [R6.64], P2 ;  /* 0x02d8000006057fae */ /* 0x0003e80009121844 */
[----:B------:R1:W-:Y:S04]  /*72080*/  STL [R1+0x3718], R9 ;  /* 0x0037180901007387 */ /* 0x0003e80000100800 */
[----:B-1----:R-:W2:Y:S01]  /*72090*/  LDL.LU R16, [R1+0x38c0] ;  /* 0x0038c00001107983 */ /* 0x002ea20000300800 */
[----:B------:R-:W-:-:S03]  /*720a0*/  IMAD.MOV.U32 R6, RZ, RZ, R8 ;  /* 0x000000ffff067224 */ /* 0x000fc600078e0008 */
[----:B------:R-:W2:Y:S01]  /*720b0*/  LDL.LU R8, [R1+0x38c4] ;  /* 0x0038c40001087983 */ /* 0x000ea20000300800 */
[----:B------:R-:W-:-:S03]  /*720c0*/  MOV R7, R9 ;  /* 0x0000000900077202 */ /* 0x000fc60000000f00 */
[----:B------:R-:W2:Y:S04]  /*720d0*/  LDL.LU R15, [R1+0x38c8] ;  /* 0x0038c800010f7983 */ /* 0x000ea80000300800 */
[----:B------:R-:W2:Y:S01]  /*720e0*/  LDL.LU R9, [R1+0x38cc] ;  /* 0x0038cc0001097983 */ /* 0x000ea20000300800 */
[-C--:B------:R-:W-:Y:S02]  /*720f0*/  IADD3 R13, P1, R13, R252.reuse, RZ ;  /* 0x000000fc0d0d7210 */ /* 0x080fe40007f3e0ff */
[----:B------:R-:W-:Y:S01]  /*72100*/  IADD3 R4, P3, R4, R252, RZ ;  /* 0x000000fc04047210 */ /* 0x000fe20007f7e0ff */
[----:B------:R1:W-:Y:S04]  /*72110*/  LDGSTS.E [R5+0x2e00], [R6.64], P2 ;  /* 0x02e0000006057fae */ /* 0x0003e80009121844 */
[----:B------:R3:W-:Y:S01]  /*72120*/  STL [R1+0x3724], R13 ;  /* 0x0037240d01007387 */ /* 0x0007e20000100800 */
[----:B-1----:R-:W-:Y:S01]  /*72130*/  MOV R6, R13 ;  /* 0x0000000d00067202 */ /* 0x002fe20000000f00 */
[----:B----4-:R-:W-:-:S05]  /*72140*/  IMAD.X R14, R14, 0x1, R0, P1 ;  /* 0x000000010e0e7824 */ /* 0x010fca00008e0600 */
[----:B------:R1:W-:Y:S01]  /*72150*/  STL [R1+0x3720], R14 ;  /* 0x0037200e01007387 */ /* 0x0003e20000100800 */
[----:B---3--:R-:W-:-:S03]  /*72160*/  IMAD.X R10, R10, 0x1, R0, P3 ;  /* 0x000000010a0a7824 */ /* 0x008fc600018e0600 */
        /* <DEDUP_REMOVED lines=8> */
[----:B---3--:R-:W-:-:S03]  /*721f0*/  MOV R7, R10 ;  /* 0x0000000a00077202 */ /* 0x008fc60000000f00 */
[----:B------:R-:W3:Y:S01]  /*72200*/  LDL.LU R10, [R1+0x38dc] ;  /* 0x0038dc00010a7983 */ /* 0x000ee20000300800 */
[----:B------:R-:W-:Y:S01]  /*72210*/  IMAD.MOV.U32 R6, RZ, RZ, R4 ;  /* 0x000000ffff067224 */ /* 0x000fe200078e0004 */
[----:B--2---:R-:W-:-:S04]  /*72220*/  IADD3 R12, P3, R12, R252, RZ ;  /* 0x000000fc0c0c7210 */ /* 0x004fc80007f7e0ff */
[----:B------:R1:W-:Y:S01]  /*72230*/  LDGSTS.E [R5+0x2f00], [R6.64], P2 ;  /* 0x02f0000006057fae */ /* 0x0003e20009121844 */
[----:B------:R-:W-:Y:S01]  /*72240*/  SEL R4, RZ, 0x4, !P1 ;  /* 0x00000004ff047807 */ /* 0x000fe20004800000 */
[----:B------:R-:W-:Y:S01]  /*72250*/  IMAD.X R19, R19, 0x1, R0, P3 ;  /* 0x0000000113137824 */ /* 0x000fe200018e0600 */
[----:B------:R-:W-:Y:S01]  /*72260*/  IADD3 R11, P4, R11, R252, RZ ;  /* 0x000000fc0b0b7210 */ /* 0x000fe20007f9e0ff */
[----:B------:R2:W-:Y:S01]  /*72270*/  STL [R1+0x3734], R12 ;  /* 0x0037340c01007387 */ /* 0x0005e20000100800 */
[----:B------:R-:W-:-:S03]  /*72280*/  SEL R4, R4, RZ, !P0 ;  /* 0x000000ff04047207 */ /* 0x000fc60004000000 */
[----:B------:R-:W-:Y:S01]  /*72290*/  IMAD.X R17, R17, 0x1, R0, P4 ;  /* 0x0000000111117824 */ /* 0x000fe200020e0600 */
[----:B------:R-:W-:Y:S01]  /*722a0*/  STL [R1+0x3730], R19 ;  /* 0x0037301301007387 */ /* 0x000fe20000100800 */
[----:B-1----:R-:W-:Y:S01]  /*722b0*/  MOV R6, R12 ;  /* 0x0000000c00067202 */ /* 0x002fe20000000f00 */
[----:B------:R-:W-:Y:S02]  /*722c0*/  IMAD.MOV.U32 R7, RZ, RZ, R19 ;  /* 0x000000ffff077224 */ /* 0x000fe400078e0013 */
[----:B------:R-:W-:Y:S01]  /*722d0*/  STL [R1+0x38bc], R11 ;  /* 0x0038bc0b01007387 */ /* 0x000fe20000100800 */
[----:B------:R-:W-:-:S03]  /*722e0*/  ISETP.NE.U32.AND P1, PT, R4, RZ, PT ;  /* 0x000000ff0400720c */ /* 0x000fc60003f25070 */
[----:B--2---:R-:W2:Y:S04]  /*722f0*/  LDL.LU R12, [R1+0x38e4] ;  /* 0x0038e400010c7983 */ /* 0x004ea80000300800 */
[----:B------:R1:W-:Y:S04]  /*72300*/  STL [R1+0x38b8], R17 ;  /* 0x0038b81101007387 */ /* 0x0003e80000100800 */
[----:B------:R1:W-:Y:S04]  /*72310*/  LDGSTS.E [R5+0x2f80], [R6.64], P2 ;  /* 0x02f8000006057fae */ /* 0x0003e80009121844 */
[----:B------:R-:W2:Y:S01]  /*72320*/  LDL.LU R4, [R1+0x38ec] ;  /* 0x0038ec0001047983 */ /* 0x000ea20000300800 */
[----:B-1----:R-:W-:-:S03]  /*72330*/  MOV R7, R17 ;  /* 0x0000001100077202 */ /* 0x002fc60000000f00 */
[----:B------:R-:W2:Y:S01]  /*72340*/  LDL.LU R17, [R1+0x38e0] ;  /* 0x0038e00001117983 */ /* 0x000ea20000300800 */
[----:B------:R-:W-:-:S03]  /*72350*/  IMAD.MOV.U32 R6, RZ, RZ, R11 ;  /* 0x000000ffff067224 */ /* 0x000fc600078e000b */
[----:B------:R-:W2:Y:S04]  /*72360*/  LDL.LU R11, [R1+0x38e8] ;  /* 0x0038e800010b7983 */ /* 0x000ea80000300800 */
[----:B------:R1:W-:Y:S01]  /*72370*/  LDGSTS.E [R5+0x4800], [R6.64], P1 ;  /* 0x0480000006057fae */ /* 0x0003e20008921844 */
[----:B------:R-:W-:-:S05]  /*72380*/  IADD3 R8, P2, R8, R252, RZ ;  /* 0x000000fc08087210 */ /* 0x000fca0007f5e0ff */
[--C-:B------:R-:W-:Y:S01]  /*72390*/  IMAD.X R16, R16, 0x1, R0.reuse, P2 ;  /* 0x0000000110107824 */ /* 0x100fe200010e0600 */
[----:B------:R-:W-:Y:S01]  /*723a0*/  IADD3 R9, P3, R9, R252, RZ ;  /* 0x000000fc09097210 */ /* 0x000fe20007f7e0ff */
[----:B------:R1:W-:Y:S02]  /*723b0*/  STL [R1+0x38c4], R8 ;  /* 0x0038c40801007387 */ /* 0x0003e40000100800 */
[----:B-1----:R-:W-:Y:S02]  /*723c0*/  MOV R6, R8 ;  /* 0x0000000800067202 */ /* 0x002fe40000000f00 */
[----:B------:R-:W-:Y:S01]  /*723d0*/  IMAD.X R15, R15, 0x1, R0, P3 ;  /* 0x000000010f0f7824 */ /* 0x000fe200018e0600 */
        /* <DEDUP_REMOVED lines=10> */
[----:B------:R-:W-:-:S02]  /*72480*/  MOV R7, R15 ;  /* 0x0000000f00077202 */ /* 0x000fc40000000f00 */
        /* <DEDUP_REMOVED lines=8> */
[----:B---3--:R-:W-:-:S05]  /*72510*/  IADD3 R10, P3, R10, R252, RZ ;  /* 0x000000fc0a0a7210 */ /* 0x008fca0007f7e0ff */
[----:B------:R-:W-:Y:S01]  /*72520*/  IMAD.X R14, R14, 0x1, R0, P3 ;  /* 0x000000010e0e7824 */ /* 0x000fe200018e0600 */
[----:B------:R-:W-:Y:S01]  /*72530*/  STL [R1+0x38dc], R10 ;  /* 0x0038dc0a01007387 */ /* 0x000fe20000100800 */
[----:B------:R-:W-:-:S03]  /*72540*/  MOV R6, R13 ;  /* 0x0000000d00067202 */ /* 0x000fc60000000f00 */
[----:B-1----:R-:W3:Y:S04]  /*72550*/  LDL.LU R18, [R1+0x3900] ;  /* 0x0039000001127983 */ /* 0x002ee80000300800 */
[----:B------:R1:W-:Y:S04]  /*72560*/  STL [R1+0x38d8], R14 ;  /* 0x0038d80e01007387 */ /* 0x0003e80000100800 */
[----:B------:R-:W4:Y:S04]  /*72570*/  LDL.LU R13, [R1+0x3908] ;  /* 0x00390800010d7983 */ /* 0x000f280000300800 */
[----:B------:R1:W-:Y:S01]  /*72580*/  LDGSTS.E [R5+0x4980], [R6.64], P1 ;  /* 0x0498000006057fae */ /* 0x0003e20008921844 */
[----:B--2---:R-:W-:Y:S01]  /*72590*/  IADD3 R12, P2, R12, R252, RZ ;  /* 0x000000fc0c0c7210 */ /* 0x004fe20007f5e0ff */
[----:B-1----:R-:W-:Y:S01]  /*725a0*/  IMAD.MOV.U32 R6, RZ, RZ, R10 ;  /* 0x000000ffff067224 */ /* 0x002fe200078e000a */
[----:B------:R-:W-:-:S02]  /*725b0*/  MOV R7, R14 ;  /* 0x0000000e00077202 */ /* 0x000fc40000000f00 */
[----:B------:R-:W4:Y:S01]  /*725c0*/  LDL.LU R14, [R1+0x3914] ;  /* 0x00391400010e7983 */ /* 0x000f220000300800 */
[----:B------:R-:W-:-:S03]  /*725d0*/  IADD3 R4, P3, R4, R252, RZ ;  /* 0x000000fc04047210 */ /* 0x000fc60007f7e0ff */
[----:B------:R-:W4:Y:S04]  /*725e0*/  LDL.LU R10, [R1+0x391c] ;  /* 0x00391c00010a7983 */ /* 0x000f280000300800 */
[----:B------:R-:W-:Y:S01]  /*725f0*/  STL [R1+0x38e4], R12 ;  /* 0x0038e40c01007387 */ /* 0x000fe20000100800 */
[----:B------:R-:W-:-:S03]  /*72600*/  IMAD.X R17, R17, 0x1, R0, P2 ;  /* 0x0000000111117824 */ /* 0x000fc600010e0600 */
[----:B------:R1:W-:Y:S01]  /*72610*/  LDGSTS.E [R5+0x4a00], [R6.64], P1 ;  /* 0x04a0000006057fae */ /* 0x0003e20008921844 */
[----:B------:R-:W-:-:S03]  /*72620*/  IMAD.X R11, R11, 0x1, R0, P3 ;  /* 0x000000010b0b7824 */ /* 0x000fc600018e0600 */
[----:B------:R1:W-:Y:S04]  /*72630*/  STL [R1+0x38e0], R17 ;  /* 0x0038e01101007387 */ /* 0x0003e80000100800 */
[----:B------:R-:W-:Y:S01]  /*72640*/  STL [R1+0x38ec], R4 ;  /* 0x0038ec0401007387 */ /* 0x000fe20000100800 */
[----:B-1----:R-:W-:-:S03]  /*72650*/  IMAD.MOV.U32 R7, RZ, RZ, R17 ;  /* 0x000000ffff077224 */ /* 0x002fc600078e0011 */
[----:B------:R-:W4:Y:S01]  /*72660*/  LDL.LU R17, [R1+0x3910] ;  /* 0x0039100001117983 */ /* 0x000f220000300800 */
[----:B------:R-:W-:-:S03]  /*72670*/  MOV R6, R12 ;  /* 0x0000000c00067202 */ /* 0x000fc60000000f00 */
[----:B------:R1:W-:Y:S04]  /*72680*/  STL [R1+0x38e8], R11 ;  /* 0x0038e80b01007387 */ /* 0x0003e80000100800 */
[----:B------:R-:W4:Y:S04]  /*72690*/  LDL.LU R12, [R1+0x3918] ;  /* 0x00391800010c7983 */ /* 0x000f280000300800 */
[----:B------:R1:W-:Y:S01]  /*726a0*/  LDGSTS.E [R5+0x4a80], [R6.64], P1 ;  /* 0x04a8000006057fae */ /* 0x0003e20008921844 */
[-C--:B------:R-:W-:Y:S02]  /*726b0*/  IADD3 R8, P2, R8, R252.reuse, RZ ;  /* 0x000000fc08087210 */ /* 0x080fe40007f5e0ff */
[----:B------:R-:W-:Y:S01]  /*726c0*/  IADD3 R19, P3, R19, R252, RZ ;  /* 0x000000fc13137210 */ /* 0x000fe20007f7e0ff */
[----:B-1----:R-:W-:Y:S01]  /*726d0*/  IMAD.MOV.U32 R6, RZ, RZ, R4 ;  /* 0x000000ffff067224 */ /* 0x002fe200078e0004 */
[----:B------:R-:W-:Y:S01]  /*726e0*/  MOV R7, R11 ;  /* 0x0000000b00077202 */ /* 0x000fe20000000f00 */
[--C-:B------:R-:W-:Y:S01]  /*726f0*/  IMAD.X R16, R16, 0x1, R0.reuse, P2 ;  /* 0x0000000110107824 */ /* 0x100fe200010e0600 */
[----:B------:R-:W4:Y:S01]  /*72700*/  LDL.LU R11, [R1+0x3924] ;  /* 0x00392400010b7983 */ /* 0x000f220000300800 */
[----:B------:R-:W-:-:S03]  /*72710*/  IMAD.X R20, R20, 0x1, R0, P3 ;  /* 0x0000000114147824 */ /* 0x000fc600018e0600 */
[----:B------:R-:W4:Y:S04]  /*72720*/  LDL.LU R4, [R1+0x392c] ;  /* 0x00392c0001047983 */ /* 0x000f280000300800 */
[----:B------:R-:W-:Y:S04]  /*72730*/  STL [R1+0x38f4], R8 ;  /* 0x0038f40801007387 */ /* 0x000fe80000100800 */
[----:B------:R1:W-:Y:S04]  /*72740*/  LDGSTS.E [R5+0x4b00], [R6.64], P1 ;  /* 0x04b0000006057fae */ /* 0x0003e80008921844 */
[----:B------:R1:W-:Y:S04]  /*72750*/  STL [R1+0x38f0], R16 ;  /* 0x0038f01001007387 */ /* 0x0003e80000100800 */
[----:B------:R3:W-:Y:S01]  /*72760*/  STL [R1+0x38fc], R19 ;  /* 0x0038fc1301007387 */ /* 0x0007e20000100800 */
[----:B-1----:R-:W-:Y:S01]  /*72770*/  IMAD.MOV.U32 R7, RZ, RZ, R16 ;  /* 0x000000ffff077224 */ /* 0x002fe200078e0010 */
[----:B------:R-:W-:-:S02]  /*72780*/  MOV R6, R8 ;  /* 0x0000000800067202 */ /* 0x000fc40000000f00 */
[----:B------:R-:W4:Y:S04]  /*72790*/  LDL.LU R16, [R1+0x3920] ;  /* 0x0039200001107983 */ /* 0x000f280000300800 */
[----:B------:R-:W-:Y:S04]  /*727a0*/  STL [R1+0x38f8], R20 ;  /* 0x0038f81401007387 */ /* 0x000fe80000100800 */
[----:B------:R-:W4:Y:S01]  /*727b0*/  LDL.LU R8, [R1+0x3928] ;  /* 0x0039280001087983 */ /* 0x000f220000300800 */
[----:B------:R-:W-:-:S03]  /*727c0*/  IADD3 R15, P2, R15, R252, RZ ;  /* 0x000000fc0f0f7210 */ /* 0x000fc60007f5e0ff */
[----:B------:R1:W-:Y:S01]  /*727d0*/  LDGSTS.E [R5+0x4b80], [R6.64], P1 ;  /* 0x04b8000006057fae */ /* 0x0003e20008921844 */
[----:B------:R-:W-:-:S03]  /*727e0*/  IADD3 R9, P3, R9, R252, RZ ;  /* 0x000000fc09097210 */ /* 0x000fc60007f7e0ff */
[----:B------:R-:W-:Y:S01]  /*727f0*/  STL [R1+0x3904], R15 ;  /* 0x0039040f01007387 */ /* 0x000fe20000100800 */
[----:B-1----:R-:W-:Y:S01]  /*72800*/  IMAD.MOV.U32 R6, RZ, RZ, R19 ;  /* 0x000000ffff067224 */ /* 0x002fe200078e0013 */
[----:B------:R-:W-:-:S05]  /*72810*/  MOV R7, R20 ;  /* 0x0000001400077202 */ /* 0x000fca0000000f00 */
[----:B------:R1:W-:Y:S02]  /*72820*/  LDGSTS.E [R5+0x4c00], [R6.64], P1 ;  /* 0x04c0000006057fae */ /* 0x0003e40008921844 */
[----:B-1----:R-:W-:Y:S01]  /*72830*/  MOV R6, R15 ;  /* 0x0000000f00067202 */ /* 0x002fe20000000f00 */
[----:B---3--:R-:W-:-:S04]  /*72840*/  IMAD.X R18, R18, 0x1, R0, P2 ;  /* 0x0000000112127824 */ /* 0x008fc800010e0600 */
[----:B------:R-:W-:Y:S01]  /*72850*/  IMAD.MOV.U32 R7, RZ, RZ, R18 ;  /* 0x000000ffff077224 */ /* 0x000fe200078e0012 */
[----:B------:R-:W-:Y:S01]  /*72860*/  STL [R1+0x3900], R18 ;  /* 0x0039001201007387 */ /* 0x000fe20000100800 */
[----:B----4-:R-:W-:-:S03]  /*72870*/  IMAD.X R13, R13, 0x1, R0, P3 ;  /* 0x000000010d0d7824 */ /* 0x010fc600018e0600 */
[----:B------:R1:W-:Y:S04]  /*72880*/  STL [R1+0x390c], R9 ;  /* 0x00390c0901007387 */ /* 0x0003e80000100800 */
[----:B------:R3:W-:Y:S04]  /*72890*/  LDGSTS.E [R5+0x4c80], [R6.64], P1 ;  /* 0x04c8000006057fae */ /* 0x0007e80008921844 */
[----:B------:R4:W-:Y:S04]  /*728a0*/  STL [R1+0x3908], R13 ;  /* 0x0039080d01007387 */ /* 0x0009e80000100800 */
[----:B------:R-:W2:Y:S01]  /*728b0*/  LDL.LU R19, [R1+0x3930] ;  /* 0x0039300001137983 */ /* 0x000ea20000300800 */
[----:B---3--:R-:W-:-:S03]  /*728c0*/  IMAD.MOV.U32 R6, RZ, RZ, R9 ;  /* 0x000000ffff067224 */ /* 0x008fc600078e0009 */
[----:B-1----:R-:W3:Y:S01]  /*728d0*/  LDL.LU R9, [R1+0x3934] ;  /* 0x0039340001097983 */ /* 0x002ee20000300800 */
[-C--:B----4-:R-:W-:Y:S02]  /*728e0*/  IADD3 R14, P2, R14, R252.reuse, RZ ;  /* 0x000000fc0e0e7210 */ /* 0x090fe40007f5e0ff */
[----:B------:R-:W-:Y:S01]  /*728f0*/  MOV R7, R13 ;  /* 0x0000000d00077202 */ /* 0x000fe20000000f00 */
[----:B------:R-:W4:Y:S01]  /*72900*/  LDL.LU R15, [R1+0x3ab8] ;  /* 0x003ab800010f7983 */ /* 0x000f220000300800 */
[----:B------:R-:W-:-:S03]  /*72910*/  IADD3 R10, P3, R10, R252, RZ ;  /* 0x000000fc0a0a7210 */ /* 0x000fc60007f7e0ff */
[----:B------:R-:W4:Y:S04]  /*72920*/  LDL.LU R13, [R1+0x3abc] ;  /* 0x003abc00010d7983 */ /* 0x000f280000300800 */
[----:B------:R1:W-:Y:S04]  /*72930*/  LDGSTS.E [R5+0x4d00], [R6.64], P1 ;  /* 0x04d0000006057fae */ /* 0x0003e80008921844 */
[----:B------:R-:W-:Y:S01]  /*72940*/  STL [R1+0x3914], R14 ;  /* 0x0039140e01007387 */ /* 0x000fe20000100800 */
[----:B------:R-:W-:Y:S01]  /*72950*/  IMAD.X R17, R17, 0x1, R0, P2 ;  /* 0x0000000111117824 */ /* 0x000fe200010e0600 */
[----:B-1----:R-:W-:-:S03]  /*72960*/  MOV R6, R14 ;  /* 0x0000000e00067202 */ /* 0x002fc60000000f00 */
[----:B------:R-:W-:Y:S01]  /*72970*/  IMAD.MOV.U32 R7, RZ, RZ, R17 ;  /* 0x000000ffff077224 */ /* 0x000fe200078e0011 */
[----:B------:R1:W-:Y:S01]  /*72980*/  STL [R1+0x3910], R17 ;  /* 0x0039101101007387 */ /* 0x0003e20000100800 */
[----:B------:R-:W-:-:S03]  /*72990*/  IMAD.X R12, R12, 0x1, R0, P3 ;  /* 0x000000010c0c7824 */ /* 0x000fc600018e0600 */
[----:B------:R-:W-:Y:S04]  /*729a0*/  STL [R1+0x391c], R10 ;  /* 0x00391c0a01007387 */ /* 0x000fe80000100800 */
[----:B------:R1:W-:Y:S04]  /*729b0*/  LDGSTS.E [R5+0x4d80], [R6.64], P1 ;  /* 0x04d8000006057fae */ /* 0x0003e80008921844 */
[----:B------:R1:W-:Y:S04]  /*729c0*/  STL [R1+0x3918], R12 ;  /* 0x0039180c01007387 */ /* 0x0003e80000100800 */
[----:B-1----:R-:W4:Y:S01]  /*729d0*/  LDL.LU R17, [R1+0x3ac0] ;  /* 0x003ac00001117983 */ /* 0x002f220000300800 */
[----:B------:R-:W-:-:S03]  /*729e0*/  MOV R7, R12 ;  /* 0x0000000c00077202 */ /* 0x000fc60000000f00 */
        /* <DEDUP_REMOVED lines=14> */
[----:B------:R1:W-:Y:S04]  /*72ad0*/  STL [R1+0x3928], R8 ;  /* 0x0039280801007387 */ /* 0x0003e80000100800 */
[----:B------:R-:W4:Y:S04]  /*72ae0*/  LDL.LU R18, [R1+0x3ad0] ;  /* 0x003ad00001127983 */ /* 0x000f280000300800 */
[----:B-1----:R-:W4:Y:S04]  /*72af0*/  LDL.LU R16, [R1+0x3ad4] ;  /* 0x003ad40001107983 */ /* 0x002f280000300800 */
[----:B------:R1:W-:Y:S04]  /*72b00*/  LDGSTS.E [R5+0x4e80], [R6.64], P1 ;  /* 0x04e8000006057fae */ /* 0x0003e80008921844 */
[----:B------:R-:W4:Y:S01]  /*72b10*/  LDL.LU R11, [R1+0x3ad8] ;  /* 0x003ad800010b7983 */ /* 0x000f220000300800 */
[----:B-1----:R-:W-:-:S03]  /*72b20*/  MOV R7, R8 ;  /* 0x0000000800077202 */ /* 0x002fc60000000f00 */
[----:B------:R-:W4:Y:S01]  /*72b30*/  LDL.LU R8, [R1+0x3adc] ;  /* 0x003adc0001087983 */ /* 0x000f220000300800 */
[----:B------:R-:W-:Y:S01]  /*72b40*/  ISETP.GT.AND P2, PT, R3, 0xd, PT ;  /* 0x0000000d0300780c */ /* 0x000fe20003f44270 */
[----:B------:R-:W-:-:S03]  /*72b50*/  IMAD.MOV.U32 R6, RZ, RZ, R4 ;  /* 0x000000ffff067224 */ /* 0x000fc600078e0004 */
[----:B------:R-:W-:Y:S02]  /*72b60*/  SEL R4, RZ, 0x4, !P2 ;  /* 0x00000004ff047807 */ /* 0x000fe40005000000 */
[----:B------:R1:W-:Y:S02]  /*72b70*/  LDGSTS.E [R5+0x4f00], [R6.64], P1 ;  /* 0x04f0000006057fae */ /* 0x0003e40008921844 */
[----:B------:R-:W-:-:S04]  /*72b80*/  SEL R4, R4, RZ, !P0 ;  /* 0x000000ff04047207 */ /* 0x000fc80004000000 */
[----:B------:R-:W-:Y:S02]  /*72b90*/  ISETP.NE.U32.AND P2, PT, R4, RZ, PT ;  /* 0x000000ff0400720c */ /* 0x000fe40003f45070 */
        /* <DEDUP_REMOVED lines=15> */
[----:B------:R-:W-:-:S03]  /*72c90*/  IMAD.MOV.U32 R6, RZ, RZ, R13 ;  /* 0x000000ffff067224 */ /* 0x000fc600078e000d */
[----:B------:R-:W3:Y:S04]  /*72ca0*/  LDL.LU R13, [R1+0x3ae8] ;  /* 0x003ae800010d7983 */ /* 0x000ee80000300800 */
[----:B------:R1:W-:Y:S01]  /*72cb0*/  LDGSTS.E [R5+0x6800], [R6.64], P2 ;  /* 0x0680000006057fae */ /* 0x0003e20009121844 */
[----:B------:R-:W-:-:S05]  /*72cc0*/  IADD3 R12, P1, R12, R252, RZ ;  /* 0x000000fc0c0c7210 */ /* 0x000fca0007f3e0ff */
[--C-:B------:R-:W-:Y:S01]  /*72cd0*/  IMAD.X R17, R17, 0x1, R0.reuse, P1 ;  /* 0x0000000111117824 */ /* 0x100fe200008e0600 */
[----:B------:R-:W-:Y:S01]  /*72ce0*/  IADD3 R10, P3, R10, R252, RZ ;  /* 0x000000fc0a0a7210 */ /* 0x000fe20007f7e0ff */
[----:B------:R1:W-:Y:S02]  /*72cf0*/  STL [R1+0x3ac4], R12 ;  /* 0x003ac40c01007387 */ /* 0x0003e40000100800 */
[----:B-1----:R-:W-:Y:S01]  /*72d00*/  MOV R6, R12 ;  /* 0x0000000c00067202 */ /* 0x002fe20000000f00 */
[----:B------:R-:W-:Y:S02]  /*72d10*/  IMAD.MOV.U32 R7, RZ, RZ, R17 ;  /* 0x000000ffff077224 */ /* 0x000fe400078e0011 */
[----:B------:R-:W-:Y:S01]  /*72d20*/  IMAD.X R14, R14, 0x1, R0, P3 ;  /* 0x000000010e0e7824 */ /* 0x000fe200018e0600 */
[----:B------:R-:W-:Y:S04]  /*72d30*/  STL [R1+0x3ac0], R17 ;  /* 0x003ac01101007387 */ /* 0x000fe80000100800 */
[----:B------:R-:W-:Y:S04]  /*72d40*/  STL [R1+0x3acc], R10 ;  /* 0x003acc0a01007387 */ /* 0x000fe80000100800 */
[----:B------:R-:W3:Y:S04]  /*72d50*/  LDL.LU R12, [R1+0x3af4] ;  /* 0x003af400010c7983 */ /* 0x000ee80000300800 */
[----:B------:R1:W-:Y:S04]  /*72d60*/  STL [R1+0x3ac8], R14 ;  /* 0x003ac80e01007387 */ /* 0x0003e80000100800 */
[----:B------:R1:W-:Y:S04]  /*72d70*/  LDGSTS.E [R5+0x6880], [R6.64], P2 ;  /* 0x0688000006057fae */ /* 0x0003e80009121844 */
[----:B------:R-:W3:Y:S01]  /*72d80*/  LDL.LU R19, [R1+0x3afc] ;  /* 0x003afc0001137983 */ /* 0x000ee20000300800 */
[----:B-1----:R-:W-:-:S03]  /*72d90*/  MOV R7, R14 ;  /* 0x0000000e00077202 */ /* 0x002fc60000000f00 */
[----:B------:R-:W3:Y:S04]  /*72da0*/  LDL.LU R14, [R1+0x3af0] ;  /* 0x003af000010e7983 */ /* 0x000ee80000300800 */
[----:B------:R-:W3:Y:S01]  /*72db0*/  LDL.LU R20, [R1+0x3af8] ;  /* 0x003af80001147983 */ /* 0x000ee20000300800 */
[----:B------:R-:W-:Y:S01]  /*72dc0*/  IADD3 R16, P1, R16, R252, RZ ;  /* 0x000000fc10107210 */ /* 0x000fe20007f3e0ff */
[----:B------:R-:W-:Y:S02]  /*72dd0*/  IMAD.MOV.U32 R6, RZ, RZ, R10 ;  /* 0x000000ffff067224 */ /* 0x000fe400078e000a */
[----:B------:R-:W3:Y:S02]  /*72de0*/  LDL.LU R17, [R1+0x3b04] ;  /* 0x003b040001117983 */ /* 0x000ee40000300800 */
[----:B------:R-:W-:-:S02]  /*72df0*/  IMAD.X R18, R18, 0x1, R0, P1 ;  /* 0x0000000112127824 */ /* 0x000fc400008e0600 */
[----:B------:R-:W3:Y:S04]  /*72e00*/  LDL.LU R10, [R1+0x3b0c] ;  /* 0x003b0c00010a7983 */ /* 0x000ee80000300800 */
[----:B------:R-:W-:Y:S04]  /*72e10*/  STL [R1+0x3ad4], R16 ;  /* 0x003ad41001007387 */ /* 0x000fe80000100800 */
[----:B------:R1:W-:Y:S01]  /*72e20*/  LDGSTS.E [R5+0x6900], [R6.64], P2 ;  /* 0x0690000006057fae */ /* 0x0003e20009121844 */
[----:B------:R-:W-:-:S03]  /*72e30*/  IADD3 R8, P3, R8, R252, RZ ;  /* 0x000000fc08087210 */ /* 0x000fc60007f7e0ff */
[----:B------:R1:W-:Y:S02]  /*72e40*/  STL [R1+0x3ad0], R18 ;  /* 0x003ad01201007387 */ /* 0x0003e40000100800 */
[----:B------:R-:W-:Y:S02]  /*72e50*/  IMAD.X R11, R11, 0x1, R0, P3 ;  /* 0x000000010b0b7824 */ /* 0x000fe400018e0600 */
        /* <DEDUP_REMOVED lines=12> */
[----:B--2---:R-:W-:-:S05]  /*72f20*/  IADD3 R9, P1, R9, R252, RZ ;  /* 0x000000fc09097210 */ /* 0x004fca0007f3e0ff */
[----:B------:R-:W-:Y:S01]  /*72f30*/  STL [R1+0x3ae4], R9 ;  /* 0x003ae40901007387 */ /* 0x000fe20000100800 */
[----:B----4-:R-:W-:Y:S01]  /*72f40*/  IADD3 R4, P3, R4, R252, RZ ;  /* 0x000000fc04047210 */ /* 0x010fe20007f7e0ff */
[----:B---3--:R-:W-:-:S04]  /*72f50*/  IMAD.X R15, R15, 0x1, R0, P1 ;  /* 0x000000010f0f7824 */ /* 0x008fc800008e0600 */
[----:B------:R-:W-:Y:S01]  /*72f60*/  IMAD.X R13, R13, 0x1, R0, P3 ;  /* 0x000000010d0d7824 */ /* 0x000fe200018e0600 */
[----:B------:R2:W-:Y:S01]  /*72f70*/  STL [R1+0x3ae0], R15 ;  /* 0x003ae00f01007387 */ /* 0x0005e20000100800 */
[----:B-1----:R-:W-:-:S03]  /*72f80*/  IMAD.MOV.U32 R7, RZ, RZ, R15 ;  /* 0x000000ffff077224 */ /* 0x002fc600078e000f */
[----:B------:R-:W-:Y:S01]  /*72f90*/  STL [R1+0x3aec], R4 ;  /* 0x003aec0401007387 */ /* 0x000fe20000100800 */
[----:B------:R-:W-:-:S03]  /*72fa0*/  MOV R6, R9 ;  /* 0x0000000900067202 */ /* 0x000fc60000000f00 */
[----:B--2---:R-:W2:Y:S04]  /*72fb0*/  LDL.LU R15, [R1+0x3b10] ;  /* 0x003b1000010f7983 */ /* 0x004ea80000300800 */
[----:B------:R1:W-:Y:S04]  /*72fc0*/  STL [R1+0x3ae8], R13 ;  /* 0x003ae80d01007387 */ /* 0x0003e80000100800 */
[----:B------:R-:W3:Y:S04]  /*72fd0*/  LDL.LU R9, [R1+0x3b18] ;  /* 0x003b180001097983 */ /* 0x000ee80000300800 */
[----:B------:R4:W-:Y:S01]  /*72fe0*/  LDGSTS.E [R5+0x6a80], [R6.64], P2 ;  /* 0x06a8000006057fae */ /* 0x0009e20009121844 */
[----:B------:R-:W-:Y:S01]  /*72ff0*/  IADD3 R12, P1, R12, R252, RZ ;  /* 0x000000fc0c0c7210 */ /* 0x000fe20007f3e0ff */
[----:B----4-:R-:W-:Y:S01]  /*73000*/  IMAD.MOV.U32 R6, RZ, RZ, R4 ;  /* 0x000000ffff067224 */ /* 0x010fe200078e0004 */
[----:B------:R-:W-:-:S02]  /*73010*/  MOV R7, R13 ;  /* 0x0000000d00077202 */ /* 0x000fc40000000f00 */
[----:B-1----:R-:W3:Y:S01]  /*73020*/  LDL.LU R13, [R1+0x3b24] ;  /* 0x003b2400010d7983 */ /* 0x002ee20000300800 */
[----:B------:R-:W-:-:S03]  /*73030*/  IADD3 R19, P3, R19, R252, RZ ;  /* 0x000000fc13137210 */ /* 0x000fc60007f7e0ff */
[----:B------:R-:W3:Y:S04]  /*73040*/  LDL.LU R4, [R1+0x3b2c] ;  /* 0x003b2c0001047983 */ /* 0x000ee80000300800 */
[----:B------:R-:W-:Y:S01]  /*73050*/  STL [R1+0x3af4], R12 ;  /* 0x003af40c01007387 */ /* 0x000fe20000100800 */
[----:B------:R-:W-:-:S03]  /*73060*/  IMAD.X R14, R14, 0x1, R0, P1 ;  /* 0x000000010e0e7824 */ /* 0x000fc600008e0600 */
[----:B------:R1:W-:Y:S01]  /*73070*/  LDGSTS.E [R5+0x6b00], [R6.64], P2 ;  /* 0x06b0000006057fae */ /* 0x0003e20009121844 */
[----:B------:R-:W-:-:S03]  /*73080*/  IMAD.X R20, R20, 0x1, R0, P3 ;  /* 0x0000000114147824 */ /* 0x000fc600018e0600 */
[----:B------:R1:W-:Y:S04]  /*73090*/  STL [R1+0x3af0], R14 ;  /* 0x003af00e01007387 */ /* 0x0003e80000100800 */
[----:B------:R1:W-:Y:S02]  /*730a0*/  STL [R1+0x3afc], R19 ;  /* 0x003afc1301007387 */ /* 0x0003e40000100800 */
[----:B-1----:R-:W-:Y:S02]  /*730b0*/  IMAD.MOV.U32 R7, RZ, RZ, R14 ;  /* 0x000000ffff077224 */ /* 0x002fe400078e000e */
[----:B------:R-:W3:Y:S01]  /*730c0*/  LDL.LU R14, [R1+0x3b20] ;  /* 0x003b2000010e7983 */ /* 0x000ee20000300800 */
[----:B------:R-:W-:-:S03]  /*730d0*/  MOV R6, R12 ;  /* 0x0000000c00067202 */ /* 0x000fc60000000f00 */
[----:B------:R-:W-:Y:S01]  /*730e0*/  STL [R1+0x3af8], R20 ;  /* 0x003af81401007387 */ /* 0x000fe20000100800 */
[----:B------:R-:W-:-:S03]  /*730f0*/  IADD3 R17, P1, R17, R252, RZ ;  /* 0x000000fc11117210 */ /* 0x000fc60007f3e0ff */
[----:B------:R-:W3:Y:S01]  /*73100*/  LDL.LU R12, [R1+0x3b28] ;  /* 0x003b2800010c7983 */ /* 0x000ee20000300800 */
[----:B------:R-:W-:-:S03]  /*73110*/  IADD3 R10, P3, R10, R252, RZ ;  /* 0x000000fc0a0a7210 */ /* 0x000fc60007f7e0ff */
[----:B------:R1:W-:Y:S01]  /*73120*/  LDGSTS.E [R5+0x6b80], [R6.64], P2 ;  /* 0x06b8000006057fae */ /* 0x0003e20009121844 */
[----:B------:R-:W-:-:S03]  /*73130*/  IMAD.X R18, R18, 0x1, R0, P1 ;  /* 0x0000000112127824 */ /* 0x000fc600008e0600 */
[----:B------:R1:W-:Y:S02]  /*73140*/  STL [R1+0x3b04], R17 ;  /* 0x003b041101007387 */ /* 0x0003e40000100800 */
[----:B-1----:R-:W-:Y:S01]  /*73150*/  IMAD.MOV.U32 R6, RZ, RZ, R19 ;  /* 0x000000ffff067224 */ /* 0x002fe200078e0013 */
[----:B------:R-:W-:Y:S01]  /*73160*/  MOV R7, R20 ;  /* 0x0000001400077202 */ /* 0x000fe20000000f00 */
[----:B------:R-:W-:Y:S01]  /*73170*/  IMAD.X R16, R16, 0x1, R0, P3 ;  /* 0x0000000110107824 */ /* 0x000fe200018e0600 */
[----:B------:R1:W-:Y:S04]  /*73180*/  STL [R1+0x3b00], R18 ;  /* 0x003b001201007387 */ /* 0x0003e80000100800 */
[----:B------:R1:W-:Y:S04]  /*73190*/  LDGSTS.E [R5+0x6c00], [R6.64], P2 ;  /* 0x06c0000006057fae */ /* 0x0003e80009121844 */
[----:B------:R1:W-:Y:S04]  /*731a0*/  STL [R1+0x3b0c], R10 ;  /* 0x003b0c0a01007387 */ /* 0x0003e80000100800 */
[----:B------:R2:W-:Y:S01]  /*731b0*/  STL [R1+0x3b08], R16 ;  /* 0x003b081001007387 */ /* 0x0005e20000100800 */
[----:B-1----:R-:W-:Y:S01]  /*731c0*/  MOV R6, R17 ;  /* 0x0000001100067202 */ /* 0x002fe20000000f00 */
[----:B------:R-:W-:-:S02]  /*731d0*/  IMAD.MOV.U32 R7, RZ, RZ, R18 ;  /* 0x000000ffff077224 */ /* 0x000fc400078e0012 */
[----:B------:R-:W3:Y:S04]  /*731e0*/  LDL.LU R19, [R1+0x3b30] ;  /* 0x003b300001137983 */ /* 0x000ee80000300800 */
[----:B------:R-:W3:Y:S04]  /*731f0*/  LDL.LU R17, [R1+0x3b34] ;  /* 0x003b340001117983 */ /* 0x000ee80000300800 */
[----:B------:R1:W-:Y:S04]  /*73200*/  LDGSTS.E [R5+0x6c80], [R6.64], P2 ;  /* 0x06c8000006057fae */ /* 0x0003e80009121844 */
[----:B------:R-:W3:Y:S01]  /*73210*/  LDL.LU R18, [R1+0x3cb8] ;  /* 0x003cb80001127983 */ /* 0x000ee20000300800 */
[----:B-1----:R-:W-:-:S03]  /*73220*/  IMAD.MOV.U32 R6, RZ, RZ, R10 ;  /* 0x000000ffff067224 */ /* 0x002fc600078e000a */
[----:B------:R-:W3:Y:S01]  /*73230*/  LDL.LU R10, [R1+0x3cbc] ;  /* 0x003cbc00010a7983 */ /* 0x000ee20000300800 */
[----:B------:R-:W-:Y:S02]  /*73240*/  IADD3 R11, P1, R11, R252, RZ ;  /* 0x000000fc0b0b7210 */ /* 0x000fe40007f3e0ff */
[----:B------:R-:W-:Y:S02]  /*73250*/  MOV R7, R16 ;  /* 0x0000001000077202 */ /* 0x000fe40000000f00 */
[----:B------:R-:W-:-:S03]  /*73260*/  IADD3 R8, P3, R8, R252, RZ ;  /* 0x000000fc08087210 */ /* 0x000fc60007f7e0ff */
[----:B------:R1:W-:Y:S04]  /*73270*/  LDGSTS.E [R5+0x6d00], [R6.64], P2 ;  /* 0x06d0000006057fae */ /* 0x0003e80009121844 */
[----:B------:R-:W-:Y:S01]  /*73280*/  STL [R1+0x3b14], R11 ;  /* 0x003b140b01007387 */ /* 0x000fe20000100800 */
[----:B-1----:R-:W-:Y:S01]  /*73290*/  MOV R6, R11 ;  /* 0x0000000b00067202 */ /* 0x002fe20000000f00 */
[----:B--2---:R-:W-:-:S04]  /*732a0*/  IMAD.X R15, R15, 0x1, R0, P1 ;  /* 0x000000010f0f7824 */ /* 0x004fc800008e0600 */
[----:B------:R-:W-:Y:S01]  /*732b0*/  IMAD.MOV.U32 R7, RZ, RZ, R15 ;  /* 0x000000ffff077224 */ /* 0x000fe200078e000f */
[----:B------:R-:W-:Y:S01]  /*732c0*/  STL [R1+0x3b10], R15 ;  /* 0x003b100f01007387 */ /* 0x000fe20000100800 */
[----:B---3--:R-:W-:-:S03]  /*732d0*/  IMAD.X R9, R9, 0x1, R0, P3 ;  /* 0x0000000109097824 */ /* 0x008fc600018e0600 */
[----:B------:R1:W-:Y:S04]  /*732e0*/  STL [R1+0x3b1c], R8 ;  /* 0x003b1c0801007387 */ /* 0x0003e80000100800 */
[----:B------:R2:W-:Y:S04]  /*732f0*/  LDGSTS.E [R5+0x6d80], [R6.64], P2 ;  /* 0x06d8000006057fae */ /* 0x0005e80009121844 */
[----:B------:R3:W-:Y:S04]  /*73300*/  STL [R1+0x3b18], R9 ;  /* 0x003b180901007387 */ /* 0x0007e80000100800 */
[----:B------:R-:W4:Y:S01]  /*73310*/  LDL.LU R16, [R1+0x3cc0] ;  /* 0x003cc00001107983 */ /* 0x000f220000300800 */
[----:B--2---:R-:W-:-:S03]  /*73320*/  IMAD.MOV.U32 R6, RZ, RZ, R8 ;  /* 0x000000ffff067224 */ /* 0x004fc600078e0008 */
[----:B-1----:R-:W2:Y:S01]  /*73330*/  LDL.LU R8, [R1+0x3cc4] ;  /* 0x003cc40001087983 */ /* 0x002ea20000300800 */
[-C--:B---3--:R-:W-:Y:S02]  /*73340*/  IADD3 R13, P1, R13, R252.reuse, RZ ;  /* 0x000000fc0d0d7210 */ /* 0x088fe40007f3e0ff */
[----:B------:R-:W-:Y:S01]  /*73350*/  MOV R7, R9 ;  /* 0x0000000900077202 */ /* 0x000fe20000000f00 */
[----:B------:R-:W3:Y:S01]  /*73360*/  LDL.LU R11, [R1+0x3cc8] ;  /* 0x003cc800010b7983 */ /* 0x000ee20000300800 */
[----:B------:R-:W-:-:S03]  /*73370*/  IADD3 R4, P3, R4, R252, RZ ;  /* 0x000000fc04047210 */ /* 0x000fc60007f7e0ff */
[----:B------:R-:W3:Y:S04]  /*73380*/  LDL.LU R9, [R1+0x3ccc] ;  /* 0x003ccc0001097983 */ /* 0x000ee80000300800 */
        /* <DEDUP_REMOVED lines=10> */
[----:B-1----:R-:W3:Y:S01]  /*73430*/  LDL.LU R14, [R1+0x3cd0] ;  /* 0x003cd000010e7983 */ /* 0x002ee20000300800 */
[----:B------:R-:W-:-:S03]  /*73440*/  MOV R7, R12 ;  /* 0x0000000c00077202 */ /* 0x000fc60000000f00 */
[----:B------:R-:W3:Y:S04]  /*73450*/  LDL.LU R12, [R1+0x3cd4] ;  /* 0x003cd400010c7983 */ /* 0x000ee80000300800 */
[----:B------:R-:W3:Y:S04]  /*73460*/  LDL.LU R15, [R1+0x3cd8] ;  /* 0x003cd800010f7983 */ /* 0x000ee80000300800 */
[----:B------:R-:W3:Y:S01]  /*73470*/  LDL.LU R13, [R1+0x3cdc] ;  /* 0x003cdc00010d7983 */ /* 0x000ee20000300800 */
[----:B------:R-:W-:Y:S01]  /*73480*/  ISETP.GT.AND P1, PT, R3, 0x11, PT ;  /* 0x000000110300780c */ /* 0x000fe20003f24270 */
[----:B------:R-:W-:-:S03]  /*73490*/  IMAD.MOV.U32 R6, RZ, RZ, R4 ;  /* 0x000000ffff067224 */ /* 0x000fc600078e0004 */
[----:B------:R-:W-:Y:S02]  /*734a0*/  SEL R4, RZ, 0x4, !P1 ;  /* 0x00000004ff047807 */ /* 0x000fe40004800000 */
[----:B------:R1:W-:Y:S01]  /*734b0*/  LDGSTS.E [R5+0x6f00], [R6.64], P2 ;  /* 0x06f0000006057fae */ /* 0x0003e20009121844 */
[----:B------:R-:W-:-:S05]  /*734c0*/  IADD3 R17, P3, R17, R252, RZ ;  /* 0x000000fc11117210 */ /* 0x000fca0007f7e0ff */
[----:B------:R-:W-:Y:S01]  /*734d0*/  IMAD.X R19, R19, 0x1, R0, P3 ;  /* 0x0000000113137824 */ /* 0x000fe200018e0600 */
[----:B------:R1:W-:Y:S01]  /*734e0*/  STL [R1+0x3b34], R17 ;  /* 0x003b341101007387 */ /* 0x0003e20000100800 */
[----:B------:R-:W-:Y:S02]  /*734f0*/  SEL R4, R4, RZ, !P0 ;  /* 0x000000ff04047207 */ /* 0x000fe40004000000 */
[----:B-1----:R-:W-:Y:S01]  /*73500*/  MOV R6, R17 ;  /* 0x0000001100067202 */ /* 0x002fe20000000f00 */
[----:B------:R-:W-:Y:S01]  /*73510*/  STL [R1+0x3b30], R19 ;  /* 0x003b301301007387 */ /* 0x000fe20000100800 */
[----:B------:R-:W-:Y:S01]  /*73520*/  IMAD.MOV.U32 R7, RZ, RZ, R19 ;  /* 0x000000ffff077224 */ /* 0x000fe200078e0013 */
[----:B------:R-:W-:-:S04]  /*73530*/  IADD3 R10, P4, R10, R252, RZ ;  /* 0x000000fc0a0a7210 */ /* 0x000fc80007f9e0ff */
[----:B------:R1:W-:Y:S01]  /*73540*/  LDGSTS.E [R5+0x6f80], [R6.64], P2 ;  /* 0x06f8000006057fae */ /* 0x0003e20009121844 */
[----:B------:R-:W-:-:S03]  /*73550*/  IMAD.X R18, R18, 0x1, R0, P4 ;  /* 0x0000000112127824 */ /* 0x000fc600020e0600 */
[----:B------:R-:W-:Y:S01]  /*73560*/  STL [R1+0x3cbc], R10 ;  /* 0x003cbc0a01007387 */ /* 0x000fe20000100800 */
[----:B------:R-:W-:-:S03]  /*73570*/  ISETP.NE.U32.AND P1, PT, R4, RZ, PT ;  /* 0x000000ff0400720c */ /* 0x000fc60003f25070 */
[----:B------:R-:W3:Y:S01]  /*73580*/  LDL.LU R17, [R1+0x3ce4] ;  /* 0x003ce40001117983 */ /* 0x000ee20000300800 */
[----:B-1----:R-:W-:-:S03]  /*73590*/  MOV R7, R18 ;  /* 0x0000001200077202 */ /* 0x002fc60000000f00 */
[----:B------:R1:W-:Y:S04]  /*735a0*/  STL [R1+0x3cb8], R18 ;  /* 0x003cb81201007387 */ /* 0x0003e80000100800 */
[----:B------:R-:W3:Y:S04]  /*735b0*/  LDL.LU R4, [R1+0x3cec] ;  /* 0x003cec0001047983 */ /* 0x000ee80000300800 */
[----:B-1----:R-:W3:Y:S01]  /*735c0*/  LDL.LU R18, [R1+0x3ce0] ;  /* 0x003ce00001127983 */ /* 0x002ee20000300800 */
[----:B------:R-:W-:-:S03]  /*735d0*/  IMAD.MOV.U32 R6, RZ, RZ, R10 ;  /* 0x000000ffff067224 */ /* 0x000fc600078e000a */
[----:B------:R-:W3:Y:S04]  /*735e0*/  LDL.LU R10, [R1+0x3ce8] ;  /* 0x003ce800010a7983 */ /* 0x000ee80000300800 */
[----:B------:R1:W-:Y:S01]  /*735f0*/  LDGSTS.E [R5+0x8800], [R6.64], P1 ;  /* 0x0880000006057fae */ /* 0x0003e20008921844 */
[----:B--2---:R-:W-:-:S05]  /*73600*/  IADD3 R8, P2, R8, R252, RZ ;  /* 0x000000fc08087210 */ /* 0x004fca0007f5e0ff */
[----:B----4-:R-:W-:Y:S01]  /*73610*/  IMAD.X R16, R16, 0x1, R0, P2 ;  /* 0x0000000110107824 */ /* 0x010fe200010e0600 */
[----:B---3--:R-:W-:Y:S01]  /*73620*/  IADD3 R9, P3, R9, R252, RZ ;  /* 0x000000fc09097210 */ /* 0x008fe20007f7e0ff */
[----:B------:R2:W-:Y:S01]  /*73630*/  STL [R1+0x3cc4], R8 ;  /* 0x003cc40801007387 */ /* 0x0005e20000100800 */
[----:B-1----:R-:W-:-:S03]  /*73640*/  MOV R6, R8 ;  /* 0x0000000800067202 */ /* 0x002fc60000000f00 */
[----:B------:R-:W-:Y:S01]  /*73650*/  IMAD.X R11, R11, 0x1, R0, P3 ;  /* 0x000000010b0b7824 */ /* 0x000fe200018e0600 */
[----:B------:R1:W-:Y:S04]  /*73660*/  STL [R1+0x3cc0], R16 ;  /* 0x003cc01001007387 */ /* 0x0003e80000100800 */
[----:B------:R3:W-:Y:S01]  /*73670*/  STL [R1+0x3ccc], R9 ;  /* 0x003ccc0901007387 */ /* 0x0007e20000100800 */
[----:B------:R-:W-:-:S03]  /*73680*/  IMAD.MOV.U32 R7, RZ, RZ, R16 ;  /* 0x000000ffff077224 */ /* 0x000fc600078e0010 */
[----:B--2---:R-:W2:Y:S04]  /*73690*/  LDL.LU R8, [R1+0x3cf4] ;  /* 0x003cf40001087983 */ /* 0x004ea80000300800 */
[----:B------:R4:W-:Y:S04]  /*736a0*/  STL [R1+0x3cc8], R11 ;  /* 0x003cc80b01007387 */ /* 0x0009e80000100800 */
[----:B------:R-:W2:Y:S04]  /*736b0*/  LDL.LU R19, [R1+0x3cfc] ;  /* 0x003cfc0001137983 */ /* 0x000ea80000300800 */
[----:B-1----:R-:W2:Y:S04]  /*736c0*/  LDL.LU R16, [R1+0x3cf0] ;  /* 0x003cf00001107983 */ /* 0x002ea80000300800 */
[----:B------:R1:W-:Y:S04]  /*736d0*/  LDGSTS.E [R5+0x8880], [R6.64], P1 ;  /* 0x0888000006057fae */ /* 0x0003e80008921844 */
[----:B------:R-:W2:Y:S01]  /*736e0*/  LDL.LU R20, [R1+0x3cf8] ;  /* 0x003cf80001147983 */ /* 0x000ea20000300800 */
[----:B------:R-:W-:Y:S01]  /*736f0*/  IADD3 R12, P2, R12, R252, RZ ;  /* 0x000000fc0c0c7210 */ /* 0x000fe20007f5e0ff */
[----:B-1----:R-:W-:Y:S01]  /*73700*/  IMAD.MOV.U32 R6, RZ, RZ, R9 ;  /* 0x000000ffff067224 */ /* 0x002fe200078e0009 */
[----:B------:R-:W-:Y:S01]  /*73710*/  MOV R7, R11 ;  /* 0x0000000b00077202 */ /* 0x000fe20000000f00 */
[----:B---3--:R-:W3:Y:S02]  /*73720*/  LDL.LU R9, [R1+0x3d04] ;  /* 0x003d040001097983 */ /* 0x008ee40000300800 */
[----:B------:R-:W-:-:S02]  /*73730*/  IMAD.X R14, R14, 0x1, R0, P2 ;  /* 0x000000010e0e7824 */ /* 0x000fc400010e0600 */
[----:B----4-:R-:W2:Y:S01]  /*73740*/  LDL.LU R11, [R1+0x3d0c] ;  /* 0x003d0c00010b7983 */ /* 0x010ea20000300800 */
[----:B------:R-:W-:-:S03]  /*73750*/  IADD3 R13, P3, R13, R252, RZ ;  /* 0x000000fc0d0d7210 */ /* 0x000fc60007f7e0ff */
[----:B------:R-:W-:Y:S02]  /*73760*/  STL [R1+0x3cd4], R12 ;  /* 0x003cd40c01007387 */ /* 0x000fe40000100800 */
[----:B------:R-:W-:Y:S02]  /*73770*/  IMAD.X R15, R15, 0x1, R0, P3 ;  /* 0x000000010f0f7824 */ /* 0x000fe400018e0600 */
[----:B------:R1:W-:Y:S04]  /*73780*/  LDGSTS.E [R5+0x8900], [R6.64], P1 ;  /* 0x0890000006057fae */ /* 0x0003e80008921844 */
[----:B------:R1:W-:Y:S04]  /*73790*/  STL [R1+0x3cd0], R14 ;  /* 0x003cd00e01007387 */ /* 0x0003e80000100800 */
[----:B------:R1:W-:Y:S02]  /*737a0*/  STL [R1+0x3cdc], R13 ;  /* 0x003cdc0d01007387 */ /* 0x0003e40000100800 */
[----:B-1----:R-:W-:-:S02]  /*737b0*/  IMAD.MOV.U32 R7, RZ, RZ, R14 ;  /* 0x000000ffff077224 */ /* 0x002fc400078e000e */
[----:B------:R-:W2:Y:S01]  /*737c0*/  LDL.LU R14, [R1+0x3d00] ;  /* 0x003d0000010e7983 */ /* 0x000ea20000300800 */
[----:B------:R-:W-:-:S03]  /*737d0*/  MOV R6, R12 ;  /* 0x0000000c00067202 */ /* 0x000fc60000000f00 */
[----:B------:R1:W-:Y:S04]  /*737e0*/  STL [R1+0x3cd8], R15 ;  /* 0x003cd80f01007387 */ /* 0x0003e80000100800 */
[----:B------:R-:W2:Y:S04]  /*737f0*/  LDL.LU R12, [R1+0x3d08] ;  /* 0x003d0800010c7983 */ /* 0x000ea80000300800 */
[----:B------:R1:W-:Y:S01]  /*73800*/  LDGSTS.E [R5+0x8980], [R6.64], P1 ;  /* 0x0898000006057fae */ /* 0x0003e20008921844 */
[-C--:B------:R-:W-:Y:S01]  /*73810*/  IADD3 R17, P2, R17, R252.reuse, RZ ;  /* 0x000000fc11117210 */ /* 0x080fe20007f5e0ff */
[----:B-1----:R-:W-:Y:S01]  /*73820*/  IMAD.MOV.U32 R6, RZ, RZ, R13 ;  /* 0x000000ffff067224 */ /* 0x002fe200078e000d */
[----:B------:R-:W-:Y:S01]  /*73830*/  MOV R7, R15 ;  /* 0x0000000f00077202 */ /* 0x000fe20000000f00 */
[----:B------:R-:W2:Y:S01]  /*73840*/  LDL.LU R13, [R1+0x3d14] ;  /* 0x003d1400010d7983 */ /* 0x000ea20000300800 */
[----:B------:R-:W-:-:S03]  /*73850*/  IADD3 R4, P3, R4, R252, RZ ;  /* 0x000000fc04047210 */ /* 0x000fc60007f7e0ff */
[----:B------:R-:W2:Y:S01]  /*73860*/  LDL.LU R15, [R1+0x3d1c] ;  /* 0x003d1c00010f7983 */ /* 0x000ea20000300800 */
[----:B------:R-:W-:-:S03]  /*73870*/  IMAD.X R18, R18, 0x1, R0, P2 ;  /* 0x0000000112127824 */ /* 0x000fc600010e0600 */
[----:B------:R-:W-:Y:S04]  /*73880*/  STL [R1+0x3ce4], R17 ;  /* 0x003ce41101007387 */ /* 0x000fe80000100800 */
[----:B------:R1:W-:Y:S01]  /*73890*/  LDGSTS.E [R5+0x8a00], [R6.64], P1 ;  /* 0x08a0000006057fae */ /* 0x0003e20008921844 */
[----:B------:R-:W-:-:S03]  /*738a0*/  IMAD.X R10, R10, 0x1, R0, P3 ;  /* 0x000000010a0a7824 */ /* 0x000fc600018e0600 */
[----:B------:R1:W-:Y:S04]  /*738b0*/  STL [R1+0x3ce0], R18 ;  /* 0x003ce01201007387 */ /* 0x0003e80000100800 */
[----:B------:R-:W-:Y:S01]  /*738c0*/  STL [R1+0x3cec], R4 ;  /* 0x003cec0401007387 */ /* 0x000fe20000100800 */
[----:B-1----:R-:W-:-:S03]  /*738d0*/  IMAD.MOV.U32 R7, RZ, RZ, R18 ;  /* 0x000000ffff077224 */ /* 0x002fc600078e0012 */
[----:B------:R-:W2:Y:S01]  /*738e0*/  LDL.LU R18, [R1+0x3d10] ;  /* 0x003d100001127983 */ /* 0x000ea20000300800 */
[----:B------:R-:W-:-:S03]  /*738f0*/  MOV R6, R17 ;  /* 0x0000001100067202 */ /* 0x000fc60000000f00 */
[----:B------:R1:W-:Y:S04]  /*73900*/  STL [R1+0x3ce8], R10 ;  /* 0x003ce80a01007387 */ /* 0x0003e80000100800 */
[----:B------:R-:W2:Y:S04]  /*73910*/  LDL.LU R17, [R1+0x3d18] ;  /* 0x003d180001117983 */ /* 0x000ea80000300800 */
[----:B------:R1:W-:Y:S02]  /*73920*/  LDGSTS.E [R5+0x8a80], [R6.64], P1 ;  /* 0x08a8000006057fae */ /* 0x0003e40008921844 */
[----:B-1----:R-:W-:Y:S01]  /*73930*/  IMAD.MOV.U32 R6, RZ, RZ, R4 ;  /* 0x000000ffff067224 */ /* 0x002fe200078e0004 */
[----:B------:R-:W-:-:S02]  /*73940*/  MOV R7, R10 ;  /* 0x0000000a00077202 */ /* 0x000fc40000000f00 */
[----:B------:R-:W2:Y:S04]  /*73950*/  LDL.LU R10, [R1+0x3d24] ;  /* 0x003d2400010a7983 */ /* 0x000ea80000300800 */
[----:B------:R-:W2:Y:S04]  /*73960*/  LDL.LU R4, [R1+0x3d2c] ;  /* 0x003d2c0001047983 */ /* 0x000ea80000300800 */
[----:B------:R1:W-:Y:S01]  /*73970*/  LDGSTS.E [R5+0x8b00], [R6.64], P1 ;  /* 0x08b0000006057fae */ /* 0x0003e20008921844 */
[-C--:B--2---:R-:W-:Y:S02]  /*73980*/  IADD3 R8, P2, R8, R252.reuse, RZ ;  /* 0x000000fc08087210 */ /* 0x084fe40007f5e0ff */
[----:B------:R-:W-:-:S03]  /*73990*/  IADD3 R19, P3, R19, R252, RZ ;  /* 0x000000fc13137210 */ /* 0x000fc60007f7e0ff */
[----:B------:R-:W-:Y:S01]  /*739a0*/  IMAD.X R16, R16, 0x1, R0, P2 ;  /* 0x0000000110107824 */ /* 0x000fe200010e0600 */
[----:B------:R-:W-:Y:S01]  /*739b0*/  STL [R1+0x3cf4], R8 ;  /* 0x003cf40801007387 */ /* 0x000fe20000100800 */
[----:B-1----:R-:W-:Y:S02]  /*739c0*/  MOV R6, R8 ;  /* 0x0000000800067202 */ /* 0x002fe40000000f00 */
[----:B------:R-:W-:Y:S01]  /*739d0*/  IMAD.MOV.U32 R7, RZ, RZ, R16 ;  /* 0x000000ffff077224 */ /* 0x000fe200078e0010 */
[----:B------:R1:W-:Y:S01]  /*739e0*/  STL [R1+0x3cf0], R16 ;  /* 0x003cf01001007387 */ /* 0x0003e20000100800 */
[----:B------:R-:W-:-:S03]  /*739f0*/  IMAD.X R20, R20, 0x1, R0, P3 ;  /* 0x0000000114147824 */ /* 0x000fc600018e0600 */
[----:B------:R-:W-:Y:S04]  /*73a00*/  STL [R1+0x3cfc], R19 ;  /* 0x003cfc1301007387 */ /* 0x000fe80000100800 */
[----:B------:R2:W-:Y:S04]  /*73a10*/  LDGSTS.E [R5+0x8b80], [R6.64], P1 ;  /* 0x08b8000006057fae */ /* 0x0005e80008921844 */
[----:B-1----:R-:W4:Y:S01]  /*73a20*/  LDL.LU R16, [R1+0x3d20] ;  /* 0x003d200001107983 */ /* 0x002f220000300800 */
[----:B---3--:R-:W-:-:S03]  /*73a30*/  IADD3 R9, P2, R9, R252, RZ ;  /* 0x000000fc09097210 */ /* 0x008fc60007f5e0ff */
[----:B------:R-:W-:Y:S01]  /*73a40*/  STL [R1+0x3cf8], R20 ;  /* 0x003cf81401007387 */ /* 0x000fe20000100800 */
[----:B--2---:R-:W-:Y:S01]  /*73a50*/  IMAD.MOV.U32 R6, RZ, RZ, R19 ;  /* 0x000000ffff067224 */ /* 0x004fe200078e0013 */
[----:B------:R-:W-:Y:S02]  /*73a60*/  MOV R7, R20 ;  /* 0x0000001400077202 */ /* 0x000fe40000000f00 */
[----:B------:R-:W2:Y:S01]  /*73a70*/  LDL.LU R8, [R1+0x3d28] ;  /* 0x003d280001087983 */ /* 0x000ea20000300800 */
[----:B------:R-:W-:-:S03]  /*73a80*/  IADD3 R11, P3, R11, R252, RZ ;  /* 0x000000fc0b0b7210 */ /* 0x000fc60007f7e0ff */
[----:B------:R1:W-:Y:S04]  /*73a90*/  LDGSTS.E [R5+0x8c00], [R6.64], P1 ;  /* 0x08c0000006057fae */ /* 0x0003e80008921844 */
[----:B------:R3:W-:Y:S01]  /*73aa0*/  STL [R1+0x3d04], R9 ;  /* 0x003d040901007387 */ /* 0x0007e20000100800 */
[----:B-1----:R-:W-:Y:S01]  /*73ab0*/  MOV R6, R9 ;  /* 0x0000000900067202 */ /* 0x002fe20000000f00 */
[----:B------:R-:W-:-:S04]  /*73ac0*/  IMAD.X R14, R14, 0x1, R0, P2 ;  /* 0x000000010e0e7824 */ /* 0x000fc800010e0600 */
[----:B------:R-:W-:Y:S01]  /*73ad0*/  IMAD.MOV.U32 R7, RZ, RZ, R14 ;  /* 0x000000ffff077224 */ /* 0x000fe200078e000e */
[----:B------:R-:W-:Y:S01]  /*73ae0*/  STL [R1+0x3d00], R14 ;  /* 0x003d000e01007387 */ /* 0x000fe20000100800 */
[----:B------:R-:W-:-:S03]  /*73af0*/  IMAD.X R12, R12, 0x1, R0, P3 ;  /* 0x000000010c0c7824 */ /* 0x000fc600018e0600 */
[----:B------:R1:W-:Y:S04]  /*73b00*/  STL [R1+0x3d0c], R11 ;  /* 0x003d0c0b01007387 */ /* 0x0003e80000100800 */
[----:B---3--:R-:W3:Y:S04]  /*73b10*/  LDL.LU R9, [R1+0x3d34] ;  /* 0x003d340001097983 */ /* 0x008ee80000300800 */
[----:B------:R1:W-:Y:S04]  /*73b20*/  LDGSTS.E [R5+0x8c80], [R6.64], P1 ;  /* 0x08c8000006057fae */ /* 0x0003e80008921844 */
[----:B------:R1:W-:Y:S02]  /*73b30*/  STL [R1+0x3d08], R12 ;  /* 0x003d080c01007387 */ /* 0x0003e40000100800 */
[----:B-1----:R-:W-:-:S02]  /*73b40*/  IMAD.MOV.U32 R6, RZ, RZ, R11 ;  /* 0x000000ffff067224 */ /* 0x002fc400078e000b */
[----:B------:R-:W3:Y:S01]  /*73b50*/  LDL.LU R11, [R1+0x3d30] ;  /* 0x003d3000010b7983 */ /* 0x000ee20000300800 */
[-C--:B------:R-:W-:Y:S02]  /*73b60*/  IADD3 R13, P2, R13, R252.reuse, RZ ;  /* 0x000000fc0d0d7210 */ /* 0x080fe40007f5e0ff */
[----:B------:R-:W-:Y:S01]  /*73b70*/  IADD3 R15, P3, R15, R252, RZ ;  /* 0x000000fc0f0f7210 */ /* 0x000fe20007f7e0ff */
[----:B------:R-:W3:Y:S01]  /*73b80*/  LDL.LU R14, [R1+0x3ebc] ;  /* 0x003ebc00010e7983 */ /* 0x000ee20000300800 */
[----:B------:R-:W-:-:S03]  /*73b90*/  MOV R7, R12 ;  /* 0x0000000c00077202 */ /* 0x000fc60000000f00 */
[----:B------:R-:W3:Y:S04]  /*73ba0*/  LDL.LU R12, [R1+0x3ec4] ;  /* 0x003ec400010c7983 */ /* 0x000ee80000300800 */
[----:B------:R1:W-:Y:S04]  /*73bb0*/  STL [R1+0x3d14], R13 ;  /* 0x003d140d01007387 */ /* 0x0003e80000100800 */
[----:B------:R1:W-:Y:S01]  /*73bc0*/  LDGSTS.E [R5+0x8d00], [R6.64], P1 ;  /* 0x08d0000006057fae */ /* 0x0003e20008921844 */
[----:B------:R-:W-:-:S05]  /*73bd0*/  IMAD.X R18, R18, 0x1, R0, P2 ;  /* 0x0000000112127824 */ /* 0x000fca00010e0600 */
[----:B------:R-:W-:Y:S01]  /*73be0*/  STL [R1+0x3d10], R18 ;  /* 0x003d101201007387 */ /* 0x000fe20000100800 */
[----:B------:R-:W-:-:S03]  /*73bf0*/  IMAD.X R17, R17, 0x1, R0, P3 ;  /* 0x0000000111117824 */ /* 0x000fc600018e0600 */
[----:B------:R-:W-:Y:S04]  /*73c00*/  STL [R1+0x3d1c], R15 ;  /* 0x003d1c0f01007387 */ /* 0x000fe80000100800 */
[----:B------:R-:W3:Y:S01]  /*73c10*/  LDL.LU R19, [R1+0x3eb8] ;  /* 0x003eb80001137983 */ /* 0x000ee20000300800 */
[----:B-1----:R-:W-:-:S03]  /*73c20*/  MOV R6, R13 ;  /* 0x0000000d00067202 */ /* 0x002fc60000000f00 */
[----:B------:R1:W-:Y:S04]  /*73c30*/  STL [R1+0x3d18], R17 ;  /* 0x003d181101007387 */ /* 0x0003e80000100800 */
[----:B------:R-:W3:Y:S01]  /*73c40*/  LDL.LU R13, [R1+0x3ec0] ;  /* 0x003ec000010d7983 */ /* 0x000ee20000300800 */
[----:B------:R-:W-:Y:S01]  /*73c50*/  IMAD.MOV.U32 R7, RZ, RZ, R18 ;  /* 0x000000ffff077224 */ /* 0x000fe200078e0012 */
[----:B------:R-:W-:-:S04]  /*73c60*/  IADD3 R10, P2, R10, R252, RZ ;  /* 0x000000fc0a0a7210 */ /* 0x000fc80007f5e0ff */
[----:B------:R1:W-:Y:S01]  /*73c70*/  LDGSTS.E [R5+0x8d80], [R6.64], P1 ;  /* 0x08d8000006057fae */ /* 0x0003e20008921844 */
[----:B------:R-:W-:Y:S02]  /*73c80*/  IADD3 R4, P3, R4, R252, RZ ;  /* 0x000000fc04047210 */ /* 0x000fe40007f7e0ff */
[----:B-1----:R-:W-:Y:S01]  /*73c90*/  MOV R7, R17 ;  /* 0x0000001100077202 */ /* 0x002fe20000000f00 */
[----:B------:R-:W-:Y:S01]  /*73ca0*/  IMAD.MOV.U32 R6, RZ, RZ, R15 ;  /* 0x000000ffff067224 */ /* 0x000fe200078e000f */
[----:B------:R-:W3:Y:S04]  /*73cb0*/  LDL.LU R17, [R1+0x3ecc] ;  /* 0x003ecc0001117983 */ /* 0x000ee80000300800 */
[----:B------:R-:W3:Y:S04]  /*73cc0*/  LDL.LU R15, [R1+0x3ed4] ;  /* 0x003ed400010f7983 */ /* 0x000ee80000300800 */
[----:B------:R-:W-:Y:S04]  /*73cd0*/  STL [R1+0x3d24], R10 ;  /* 0x003d240a01007387 */ /* 0x000fe80000100800 */
[----:B------:R1:W-:Y:S02]  /*73ce0*/  LDGSTS.E [R5+0x8e00], [R6.64], P1 ;  /* 0x08e0000006057fae */ /* 0x0003e40008921844 */
[----:B-1----:R-:W-:Y:S01]  /*73cf0*/  MOV R6, R10 ;  /* 0x0000000a00067202 */ /* 0x002fe20000000f00 */
[----:B----4-:R-:W-:-:S05]  /*73d00*/  IMAD.X R16, R16, 0x1, R0, P2 ;  /* 0x0000000110107824 */ /* 0x010fca00010e0600 */
[----:B------:R1:W-:Y:S01]  /*73d10*/  STL [R1+0x3d20], R16 ;  /* 0x003d201001007387 */ /* 0x0003e20000100800 */
[----:B------:R-:W-:Y:S02]  /*73d20*/  IMAD.MOV.U32 R7, RZ, RZ, R16 ;  /* 0x000000ffff077224 */ /* 0x000fe400078e0010 */
[----:B--2---:R-:W-:Y:S01]  /*73d30*/  IMAD.X R8, R8, 0x1, R0, P3 ;  /* 0x0000000108087824 */ /* 0x004fe200018e0600 */
[----:B------:R2:W-:Y:S04]  /*73d40*/  STL [R1+0x3d2c], R4 ;  /* 0x003d2c0401007387 */ /* 0x0005e80000100800 */
[----:B------:R-:W4:Y:S04]  /*73d50*/  LDL.LU R18, [R1+0x3ec8] ;  /* 0x003ec80001127983 */ /* 0x000f280000300800 */
[----:B------:R2:W-:Y:S04]  /*73d60*/  STL [R1+0x3d28], R8 ;  /* 0x003d280801007387 */ /* 0x0005e80000100800 */
[----:B-1----:R-:W4:Y:S01]  /*73d70*/  LDL.LU R16, [R1+0x3ed0] ;  /* 0x003ed00001107983 */ /* 0x002f220000300800 */
[----:B------:R-:W-:-:S03]  /*73d80*/  ISETP.GT.AND P2, PT, R3, 0x15, PT ;  /* 0x000000150300780c */ /* 0x000fc60003f44270 */
[----:B------:R1:W-:Y:S04]  /*73d90*/  LDGSTS.E [R5+0x8e80], [R6.64], P1 ;  /* 0x08e8000006057fae */ /* 0x0003e80008921844 */
[----:B------:R-:W4:Y:S01]  /*73da0*/  LDL.LU R10, [R1+0x3edc] ;  /* 0x003edc00010a7983 */ /* 0x000f220000300800 */
[----:B-1----:R-:W-:Y:S01]  /*73db0*/  IMAD.MOV.U32 R6, RZ, RZ, R4 ;  /* 0x000000ffff067224 */ /* 0x002fe200078e0004 */
[----:B------:R-:W-:Y:S02]  /*73dc0*/  MOV R7, R8 ;  /* 0x0000000800077202 */ /* 0x000fe40000000f00 */
[----:B---3--:R-:W-:-:S03]  /*73dd0*/  IADD3 R9, P3, R9, R252, RZ ;  /* 0x000000fc09097210 */ /* 0x008fc60007f7e0ff */
[----:B------:R1:W-:Y:S01]  /*73de0*/  LDGSTS.E [R5+0x8f00], [R6.64], P1 ;  /* 0x08f0000006057fae */ /* 0x0003e20008921844 */
[----:B--2---:R-:W-:-:S03]  /*73df0*/  SEL R4, RZ, 0x4, !P2 ;  /* 0x00000004ff047807 */ /* 0x004fc60005000000 */
[----:B------:R-:W2:Y:S01]  /*73e00*/  LDL.LU R8, [R1+0x3ee4] ;  /* 0x003ee40001087983 */ /* 0x000ea20000300800 */
[----:B------:R-:W-:-:S03]  /*73e10*/  SEL R4, R4, RZ, !P0 ;  /* 0x000000ff04047207 */ /* 0x000fc60004000000 */
[----:B------:R-:W-:Y:S01]  /*73e20*/  STL [R1+0x3d34], R9 ;  /* 0x003d340901007387 */ /* 0x000fe20000100800 */
[----:B-1----:R-:W-:Y:S02]  /*73e30*/  IMAD.MOV.U32 R6, RZ, RZ, R9 ;  /* 0x000000ffff067224 */ /* 0x002fe400078e0009 */
[----:B------:R-:W-:-:S05]  /*73e40*/  IMAD.X R11, R11, 0x1, R0, P3 ;  /* 0x000000010b0b7824 */ /* 0x000fca00018e0600 */
[----:B------:R-:W-:Y:S01]  /*73e50*/  MOV R7, R11 ;  /* 0x0000000b00077202 */ /* 0x000fe20000000f00 */
[----:B------:R1:W-:Y:S01]  /*73e60*/  STL [R1+0x3d30], R11 ;  /* 0x003d300b01007387 */ /* 0x0003e20000100800 */
[----:B------:R-:W-:-:S03]  /*73e70*/  ISETP.NE.U32.AND P2, PT, R4, RZ, PT ;  /* 0x000000ff0400720c */ /* 0x000fc60003f45070 */
[----:B------:R3:W-:Y:S01]  /*73e80*/  LDGSTS.E [R5+0x8f80], [R6.64], P1 ;  /* 0x08f8000006057fae */ /* 0x0007e20008921844 */
[----:B------:R-:W-:-:S03]  /*73e90*/  IADD3 R14, P1, R14, R252, RZ ;  /* 0x000000fc0e0e7210 */ /* 0x000fc60007f3e0ff */
[----:B-1----:R-:W2:Y:S01]  /*73ea0*/  LDL.LU R11, [R1+0x3ed8] ;  /* 0x003ed800010b7983 */ /* 0x002ea20000300800 */
[----:B------:R-:W-:-:S03]  /*73eb0*/  IADD3 R12, P3, R12, R252, RZ ;  /* 0x000000fc0c0c7210 */ /* 0x000fc60007f7e0ff */
[----:B------:R-:W2:Y:S01]  /*73ec0*/  LDL.LU R9, [R1+0x3ee0] ;  /* 0x003ee00001097983 */ /* 0x000ea20000300800 */
[----:B---3--:R-:W-:-:S03]  /*73ed0*/  MOV R6, R14 ;  /* 0x0000000e00067202 */ /* 0x008fc60000000f00 */
[----:B------:R-:W-:Y:S01]  /*73ee0*/  STL [R1+0x3ebc], R14 ;  /* 0x003ebc0e01007387 */ /* 0x000fe20000100800 */
[----:B------:R-:W-:-:S04]  /*73ef0*/  IMAD.X R19, R19, 0x1, R0, P1 ;  /* 0x0000000113137824 */ /* 0x000fc800008e0600 */
[----:B------:R-:W-:Y:S01]  /*73f00*/  IMAD.MOV.U32 R7, RZ, RZ, R19 ;  /* 0x000000ffff077224 */ /* 0x000fe200078e0013 */
[----:B------:R-:W-:Y:S01]  /*73f10*/  STL [R1+0x3eb8], R19 ;  /* 0x003eb81301007387 */ /* 0x000fe20000100800 */
[----:B------:R-:W-:-:S03]  /*73f20*/  IMAD.X R13, R13, 0x1, R0, P3 ;  /* 0x000000010d0d7824 */ /* 0x000fc600018e0600 */
[----:B------:R1:W-:Y:S04]  /*73f30*/  STL [R1+0x3ec4], R12 ;  /* 0x003ec40c01007387 */ /* 0x0003e80000100800 */
[----:B------:R3:W-:Y:S04]  /*73f40*/  LDGSTS.E [R5+0xa800], [R6.64], P2 ;  /* 0x0a80000006057fae */ /* 0x0007e80009121844 */
[----:B------:R1:W-:Y:S01]  /*73f50*/  STL [R1+0x3ec0], R13 ;  /* 0x003ec00d01007387 */ /* 0x0003e20000100800 */
[----:B---3--:R-:W-:-:S03]  /*73f60*/  IMAD.MOV.U32 R6, RZ, RZ, R12 ;  /* 0x000000ffff067224 */ /* 0x008fc600078e000c */
[----:B-1----:R-:W4:Y:S04]  /*73f70*/  LDL.LU R12, [R1+0x3ee8] ;  /* 0x003ee800010c7983 */ /* 0x002f280000300800 */
[----:B------:R-:W4:Y:S01]  /*73f80*/  LDL.LU R4, [R1+0x3eec] ;  /* 0x003eec0001047983 */ /* 0x000f220000300800 */
[----:B------:R-:W-:-:S03]  /*73f90*/  MOV R7, R13 ;  /* 0x0000000d00077202 */ /* 0x000fc60000000f00 */
[----:B------:R-:W4:Y:S04]  /*73fa0*/  LDL.LU R14, [R1+0x3ef0] ;  /* 0x003ef000010e7983 */ /* 0x000f280000300800 */
[----:B------:R-:W4:Y:S01]  /*73fb0*/  LDL.LU R13, [R1+0x3ef4] ;  /* 0x003ef400010d7983 */ /* 0x000f220000300800 */
[-C--:B------:R-:W-:Y:S02]  /*73fc0*/  IADD3 R17, P1, R17, R252.reuse, RZ ;  /* 0x000000fc11117210 */ /* 0x080fe40007f3e0ff */
[----:B------:R-:W-:Y:S01]  /*73fd0*/  IADD3 R15, P3, R15, R252, RZ ;  /* 0x000000fc0f0f7210 */ /* 0x000fe20007f7e0ff */
[----:B------:R1:W-:Y:S04]  /*73fe0*/  LDGSTS.E [R5+0xa880], [R6.64], P2 ;  /* 0x0a88000006057fae */ /* 0x0003e80009121844 */
[----:B------:R2:W-:Y:S01]  /*73ff0*/  STL [R1+0x3ecc], R17 ;  /* 0x003ecc1101007387 */ /* 0x0005e20000100800 */
[----:B-1----:R-:W-:Y:S01]  /*74000*/  MOV R6, R17 ;  /* 0x0000001100067202 */ /* 0x002fe20000000f00 */
[----:B----4-:R-:W-:-:S05]  /*74010*/  IMAD.X R18, R18, 0x1, R0, P1 ;  /* 0x0000000112127824 */ /* 0x010fca00008e0600 */
[----:B------:R-:W-:Y:S01]  /*74020*/  STL [R1+0x3ec8], R18 ;  /* 0x003ec81201007387 */ /* 0x000fe20000100800 */
[----:B------:R-:W-:-:S03]  /*74030*/  IMAD.X R16, R16, 0x1, R0, P3 ;  /* 0x0000000110107824 */ /* 0x000fc600018e0600 */
[----:B------:R1:W-:Y:S04]  /*74040*/  STL [R1+0x3ed4], R15 ;  /* 0x003ed40f01007387 */ /* 0x0003e80000100800 */
[----:B------:R4:W-:Y:S04]  /*74050*/  STL [R1+0x3ed0], R16 ;  /* 0x003ed01001007387 */ /* 0x0009e80000100800 */
[----:B------:R-:W3:Y:S04]  /*74060*/  LDL.LU R22, [R1+0x3ef8] ;  /* 0x003ef80001167983 */ /* 0x000ee80000300800 */
[----:B------:R-:W3:Y:S01]  /*74070*/  LDL.LU R21, [R1+0x3efc] ;  /* 0x003efc0001157983 */ /* 0x000ee20000300800 */
[----:B------:R-:W-:Y:S01]  /*74080*/  IADD3 R10, P1, R10, R252, RZ ;  /* 0x000000fc0a0a7210 */ /* 0x000fe20007f3e0ff */
[----:B------:R-:W-:-:S02]  /*74090*/  IMAD.MOV.U32 R7, RZ, RZ, R18 ;  /* 0x000000ffff077224 */ /* 0x000fc400078e0012 */
[----:B------:R-:W3:Y:S04]  /*740a0*/  LDL.LU R20, [R1+0x3f00] ;  /* 0x003f000001147983 */ /* 0x000ee80000300800 */
[----:B------:R-:W3:Y:S04]  /*740b0*/  LDL.LU R19, [R1+0x3f04] ;  /* 0x003f040001137983 */ /* 0x000ee80000300800 */
[----:B------:R1:W-:Y:S01]  /*740c0*/  LDGSTS.E [R5+0xa900], [R6.64], P2 ;  /* 0x0a90000006057fae */ /* 0x0003e20009121844 */
[----:B--2---:R-:W-:-:S03]  /*740d0*/  IADD3 R8, P3, R8, R252, RZ ;  /* 0x000000fc08087210 */ /* 0x004fc60007f7e0ff */
[----:B------:R-:W2:Y:S01]  /*740e0*/  LDL.LU R17, [R1+0x3f0c] ;  /* 0x003f0c0001117983 */ /* 0x000ea20000300800 */
[----:B-1----:R-:W-:-:S03]  /*740f0*/  IMAD.MOV.U32 R6, RZ, RZ, R15 ;  /* 0x000000ffff067224 */ /* 0x002fc600078e000f */
[----:B------:R-:W2:Y:S01]  /*74100*/  LDL.LU R15, [R1+0x3f14] ;  /* 0x003f1400010f7983 */ /* 0x000ea20000300800 */
[----:B------:R-:W-:-:S03]  /*74110*/  MOV R7, R16 ;  /* 0x0000001000077202 */ /* 0x000fc60000000f00 */
[----:B------:R-:W-:Y:S04]  /*74120*/  STL [R1+0x3edc], R10 ;  /* 0x003edc0a01007387 */ /* 0x000fe80000100800 */
[----:B------:R1:W-:Y:S01]  /*74130*/  LDGSTS.E [R5+0xa980], [R6.64], P2 ;  /* 0x0a98000006057fae */ /* 0x0003e20009121844 */
[--C-:B------:R-:W-:Y:S02]  /*74140*/  IMAD.X R11, R11, 0x1, R0.reuse, P1 ;  /* 0x000000010b0b7824 */ /* 0x100fe400008e0600 */
[----:B------:R-:W-:-:S03]  /*74150*/  IMAD.X R9, R9, 0x1, R0, P3 ;  /* 0x0000000109097824 */ /* 0x000fc600018e0600 */
[----:B------:R4:W-:Y:S04]  /*74160*/  STL [R1+0x3ed8], R11 ;  /* 0x003ed80b01007387 */ /* 0x0009e80000100800 */
[----:B------:R-:W-:Y:S04]  /*74170*/  STL [R1+0x3ee4], R8 ;  /* 0x003ee40801007387 */ /* 0x000fe80000100800 */
[----:B------:R-:W2:Y:S01]  /*74180*/  LDL.LU R18, [R1+0x3f08] ;  /* 0x003f080001127983 */ /* 0x000ea20000300800 */
[----:B-1----:R-:W-:Y:S01]  /*74190*/  MOV R6, R10 ;  /* 0x0000000a00067202 */ /* 0x002fe20000000f00 */
[----:B------:R-:W-:-:S02]  /*741a0*/  IMAD.MOV.U32 R7, RZ, RZ, R11 ;  /* 0x000000ffff077224 */ /* 0x000fc400078e000b */
[----:B------:R1:W-:Y:S04]  /*741b0*/  STL [R1+0x3ee0], R9 ;  /* 0x003ee00901007387 */ /* 0x0003e80000100800 */
[----:B----4-:R-:W4:Y:S04]  /*741c0*/  LDL.LU R16, [R1+0x3f10] ;  /* 0x003f100001107983 */ /* 0x010f280000300800 */
[----:B------:R-:W4:Y:S04]  /*741d0*/  LDL.LU R11, [R1+0x3f18] ;  /* 0x003f1800010b7983 */ /* 0x000f280000300800 */
[----:B------:R-:W4:Y:S04]  /*741e0*/  LDL.LU R10, [R1+0x3f1c] ;  /* 0x003f1c00010a7983 */ /* 0x000f280000300800 */
[----:B------:R1:W-:Y:S02]  /*741f0*/  LDGSTS.E [R5+0xaa00], [R6.64], P2 ;  /* 0x0aa0000006057fae */ /* 0x0003e40009121844 */
[----:B-1----:R-:W-:Y:S01]  /*74200*/  MOV R7, R9 ;  /* 0x0000000900077202 */ /* 0x002fe20000000f00 */
[----:B------:R-:W-:Y:S01]  /*74210*/  IMAD.MOV.U32 R6, RZ, RZ, R8 ;  /* 0x000000ffff067224 */ /* 0x000fe200078e0008 */
[----:B------:R-:W4:Y:S04]  /*74220*/  LDL.LU R9, [R1+0x3f20] ;  /* 0x003f200001097983 */ /* 0x000f280000300800 */
[----:B------:R-:W4:Y:S01]  /*74230*/  LDL.LU R8, [R1+0x3f24] ;  /* 0x003f240001087983 */ /* 0x000f220000300800 */
[----:B------:R-:W-:-:S03]  /*74240*/  IADD3 R4, P1, R4, R252, RZ ;  /* 0x000000fc04047210 */ /* 0x000fc60007f3e0ff */
[----:B------:R1:W-:Y:S02]  /*74250*/  LDGSTS.E [R5+0xaa80], [R6.64], P2 ;  /* 0x0aa8000006057fae */ /* 0x0003e40009121844 */
[--C-:B------:R-:W-:Y:S01]  /*74260*/  IMAD.X R12, R12, 0x1, R0.reuse, P1 ;  /* 0x000000010c0c7824 */ /* 0x100fe200008e0600 */
[----:B------:R-:W-:Y:S01]  /*74270*/  IADD3 R13, P3, R13, R252, RZ ;  /* 0x000000fc0d0d7210 */ /* 0x000fe20007f7e0ff */
[----:B------:R-:W-:Y:S04]  /*74280*/  STL [R1+0x3eec], R4 ;  /* 0x003eec0401007387 */ /* 0x000fe80000100800 */
[----:B------:R-:W-:Y:S01]  /*74290*/  IMAD.X R14, R14, 0x1, R0, P3 ;  /* 0x000000010e0e7824 */ /* 0x000fe200018e0600 */
[----:B------:R1:W-:Y:S02]  /*742a0*/  STL [R1+0x3ee8], R12 ;  /* 0x003ee80c01007387 */ /* 0x0003e40000100800 */
[----:B-1----:R-:W-:Y:S01]  /*742b0*/  MOV R6, R4 ;  /* 0x0000000400067202 */ /* 0x002fe20000000f00 */
[----:B------:R-:W-:Y:S01]  /*742c0*/  IMAD.MOV.U32 R7, RZ, RZ, R12 ;  /* 0x000000ffff077224 */ /* 0x000fe200078e000c */
[----:B------:R1:W-:Y:S04]  /*742d0*/  STL [R1+0x3ef4], R13 ;  /* 0x003ef40d01007387 */ /* 0x0003e80000100800 */
[----:B------:R1:W-:Y:S04]  /*742e0*/  LDGSTS.E [R5+0xab00], [R6.64], P2 ;  /* 0x0ab0000006057fae */ /* 0x0003e80009121844 */
[----:B------:R-:W4:Y:S04]  /*742f0*/  LDL.LU R12, [R1+0x3f2c] ;  /* 0x003f2c00010c7983 */ /* 0x000f280000300800 */
[----:B------:R1:W-:Y:S04]  /*74300*/  STL [R1+0x3ef0], R14 ;  /* 0x003ef00e01007387 */ /* 0x0003e80000100800 */
        /* <DEDUP_REMOVED lines=8> */
[----:B------:R-:W-:Y:S02]  /*74390*/  IADD3 R19, P3, R19, R252, RZ ;  /* 0x000000fc13137210 */ /* 0x000fe40007f7e0ff */
[----:B-1----:R-:W-:Y:S01]  /*743a0*/  MOV R6, R21 ;  /* 0x0000001500067202 */ /* 0x002fe20000000f00 */
[----:B------:R-:W-:Y:S02]  /*743b0*/  IMAD.MOV.U32 R7, RZ, RZ, R22 ;  /* 0x000000ffff077224 */ /* 0x000fe400078e0016 */
[----:B------:R-:W-:-:S03]  /*743c0*/  IMAD.X R20, R20, 0x1, R0, P3 ;  /* 0x0000000114147824 */ /* 0x000fc600018e0600 */
[----:B------:R1:W-:Y:S01]  /*743d0*/  LDGSTS.E [R5+0xac00], [R6.64], P2 ;  /* 0x0ac0000006057fae */ /* 0x0003e20009121844 */
[----:B--2---:R-:W-:Y:S01]  /*743e0*/  IADD3 R17, P1, R17, R252, RZ ;  /* 0x000000fc11117210 */ /* 0x004fe20007f3e0ff */
[----:B-1----:R-:W-:Y:S01]  /*743f0*/  IMAD.MOV.U32 R6, RZ, RZ, R19 ;  /* 0x000000ffff067224 */ /* 0x002fe200078e0013 */
[----:B------:R-:W-:Y:S02]  /*74400*/  MOV R7, R20 ;  /* 0x0000001400077202 */ /* 0x000fe40000000f00 */
[----:B------:R-:W-:-:S03]  /*74410*/  IADD3 R15, P3, R15, R252, RZ ;  /* 0x000000fc0f0f7210 */ /* 0x000fc60007f7e0ff */
[----:B------:R1:W-:Y:S04]  /*74420*/  LDGSTS.E [R5+0xac80], [R6.64], P2 ;  /* 0x0ac8000006057fae */ /* 0x0003e80009121844 */
[----:B------:R-:W-:Y:S01]  /*74430*/  STL [R1+0x3efc], R21 ;  /* 0x003efc1501007387 */ /* 0x000fe20000100800 */
[----:B------:R-:W-:Y:S02]  /*74440*/  STL [R1+0x3ef8], R22 ;  /* 0x003ef81601007387 */ /* 0x000fe40000100800 */
[----:B------:R-:W-:Y:S01]  /*74450*/  STL [R1+0x3f04], R19 ;  /* 0x003f041301007387 */ /* 0x000fe20000100800 */
[----:B-1----:R-:W-:Y:S01]  /*74460*/  MOV R6, R17 ;  /* 0x0000001100067202 */ /* 0x002fe20000000f00 */
[----:B------:R-:W-:-:S04]  /*74470*/  IMAD.X R18, R18, 0x1, R0, P1 ;  /* 0x0000000112127824 */ /* 0x000fc800008e0600 */
[----:B------:R-:W-:Y:S02]  /*74480*/  IMAD.MOV.U32 R7, RZ, RZ, R18 ;  /* 0x000000ffff077224 */ /* 0x000fe400078e0012 */
[----:B----4-:R-:W-:-:S03]  /*74490*/  IMAD.X R16, R16, 0x1, R0, P3 ;  /* 0x0000000110107824 */ /* 0x010fc600018e0600 */
[----:B------:R1:W-:Y:S01]  /*744a0*/  LDGSTS.E [R5+0xad00], [R6.64], P2 ;  /* 0x0ad0000006057fae */ /* 0x0003e20009121844 */
[----:B------:R-:W-:-:S03]  /*744b0*/  IADD3 R10, P1, R10, R252, RZ ;  /* 0x000000fc0a0a7210 */ /* 0x000fc60007f3e0ff */
[----:B------:R-:W-:Y:S01]  /*744c0*/  STL [R1+0x3f00], R20 ;  /* 0x003f001401007387 */ /* 0x000fe20000100800 */
[----:B-1----:R-:W-:Y:S01]  /*744d0*/  IMAD.MOV.U32 R6, RZ, RZ, R15 ;  /* 0x000000ffff067224 */ /* 0x002fe200078e000f */
[----:B------:R-:W-:Y:S01]  /*744e0*/  MOV R7, R16 ;  /* 0x0000001000077202 */ /* 0x000fe20000000f00 */
[----:B------:R-:W-:Y:S01]  /*744f0*/  IMAD.X R11, R11, 0x1, R0, P1 ;  /* 0x000000010b0b7824 */ /* 0x000fe200008e0600 */
[----:B------:R-:W-:Y:S04]  /*74500*/  STL [R1+0x3f0c], R17 ;  /* 0x003f0c1101007387 */ /* 0x000fe80000100800 */
[----:B------:R1:W-:Y:S01]  /*74510*/  LDGSTS.E [R5+0xad80], [R6.64], P2 ;  /* 0x0ad8000006057fae */ /* 0x0003e20009121844 */
[----:B------:R-:W-:Y:S02]  /*74520*/  STL [R1+0x3f08], R18 ;  /* 0x003f081201007387 */ /* 0x000fe40000100800 */
[----:B------:R-:W-:Y:S02]  /*74530*/  STL [R1+0x3f14], R15 ;  /* 0x003f140f01007387 */ /* 0x000fe40000100800 */
[----:B------:R-:W-:Y:S01]  /*74540*/  STL [R1+0x3f10], R16 ;  /* 0x003f101001007387 */ /* 0x000fe20000100800 */
[----:B------:R-:W-:Y:S01]  /*74550*/  STL [R1+0x3f1c], R10 ;  /* 0x003f1c0a01007387 */ /* 0x000fe20000100800 */
[----:B------:R-:W-:Y:S01]  /*74560*/  STL [R1+0x3f18], R11 ;  /* 0x003f180b01007387 */ /* 0x000fe20000100800 */
[----:B------:R-:W-:-:S02]  /*74570*/  IADD3 R8, P3, R8, R252, RZ ;  /* 0x000000fc08087210 */ /* 0x000fc40007f7e0ff */
[----:B-1----:R-:W-:Y:S01]  /*74580*/  MOV R6, R10 ;  /* 0x0000000a00067202 */ /* 0x002fe20000000f00 */
[----:B------:R-:W-:Y:S02]  /*74590*/  IMAD.MOV.U32 R7, RZ, RZ, R11 ;  /* 0x000000ffff077224 */ /* 0x000fe400078e000b */
[----:B------:R-:W-:Y:S01]  /*745a0*/  IMAD.X R9, R9, 0x1, R0, P3 ;  /* 0x0000000109097824 */ /* 0x000fe200018e0600 */
[----:B------:R-:W-:Y:S04]  /*745b0*/  STL [R1+0x3f24], R8 ;  /* 0x003f240801007387 */ /* 0x000fe80000100800 */
[----:B------:R1:W-:Y:S04]  /*745c0*/  LDGSTS.E [R5+0xae00], [R6.64], P2 ;  /* 0x0ae0000006057fae */ /* 0x0003e80009121844 */
[----:B------:R2:W-:Y:S01]  /*745d0*/  STL [R1+0x3f20], R9 ;  /* 0x003f200901007387 */ /* 0x0005e20000100800 */
[----:B-1----:R-:W-:Y:S01]  /*745e0*/  IMAD.MOV.U32 R6, RZ, RZ, R8 ;  /* 0x000000ffff067224 */ /* 0x002fe200078e0008 */
[----:B------:R-:W-:-:S02]  /*745f0*/  MOV R7, R9 ;  /* 0x0000000900077202 */ /* 0x000fc40000000f00 */
[----:B--2---:R-:W2:Y:S01]  /*74600*/  LDL.LU.64 R8, [R1+0x3280] ;  /* 0x0032800001087983 */ /* 0x004ea20000300a00 */
[----:B------:R-:W3:Y:S03]  /*74610*/  LDL.LU.64 R10, [R1+0x3278] ;  /* 0x00327800010a7983 */ /* 0x000ee60000300a00 */
[----:B------:R1:W-:Y:S01]  /*74620*/  LDGSTS.E [R5+0xae80], [R6.64], P2 ;  /* 0x0ae8000006057fae */ /* 0x0003e20009121844 */
[----:B------:R-:W-:-:S05]  /*74630*/  IADD3 R12, P1, R12, R252, RZ ;  /* 0x000000fc0c0c7210 */ /* 0x000fca0007f3e0ff */
[----:B------:R-:W-:Y:S01]  /*74640*/  STL [R1+0x3f2c], R12 ;  /* 0x003f2c0c01007387 */ /* 0x000fe20000100800 */
[----:B------:R-:W-:Y:S01]  /*74650*/  IADD3 R4, P3, R4, R252, RZ ;  /* 0x000000fc04047210 */ /* 0x000fe20007f7e0ff */
[----:B------:R-:W-:Y:S01]  /*74660*/  IMAD.X R13, R13, 0x1, R0, P1 ;  /* 0x000000010d0d7824 */ /* 0x000fe200008e0600 */
[----:B-1----:R-:W-:-:S03]  /*74670*/  MOV R6, R12 ;  /* 0x0000000c00067202 */ /* 0x002fc60000000f00 */
[----:B------:R-:W-:Y:S01]  /*74680*/  IMAD.MOV.U32 R7, RZ, RZ, R13 ;  /* 0x000000ffff077224 */ /* 0x000fe200078e000d */
[----:B------:R1:W-:Y:S01]  /*74690*/  STL [R1+0x3f28], R13 ;  /* 0x003f280d01007387 */ /* 0x0003e20000100800 */
[----:B------:R-:W-:Y:S02]  /*746a0*/  IMAD.X R14, R14, 0x1, R0, P3 ;  /* 0x000000010e0e7824 */ /* 0x000fe400018e0600 */
[----:B------:R-:W-:Y:S01]  /*746b0*/  STL [R1+0x3f34], R4 ;  /* 0x003f340401007387 */ /* 0x000fe20000100800 */
[----:B------:R4:W-:Y:S04]  /*746c0*/  LDGSTS.E [R5+0xaf00], [R6.64], P2 ;  /* 0x0af0000006057fae */ /* 0x0009e80009121844 */
[----:B-1----:R-:W3:Y:S01]  /*746d0*/  LDL.LU.64 R12, [R1+0x3270] ;  /* 0x00327000010c7983 */ /* 0x002ee20000300a00 */
[----:B------:R1:W-:Y:S01]  /*746e0*/  STL [R1+0x3f30], R14 ;  /* 0x003f300e01007387 */ /* 0x0003e20000100800 */
[----:B----4-:R-:W-:-:S02]  /*746f0*/  MOV R7, R14 ;  /* 0x0000000e00077202 */ /* 0x010fc40000000f00 */
[----:B-1----:R-:W4:Y:S01]  /*74700*/  LDL.LU.64 R14, [R1+0x3268] ;  /* 0x00326800010e7983 */ /* 0x002f220000300a00 */
[----:B------:R-:W4:Y:S02]  /*74710*/  LDL.LU.64 R16, [R1+0x3260] ;  /* 0x0032600001107983 */ /* 0x000f240000300a00 */
[----:B------:R-:W4:Y:S02]  /*74720*/  LDL.LU.64 R18, [R1+0x3258] ;  /* 0x0032580001127983 */ /* 0x000f240000300a00 */
[----:B------:R-:W4:Y:S01]  /*74730*/  LDL.LU.64 R20, [R1+0x3250] ;  /* 0x0032500001147983 */ /* 0x000f220000300a00 */
[----:B------:R-:W4:Y:S01]  /*74740*/  LDL.LU.64 R22, [R1+0x3248] ;  /* 0x0032480001167983 */ /* 0x000f220000300a00 */
[----:B------:R-:W4:Y:S02]  /*74750*/  LDL.LU.64 R24, [R1+0x3240] ;  /* 0x0032400001187983 */ /* 0x000f240000300a00 */
[----:B------:R-:W4:Y:S02]  /*74760*/  LDL.LU.64 R26, [R1+0x3238] ;  /* 0x00323800011a7983 */ /* 0x000f240000300a00 */
[----:B------:R-:W4:Y:S01]  /*74770*/  LDL.LU.64 R28, [R1+0x3230] ;  /* 0x00323000011c7983 */ /* 0x000f220000300a00 */
[----:B------:R-:W4:Y:S01]  /*74780*/  LDL.LU R69, [R1+0x353c] ;  /* 0x00353c0001457983 */ /* 0x000f220000300800 */
[----:B------:R-:W4:Y:S02]  /*74790*/  LDL.LU.64 R30, [R1+0x3228] ;  /* 0x00322800011e7983 */ /* 0x000f240000300a00 */
[----:B------:R-:W4:Y:S02]  /*747a0*/  LDL.LU.64 R32, [R1+0x3220] ;  /* 0x0032200001207983 */ /* 0x000f240000300a00 */
[----:B------:R-:W4:Y:S01]  /*747b0*/  LDL.LU.64 R34, [R1+0x3218] ;  /* 0x0032180001227983 */ /* 0x000f220000300a00 */
[----:B------:R-:W4:Y:S01]  /*747c0*/  LDL.LU.64 R36, [R1+0x3210] ;  /* 0x0032100001247983 */ /* 0x000f220000300a00 */
        /* <DEDUP_REMOVED lines=16> */
[----:B------:R-:W4:Y:S01]  /*748d0*/  LDL.LU.64 R70, [R1+0x3008] ;  /* 0x0030080001467983 */ /* 0x000f220000300a00 */
[----:B------:R-:W-:Y:S01]  /*748e0*/  ISETP.GT.AND P1, PT, R3, 0x19, PT ;  /* 0x000000190300780c */ /* 0x000fe20003f24270 */
[----:B------:R-:W-:-:S03]  /*748f0*/  IMAD.MOV.U32 R6, RZ, RZ, R4 ;  /* 0x000000ffff067224 */ /* 0x000fc600078e0004 */
[----:B------:R-:W-:Y:S01]  /*74900*/  SEL R4, RZ, 0x4, !P1 ;  /* 0x00000004ff047807 */ /* 0x000fe20004800000 */
[C---:B------:R-:W-:Y:S01]  /*74910*/  ISETP.GT.AND P1, PT, R3.reuse, 0x2, PT ;  /* 0x000000020300780c */ /* 0x040fe20003f24270 */
[----:B------:R1:W-:Y:S01]  /*74920*/  LDGSTS.E [R5+0xaf80], [R6.64], P2 ;  /* 0x0af8000006057fae */ /* 0x0003e20009121844 */
[----:B------:R-:W-:Y:S02]  /*74930*/  ISETP.GT.AND P3, PT, R3, 0x1d, PT ;  /* 0x0000001d0300780c */ /* 0x000fe40003f64270 */
[----:B------:R-:W-:-:S04]  /*74940*/  SEL R4, R4, RZ, !P0 ;  /* 0x000000ff04047207 */ /* 0x000fc80004000000 */
[----:B------:R-:W-:Y:S01]  /*74950*/  ISETP.NE.U32.AND P2, PT, R4, RZ, PT ;  /* 0x000000ff0400720c */ /* 0x000fe20003f45070 */
[----:B------:R-:W-:Y:S01]  /*74960*/  SEL R4, RZ, 0x4, !P3 ;  /* 0x00000004ff047807 */ /* 0x000fe20005800000 */
[----:B-1----:R-:W-:-:S04]  /*74970*/  SEL R6, RZ, 0x4, !P1 ;  /* 0x00000004ff067807 */ /* 0x002fc80004800000 */
[----:B------:R-:W-:Y:S02]  /*74980*/  SEL R6, R6, RZ, !P0 ;  /* 0x000000ff06067207 */ /* 0x000fe40004000000 */
[----:B------:R-:W-:Y:S02]  /*74990*/  SEL R4, R4, RZ, !P0 ;  /* 0x000000ff04047207 */ /* 0x000fe40004000000 */
[----:B------:R-:W-:Y:S02]  /*749a0*/  ISETP.NE.U32.AND P1, PT, R6, RZ, PT ;  /* 0x000000ff0600720c */ /* 0x000fe40003f25070 */
[----:B------:R-:W-:Y:S02]  /*749b0*/  ISETP.NE.U32.AND P3, PT, R4, RZ, PT ;  /* 0x000000ff0400720c */ /* 0x000fe40003f65070 */
[----:B--2---:R-:W-:-:S05]  /*749c0*/  IADD3 R6, P4, R8, R252, RZ ;  /* 0x000000fc08067210 */ /* 0x004fca0007f9e0ff */
[----:B------:R-:W-:Y:S01]  /*749d0*/  IMAD.X R4, R9, 0x1, R0, P4 ;  /* 0x0000000109047824 */ /* 0x000fe200020e0600 */
[----:B---3--:R-:W-:-:S05]  /*749e0*/  IADD3 R8, P4, R10, R252, RZ ;  /* 0x000000fc0a087210 */ /* 0x008fca0007f9e0ff */
[----:B------:R-:W-:Y:S01]  /*749f0*/  IMAD.X R7, R11, 0x1, R0, P4 ;  /* 0x000000010b077824 */ /* 0x000fe200020e0600 */
[----:B------:R-:W-:-:S04]  /*74a00*/  IADD3 R10, P4, R12, R252, RZ ;  /* 0x000000fc0c0a7210 */ /* 0x000fc80007f9e0ff */
[----:B------:R-:W-:Y:S02]  /*74a10*/  IADD3.X R9, R13, R0, RZ, P4, !PT ;  /* 0x000000000d097210 */ /* 0x000fe400027fe4ff */
[----:B----4-:R-:W-:-:S05]  /*74a20*/  IADD3 R12, P4, R14, R252, RZ ;  /* 0x000000fc0e0c7210 */ /* 0x010fca0007f9e0ff */
[----:B------:R-:W-:Y:S01]  /*74a30*/  IMAD.X R11, R15, 0x1, R0, P4 ;  /* 0x000000010f0b7824 */ /* 0x000fe200020e0600 */
[----:B------:R-:W-:-:S05]  /*74a40*/  IADD3 R14, P4, R16, R252, RZ ;  /* 0x000000fc100e7210 */ /* 0x000fca0007f9e0ff */
[----:B------:R-:W-:Y:S01]  /*74a50*/  IMAD.X R13, R17, 0x1, R0, P4 ;  /* 0x00000001110d7824 */ /* 0x000fe200020e0600 */
[----:B------:R-:W-:-:S04]  /*74a60*/  IADD3 R16, P4, R18, R252, RZ ;  /* 0x000000fc12107210 */ /* 0x000fc80007f9e0ff */
[----:B------:R-:W-:Y:S01]  /*74a70*/  IADD3.X R15, R19, R0, RZ, P4, !PT ;  /* 0x00000000130f7210 */ /* 0x000fe200027fe4ff */
[----:B------:R-:W-:-:S05]  /*74a80*/  IADD3 R18, P4, R20, R252, RZ ;  /* 0x000000fc14127210 */ /* 0x000fca0007f9e0ff */
        /* <DEDUP_REMOVED lines=49> */
[----:B------:R-:W-:Y:S02]  /*74da0*/  IADD3 R68, P4, R70, R252, RZ ;  /* 0x000000fc46447210 */ /* 0x000fe40007f9e0ff */
[----:B------:R-:W-:Y:S01]  /*74db0*/  MOV R218, R6 ;  /* 0x0000000600da7202 */ /* 0x000fe20000000f00 */
[----:B------:R-:W-:Y:S02]  /*74dc0*/  IMAD.MOV.U32 R219, RZ, RZ, R4 ;  /* 0x000000ffffdb7224 */ /* 0x000fe400078e0004 */
[----:B------:R-:W-:Y:S01]  /*74dd0*/  IMAD.X R67, R71, 0x1, R0, P4 ;  /* 0x0000000147437824 */ /* 0x000fe200020e0600 */
[----:B------:R-:W-:Y:S01]  /*74de0*/  IADD3 R69, P4, R69, R252, RZ ;  /* 0x000000fc45457210 */ /* 0x000fe20007f9e0ff */
[----:B------:R-:W-:Y:S01]  /*74df0*/  IMAD.MOV.U32 R216, RZ, RZ, R8 ;  /* 0x000000ffffd87224 */ /* 0x000fe200078e0008 */
[----:B------:R-:W-:Y:S01]  /*74e00*/  MOV R217, R7 ;  /* 0x0000000700d97202 */ /* 0x000fe20000000f00 */
[----:B------:R-:W-:-:S02]  /*74e10*/  IMAD.MOV.U32 R214, RZ, RZ, R10 ;  /* 0x000000ffffd67224 */ /* 0x000fc400078e000a */
[----:B------:R-:W-:Y:S01]  /*74e20*/  IMAD.MOV.U32 R215, RZ, RZ, R9 ;  /* 0x000000ffffd77224 */ /* 0x000fe200078e0009 */
[----:B------:R-:W-:Y:S01]  /*74e30*/  MOV R212, R12 ;  /* 0x0000000c00d47202 */ /* 0x000fe20000000f00 */
[----:B------:R-:W-:Y:S01]  /*74e40*/  IMAD.MOV.U32 R213, RZ, RZ, R11 ;  /* 0x000000ffffd57224 */ /* 0x000fe200078e000b */
[----:B------:R-:W-:Y:S01]  /*74e50*/  STL [R1+0x353c], R69 ;  /* 0x00353c4501007387 */ /* 0x000fe20000100800 */
[----:B------:R-:W-:Y:S01]  /*74e60*/  IMAD.MOV.U32 R210, RZ, RZ, R14 ;  /* 0x000000ffffd27224 */ /* 0x000fe200078e000e */
[----:B------:R-:W-:Y:S01]  /*74e70*/  MOV R211, R13 ;  /* 0x0000000d00d37202 */ /* 0x000fe20000000f00 */
[----:B------:R-:W-:Y:S02]  /*74e80*/  STL.64 [R1+0x3280], R218 ;  /* 0x003280da01007387 */ /* 0x000fe40000100a00 */
[----:B------:R-:W-:Y:S02]  /*74e90*/  IMAD.MOV.U32 R208, RZ, RZ, R16 ;  /* 0x000000ffffd07224 */ /* 0x000fe400078e0010 */
[----:B------:R-:W-:Y:S01]  /*74ea0*/  IMAD.MOV.U32 R209, RZ, RZ, R15 ;  /* 0x000000ffffd17224 */ /* 0x000fe200078e000f */
[----:B------:R-:W-:Y:S01]  /*74eb0*/  STL.64 [R1+0x3278], R216 ;  /* 0x003278d801007387 */ /* 0x000fe20000100a00 */
[----:B------:R-:W-:Y:S01]  /*74ec0*/  MOV R206, R18 ;  /* 0x0000001200ce7202 */ /* 0x000fe20000000f00 */
[----:B------:R-:W-:-:S02]  /*74ed0*/  IMAD.MOV.U32 R207, RZ, RZ, R17 ;  /* 0x000000ffffcf7224 */ /* 0x000fc400078e0011 */
[----:B------:R-:W-:Y:S02]  /*74ee0*/  STL.64 [R1+0x3270], R214 ;  /* 0x003270d601007387 */ /* 0x000fe40000100a00 */
[----:B------:R-:W-:Y:S01]  /*74ef0*/  IMAD.MOV.U32 R204, RZ, RZ, R20 ;  /* 0x000000ffffcc7224 */ /* 0x000fe200078e0014 */
[----:B------:R-:W-:Y:S01]  /*74f00*/  MOV R205, R19 ;  /* 0x0000001300cd7202 */ /* 0x000fe20000000f00 */
[----:B------:R-:W-:Y:S01]  /*74f10*/  STL.64 [R1+0x3268], R212 ;  /* 0x003268d401007387 */ /* 0x000fe20000100a00 */
[----:B------:R-:W-:Y:S02]  /*74f20*/  IMAD.MOV.U32 R202, RZ, RZ, R22 ;  /* 0x000000ffffca7224 */ /* 0x000fe400078e0016 */
[----:B------:R-:W-:Y:S02]  /*74f30*/  IMAD.MOV.U32 R203, RZ, RZ, R21 ;  /* 0x000000ffffcb7224 */ /* 0x000fe400078e0015 */
[----:B------:R-:W-:Y:S01]  /*74f40*/  STL.64 [R1+0x3260], R210 ;  /* 0x003260d201007387 */ /* 0x000fe20000100a00 */
[----:B------:R-:W-:Y:S01]  /*74f50*/  MOV R198, R24 ;  /* 0x0000001800c67202 */ /* 0x000fe20000000f00 */
[----:B------:R-:W-:Y:S01]  /*74f60*/  IMAD.MOV.U32 R199, RZ, RZ, R23 ;  /* 0x000000ffffc77224 */ /* 0x000fe200078e0017 */
[----:B------:R-:W-:Y:S01]  /*74f70*/  STL.64 [R1+0x3258], R208 ;  /* 0x003258d001007387 */ /* 0x000fe20000100a00 */
[----:B------:R-:W-:Y:S01]  /*74f80*/  IMAD.MOV.U32 R196, RZ, RZ, R26 ;  /* 0x000000ffffc47224 */ /* 0x000fe200078e001a */
[----:B------:R-:W-:Y:S01]  /*74f90*/  MOV R197, R25 ;  /* 0x0000001900c57202 */ /* 0x000fe20000000f00 */
[----:B------:R-:W-:Y:S02]  /*74fa0*/  STL.64 [R1+0x3250], R206 ;  /* 0x003250ce01007387 */ /* 0x000fe40000100a00 */
[----:B------:R-:W-:-:S02]  /*74fb0*/  IMAD.MOV.U32 R194, RZ, RZ, R28 ;  /* 0x000000ffffc27224 */ /* 0x000fc400078e001c */
[----:B------:R-:W-:Y:S01]  /*74fc0*/  IMAD.MOV.U32 R195, RZ, RZ, R27 ;  /* 0x000000ffffc37224 */ /* 0x000fe200078e001b */
[----:B------:R-:W-:Y:S01]  /*74fd0*/  STL.64 [R1+0x3248], R204 ;  /* 0x003248cc01007387 */ /* 0x000fe20000100a00 */
[----:B------:R-:W-:Y:S01]  /*74fe0*/  MOV R192, R30 ;  /* 0x0000001e00c07202 */ /* 0x000fe20000000f00 */
[----:B------:R-:W-:Y:S02]  /*74ff0*/  IMAD.MOV.U32 R193, RZ, RZ, R29 ;  /* 0x000000ffffc17224 */ /* 0x000fe400078e001d */
[----:B------:R-:W-:Y:S02]  /*75000*/  STL.64 [R1+0x3240], R202 ;  /* 0x003240ca01007387 */ /* 0x000fe40000100a00 */
[----:B------:R-:W-:Y:S01]  /*75010*/  IMAD.MOV.U32 R106, RZ, RZ, R32 ;  /* 0x000000ffff6a7224 */ /* 0x000fe200078e0020 */
[----:B------:R-:W-:Y:S01]  /*75020*/  MOV R107, R31 ;  /* 0x0000001f006b7202 */ /* 0x000fe20000000f00 */
[----:B------:R-:W-:Y:S01]  /*75030*/  STL.64 [R1+0x3238], R198 ;  /* 0x003238c601007387 */ /* 0x000fe20000100a00 */
[----:B------:R-:W-:-:S02]  /*75040*/  IMAD.MOV.U32 R104, RZ, RZ, R34 ;  /* 0x000000ffff687224 */ /* 0x000fc400078e0022 */
        /* <DEDUP_REMOVED lines=53> */
[----:B------:R-:W-:Y:S02]  /*753a0*/  STL.64 [R1+0x3020], R76 ;  /* 0x0030204c01007387 */ /* 0x000fe40000100a00 */
[----:B------:R-:W-:Y:S02]  /*753b0*/  STL.64 [R1+0x3018], R74 ;  /* 0x0030184a01007387 */ /* 0x000fe40000100a00 */
[----:B------:R-:W-:Y:S01]  /*753c0*/  STL.64 [R1+0x3010], R72 ;  /* 0x0030104801007387 */ /* 0x000fe20000100a00 */
[----:B------:R-:W-:Y:S01]  /*753d0*/  STL.64 [R1+0x3008], R70 ;  /* 0x0030084601007387 */ /* 0x000fe20000100a00 */
[----:B------:R-:W2:Y:S02]  /*753e0*/  LDL.LU R6, [R1+0x3538] ;  /* 0x0035380001067983 */ /* 0x000ea40000300800 */
[----:B------:R-:W3:Y:S02]  /*753f0*/  LDL.LU R8, [R1+0x3544] ;  /* 0x0035440001087983 */ /* 0x000ee40000300800 */
[----:B------:R-:W4:Y:S01]  /*75400*/  LDL.LU R9, [R1+0x354c] ;  /* 0x00354c0001097983 */ /* 0x000f220000300800 */
[----:B------:R-:W3:Y:S01]  /*75410*/  LDL.LU R16, [R1+0x3540] ;  /* 0x0035400001107983 */ /* 0x000ee20000300800 */
[----:B------:R-:W3:Y:S03]  /*75420*/  LDL.LU R14, [R1+0x3548] ;  /* 0x00354800010e7983 */ /* 0x000ee60000300800 */
[----:B------:R1:W-:Y:S01]  /*75430*/  LDGSTS.E [R5+0xc800], [R218.64], P2 ;  /* 0x0c800000da057fae */ /* 0x0003e20009121844 */
[----:B------:R1:W-:Y:S02]  /*75440*/  LDGSTS.E [R5+0xc880], [R216.64], P2 ;  /* 0x0c880000d8057fae */ /* 0x0003e40009121844 */
[----:B------:R1:W-:Y:S02]  /*75450*/  LDGSTS.E [R5+0xc900], [R214.64], P2 ;  /* 0x0c900000d6057fae */ /* 0x0003e40009121844 */
[----:B------:R1:W-:Y:S01]  /*75460*/  LDGSTS.E [R5+0xc980], [R212.64], P2 ;  /* 0x0c980000d4057fae */ /* 0x0003e20009121844 */
        /* <DEDUP_REMOVED lines=8> */
[----:B------:R1:W-:Y:S04]  /*754f0*/  LDGSTS.E [R5+0xce00], [R192.64], P2 ;  /* 0x0ce00000c0057fae */ /* 0x0003e80009121844 */
[----:B------:R-:W4:Y:S01]  /*75500*/  LDL.LU R11, [R1+0x3554] ;  /* 0x00355400010b7983 */ /* 0x000f220000300800 */
[----:B------:R1:W-:Y:S02]  /*75510*/  LDGSTS.E [R5+0xce80], [R106.64], P2 ;  /* 0x0ce800006a057fae */ /* 0x0003e40009121844 */
[----:B------:R1:W-:Y:S02]  /*75520*/  LDGSTS.E [R5+0xcf00], [R104.64], P2 ;  /* 0x0cf0000068057fae */ /* 0x0003e40009121844 */
[----:B------:R1:W-:Y:S01]  /*75530*/  LDGSTS.E [R5+0xcf80], [R102.64], P2 ;  /* 0x0cf8000066057fae */ /* 0x0003e20009121844 */
[----:B------:R-:W4:Y:S04]  /*75540*/  LDL.LU R10, [R1+0x355c] ;  /* 0x00355c00010a7983 */ /* 0x000f280000300800 */
[----:B------:R1:W-:Y:S01]  /*75550*/  LDGSTS.E [R5+0xe800], [R100.64], P3 ;  /* 0x0e80000064057fae */ /* 0x0003e20009921844 */
[----:B------:R-:W4:Y:S02]  /*75560*/  LDL.LU R18, [R1+0x3550] ;  /* 0x0035500001127983 */ /* 0x000f240000300800 */
[----:B------:R1:W-:Y:S02]  /*75570*/  LDGSTS.E [R5+0xe880], [R98.64], P3 ;  /* 0x0e88000062057fae */ /* 0x0003e40009921844 */
[----:B------:R1:W-:Y:S01]  /*75580*/  LDGSTS.E [R5+0xe900], [R96.64], P3 ;  /* 0x0e90000060057fae */ /* 0x0003e20009921844 */
[----:B------:R1:W-:Y:S01]  /*75590*/  LDGSTS.E [R5+0xe980], [R94.64], P3 ;  /* 0x0e9800005e057fae */ /* 0x0003e20009921844 */
[----:B------:R1:W-:Y:S02]  /*755a0*/  LDGSTS.E [R5+0xea00], [R92.64], P3 ;  /* 0x0ea000005c057fae */ /* 0x0003e40009921844 */
[----:B------:R1:W-:Y:S01]  /*755b0*/  LDGSTS.E [R5+0xea80], [R90.64], P3 ;  /* 0x0ea800005a057fae */ /* 0x0003e20009921844 */
[----:B------:R-:W4:Y:S01]  /*755c0*/  LDL.LU R15, [R1+0x3558] ;  /* 0x00355800010f7983 */ /* 0x000f220000300800 */
        /* <DEDUP_REMOVED lines=8> */
[----:B------:R1:W-:Y:S03]  /*75650*/  LDGSTS.E [R5+0xef00], [R72.64], P3 ;  /* 0x0ef0000048057fae */ /* 0x0003e60009921844 */
[----:B------:R-:W4:Y:S01]  /*75660*/  LDL.LU R12, [R1+0x3564] ;  /* 0x00356400010c7983 */ /* 0x000f220000300800 */
[----:B------:R-:W-:-:S02]  /*75670*/  IMAD.SHL.U32 R249, R249, 0x4, RZ ;  /* 0x00000004f9f97824 */ /* 0x000fc400078e00ff */
[----:B------:R1:W-:Y:S03]  /*75680*/  LDGSTS.E [R5+0xef80], [R70.64], P3 ;  /* 0x0ef8000046057fae */ /* 0x0003e60009921844 */
[----:B------:R-:W-:Y:S01]  /*75690*/  LOP3.LUT R4, R249, 0x40, RZ, 0x3c, !PT ;  /* 0x00000040f9047812 */ /* 0x000fe200078e3cff */
[----:B-1----:R-:W4:Y:S03]  /*756a0*/  LDL.LU R5, [R1+0x356c] ;  /* 0x00356c0001057983 */ /* 0x002f260000300800 */
[----:B------:R-:W-:Y:S01]  /*756b0*/  LEA R4, R2, R4, 0x10 ;  /* 0x0000000402047211 */ /* 0x000fe200078e80ff */
[----:B--2---:R-:W-:-:S05]  /*756c0*/  IMAD.X R6, R6, 0x1, R0, P4 ;  /* 0x0000000106067824 */ /* 0x004fca00020e0600 */
[----:B------:R1:W-:Y:S01]  /*756d0*/  STL [R1+0x3538], R6 ;  /* 0x0035380601007387 */ /* 0x0003e20000100800 */
[----:B------:R-:W2:Y:S01]  /*756e0*/  LDL.LU R17, [R1+0x3560] ;  /* 0x0035600001117983 */ /* 0x000ea20000300800 */
[-C--:B---3--:R-:W-:Y:S01]  /*756f0*/  IADD3 R8, P2, R8, R252.reuse, RZ ;  /* 0x000000fc08087210 */ /* 0x088fe20007f5e0ff */
[----:B------:R-:W-:Y:S01]  /*75700*/  IMAD.MOV.U32 R7, RZ, RZ, R6 ;  /* 0x000000ffff077224 */ /* 0x000fe200078e0006 */
[----:B------:R-:W3:Y:S01]  /*75710*/  LDL.LU R13, [R1+0x3568] ;  /* 0x00356800010d7983 */ /* 0x000ee20000300800 */
[----:B----4-:R-:W-:Y:S02]  /*75720*/  IADD3 R9, P3, R9, R252, RZ ;  /* 0x000000fc09097210 */ /* 0x010fe40007f7e0ff */
[----:B------:R-:W-:Y:S01]  /*75730*/  IADD3.X R16, R16, R0, RZ, P2, !PT ;  /* 0x0000000010107210 */ /* 0x000fe200017fe4ff */
[----:B-1----:R-:W-:Y:S02]  /*75740*/  IMAD.MOV.U32 R6, RZ, RZ, R69 ;  /* 0x000000ffff067224 */ /* 0x002fe400078e0045 */
[----:B------:R-:W-:Y:S01]  /*75750*/  IMAD.X R14, R14, 0x1, R0, P3 ;  /* 0x000000010e0e7824 */ /* 0x000fe200018e0600 */
[----:B------:R1:W-:Y:S04]  /*75760*/  STL [R1+0x3544], R8 ;  /* 0x0035440801007387 */ /* 0x0003e80000100800 */
[----:B------:R4:W-:Y:S01]  /*75770*/  LDGSTS.E [R4+0x1000], [R6.64], P1 ;  /* 0x0100000006047fae */ /* 0x0009e20008921844 */
[----:B------:R-:W-:Y:S02]  /*75780*/  STL [R1+0x3540], R16 ;  /* 0x0035401001007387 */ /* 0x000fe40000100800 */
[----:B------:R-:W-:Y:S02]  /*75790*/  STL [R1+0x354c], R9 ;  /* 0x00354c0901007387 */ /* 0x000fe40000100800 */
[----:B----4-:R-:W-:Y:S01]  /*757a0*/  IMAD.MOV.U32 R6, RZ, RZ, R8 ;  /* 0x000000ffff067224 */ /* 0x010fe200078e0008 */
[----:B------:R-:W-:Y:S01]  /*757b0*/  MOV R7, R16 ;  /* 0x0000001000077202 */ /* 0x000fe20000000f00 */
[----:B-1----:R-:W4:Y:S01]  /*757c0*/  LDL.LU R8, [R1+0x3574] ;  /* 0x0035740001087983 */ /* 0x002f220000300800 */
[----:B------:R1:W-:Y:S02]  /*757d0*/  STL [R1+0x3548], R14 ;  /* 0x0035480e01007387 */ /* 0x0003e40000100800 */
[----:B------:R-:W4:Y:S01]  /*757e0*/  LDL.LU R19, [R1+0x357c] ;  /* 0x00357c0001137983 */ /* 0x000f220000300800 */
[----:B------:R1:W-:Y:S02]  /*757f0*/  LDGSTS.E [R4+0x1080], [R6.64], P1 ;  /* 0x0108000006047fae */ /* 0x0003e40008921844 */
[----:B-1----:R-:W-:-:S02]  /*75800*/  IMAD.MOV.U32 R7, RZ, RZ, R14 ;  /* 0x000000ffff077224 */ /* 0x002fc400078e000e */
[----:B------:R-:W4:Y:S01]  /*75810*/  LDL.LU R14, [R1+0x3570] ;  /* 0x00357000010e7983 */ /* 0x000f220000300800 */
[----:B------:R-:W4:Y:S01]  /*75820*/  LDL.LU R20, [R1+0x3578] ;  /* 0x0035780001147983 */ /* 0x000f220000300800 */
[-C--:B------:R-:W-:Y:S01]  /*75830*/  IADD3 R11, P2, R11, R252.reuse, RZ ;  /* 0x000000fc0b0b7210 */ /* 0x080fe20007f5e0ff */
[----:B------:R-:W-:Y:S01]  /*75840*/  IMAD.MOV.U32 R6, RZ, RZ, R9 ;  /* 0x000000ffff067224 */ /* 0x000fe200078e0009 */
[----:B------:R-:W-:Y:S01]  /*75850*/  IADD3 R10, P3, R10, R252, RZ ;  /* 0x000000fc0a0a7210 */ /* 0x000fe20007f7e0ff */
[----:B------:R-:W4:Y:S01]  /*75860*/  LDL.LU R16, [R1+0x3584] ;  /* 0x0035840001107983 */ /* 0x000f220000300800 */
[----:B------:R-:W-:Y:S01]  /*75870*/  IADD3.X R18, R18, R0, RZ, P2, !PT ;  /* 0x0000000012127210 */ /* 0x000fe200017fe4ff */
[----:B------:R-:W4:Y:S02]  /*75880*/  LDL.LU R9, [R1+0x358c] ;  /* 0x00358c0001097983 */ /* 0x000f240000300800 */
[----:B------:R-:W-:Y:S01]  /*75890*/  STL [R1+0x3554], R11 ;  /* 0x0035540b01007387 */ /* 0x000fe20000100800 */
[----:B------:R1:W-:Y:S01]  /*758a0*/  LDGSTS.E [R4+0x1100], [R6.64], P1 ;  /* 0x0110000006047fae */ /* 0x0003e20008921844 */
[----:B------:R-:W-:-:S03]  /*758b0*/  IMAD.X R15, R15, 0x1, R0, P3 ;  /* 0x000000010f0f7824 */ /* 0x000fc600018e0600 */
[----:B------:R1:W-:Y:S01]  /*758c0*/  STL [R1+0x3550], R18 ;  /* 0x0035501201007387 */ /* 0x0003e20000100800 */
[----:B------:R-:W-:Y:S01]  /*758d0*/  STL [R1+0x355c], R10 ;  /* 0x00355c0a01007387 */ /* 0x000fe20000100800 */
[----:B------:R-:W-:Y:S02]  /*758e0*/  IADD3 R12, P2, R12, R252, RZ ;  /* 0x000000fc0c0c7210 */ /* 0x000fe40007f5e0ff */
[----:B-1----:R-:W-:Y:S02]  /*758f0*/  MOV R7, R18 ;  /* 0x0000001200077202 */ /* 0x002fe40000000f00 */
[----:B------:R-:W4:Y:S01]  /*75900*/  LDL.LU R18, [R1+0x3580] ;  /* 0x0035800001127983 */ /* 0x000f220000300800 */
[----:B------:R-:W-:Y:S02]  /*75910*/  IMAD.MOV.U32 R6, RZ, RZ, R11 ;  /* 0x000000ffff067224 */ /* 0x000fe400078e000b */
[----:B------:R1:W-:Y:S02]  /*75920*/  STL [R1+0x3558], R15 ;  /* 0x0035580f01007387 */ /* 0x0003e40000100800 */
[----:B------:R-:W4:Y:S01]  /*75930*/  LDL.LU R11, [R1+0x3588] ;  /* 0x00358800010b7983 */ /* 0x000f220000300800 */
[----:B------:R-:W-:Y:S01]  /*75940*/  IADD3 R5, P3, R5, R252, RZ ;  /* 0x000000fc05057210 */ /* 0x000fe20007f7e0ff */
[----:B------:R1:W-:Y:S02]  /*75950*/  LDGSTS.E [R4+0x1180], [R6.64], P1 ;  /* 0x0118000006047fae */ /* 0x0003e40008921844 */
[----:B-1----:R-:W-:-:S02]  /*75960*/  IMAD.MOV.U32 R6, RZ, RZ, R10 ;  /* 0x000000ffff067224 */ /* 0x002fc400078e000a */
[----:B------:R-:W-:Y:S02]  /*75970*/  IMAD.MOV.U32 R7, RZ, RZ, R15 ;  /* 0x000000ffff077224 */ /* 0x000fe400078e000f */
[----:B------:R-:W4:Y:S01]  /*75980*/  LDL.LU R15, [R1+0x3594] ;  /* 0x00359400010f7983 */ /* 0x000f220000300800 */
[----:B------:R-:W4:Y:S02]  /*75990*/  LDL.LU R10, [R1+0x359c] ;  /* 0x00359c00010a7983 */ /* 0x000f240000300800 */
[----:B------:R-:W-:Y:S01]  /*759a0*/  STL [R1+0x3564], R12 ;  /* 0x0035640c01007387 */ /* 0x000fe20000100800 */
[----:B------:R1:W-:Y:S02]  /*759b0*/  LDGSTS.E [R4+0x1200], [R6.64], P1 ;  /* 0x0120000006047fae */ /* 0x0003e40008921844 */
[----:B-1----:R-:W-:Y:S01]  /*759c0*/  IMAD.MOV.U32 R6, RZ, RZ, R12 ;  /* 0x000000ffff067224 */ /* 0x002fe200078e000c */
[----:B--2---:R-:W-:Y:S01]  /*759d0*/  IADD3.X R17, R17, R0, RZ, P2, !PT ;  /* 0x0000000011117210 */ /* 0x004fe200017fe4ff */
[----:B---3--:R-:W-:-:S03]  /*759e0*/  IMAD.X R13, R13, 0x1, R0, P3 ;  /* 0x000000010d0d7824 */ /* 0x008fc600018e0600 */
[----:B------:R-:W-:Y:S01]  /*759f0*/  MOV R7, R17 ;  /* 0x0000001100077202 */ /* 0x000fe20000000f00 */
[----:B------:R1:W-:Y:S01]  /*75a00*/  STL [R1+0x3560], R17 ;  /* 0x0035601101007387 */ /* 0x0003e20000100800 */
[----:B------:R-:W-:Y:S03]  /*75a10*/  STL [R1+0x356c], R5 ;  /* 0x00356c0501007387 */ /* 0x000fe60000100800 */
[----:B------:R2:W-:Y:S04]  /*75a20*/  LDGSTS.E [R4+0x1280], [R6.64], P1 ;  /* 0x0128000006047fae */ /* 0x0005e80008921844 */
[----:B-1----:R-:W3:Y:S01]  /*75a30*/  LDL.LU R17, [R1+0x3590] ;  /* 0x0035900001117983 */ /* 0x002ee20000300800 */
[----:B------:R1:W-:Y:S02]  /*75a40*/  STL [R1+0x3568], R13 ;  /* 0x0035680d01007387 */ /* 0x0003e40000100800 */
[----:B------:R-:W3:Y:S02]  /*75a50*/  LDL.LU R12, [R1+0x3598] ;  /* 0x00359800010c7983 */ /* 0x000ee40000300800 */
[----:B--2---:R-:W-:-:S02]  /*75a60*/  IMAD.MOV.U32 R6, RZ, RZ, R5 ;  /* 0x000000ffff067224 */ /* 0x004fc400078e0005 */
[----:B------:R-:W-:Y:S01]  /*75a70*/  IMAD.MOV.U32 R7, RZ, RZ, R13 ;  /* 0x000000ffff077224 */ /* 0x000fe200078e000d */
[-C--:B----4-:R-:W-:Y:S01]  /*75a80*/  IADD3 R8, P2, R8, R252.reuse, RZ ;  /* 0x000000fc08087210 */ /* 0x090fe20007f5e0ff */
[----:B-1----:R-:W2:Y:S01]  /*75a90*/  LDL.LU R13, [R1+0x35a4] ;  /* 0x0035a400010d7983 */ /* 0x002ea20000300800 */
[----:B------:R-:W-:Y:S01]  /*75aa0*/  IADD3 R19, P3, R19, R252, RZ ;  /* 0x000000fc13137210 */ /* 0x000fe20007f7e0ff */
[----:B------:R-:W3:Y:S02]  /*75ab0*/  LDL.LU R5, [R1+0x35ac] ;  /* 0x0035ac0001057983 */ /* 0x000ee40000300800 */
[----:B------:R1:W-:Y:S04]  /*75ac0*/  LDGSTS.E [R4+0x1300], [R6.64], P1 ;  /* 0x0130000006047fae */ /* 0x0003e80008921844 */
[----:B------:R-:W-:Y:S01]  /*75ad0*/  STL [R1+0x3574], R8 ;  /* 0x0035740801007387 */ /* 0x000fe20000100800 */
[----:B------:R-:W-:Y:S01]  /*75ae0*/  IADD3.X R14, R14, R0, RZ, P2, !PT ;  /* 0x000000000e0e7210 */ /* 0x000fe200017fe4ff */
[----:B------:R-:W-:-:S02]  /*75af0*/  IMAD.X R20, R20, 0x1, R0, P3 ;  /* 0x0000000114147824 */ /* 0x000fc400018e0600 */
[----:B-1----:R-:W-:Y:S01]  /*75b00*/  IMAD.MOV.U32 R6, RZ, RZ, R8 ;  /* 0x000000ffff067224 */ /* 0x002fe200078e0008 */
[----:B------:R-:W-:Y:S01]  /*75b10*/  MOV R7, R14 ;  /* 0x0000000e00077202 */ /* 0x000fe20000000f00 */
[----:B------:R1:W-:Y:S01]  /*75b20*/  STL [R1+0x3570], R14 ;  /* 0x0035700e01007387 */ /* 0x0003e20000100800 */
[----:B------:R1:W-:Y:S01]  /*75b30*/  STL [R1+0x357c], R19 ;  /* 0x00357c1301007387 */ /* 0x0003e20000100800 */
[-C--:B------:R-:W-:Y:S02]  /*75b40*/  IADD3 R16, P2, R16, R252.reuse, RZ ;  /* 0x000000fc10107210 */ /* 0x080fe40007f5e0ff */
[----:B------:R1:W-:Y:S04]  /*75b50*/  LDGSTS.E [R4+0x1380], [R6.64], P1 ;  /* 0x0138000006047fae */ /* 0x0003e80008921844 */
[----:B-1----:R-:W3:Y:S01]  /*75b60*/  LDL.LU R14, [R1+0x35a0] ;  /* 0x0035a000010e7983 */ /* 0x002ee20000300800 */
[----:B------:R-:W-:Y:S02]  /*75b70*/  STL [R1+0x3578], R20 ;  /* 0x0035781401007387 */ /* 0x000fe40000100800 */
[----:B------:R-:W3:Y:S01]  /*75b80*/  LDL.LU R8, [R1+0x35a8] ;  /* 0x0035a80001087983 */ /* 0x000ee20000300800 */
[----:B------:R-:W-:Y:S01]  /*75b90*/  IADD3 R9, P3, R9, R252, RZ ;  /* 0x000000fc09097210 */ /* 0x000fe20007f7e0ff */
[----:B------:R-:W-:-:S02]  /*75ba0*/  IMAD.MOV.U32 R6, RZ, RZ, R19 ;  /* 0x000000ffff067224 */ /* 0x000fc400078e0013 */
[----:B------:R-:W-:Y:S01]  /*75bb0*/  IMAD.MOV.U32 R7, RZ, RZ, R20 ;  /* 0x000000ffff077224 */ /* 0x000fe200078e0014 */
[----:B------:R-:W-:Y:S01]  /*75bc0*/  IADD3.X R18, R18, R0, RZ, P2, !PT ;  /* 0x0000000012127210 */ /* 0x000fe200017fe4ff */
[----:B------:R-:W-:Y:S04]  /*75bd0*/  STL [R1+0x3584], R16 ;  /* 0x0035841001007387 */ /* 0x000fe80000100800 */
[----:B------:R1:W-:Y:S01]  /*75be0*/  LDGSTS.E [R4+0x1400], [R6.64], P1 ;  /* 0x0140000006047fae */ /* 0x0003e20008921844 */
[----:B------:R-:W-:-:S03]  /*75bf0*/  IMAD.X R11, R11, 0x1, R0, P3 ;  /* 0x000000010b0b7824 */ /* 0x000fc600018e0600 */
[----:B------:R-:W-:Y:S01]  /*75c00*/  STL [R1+0x3580], R18 ;  /* 0x0035801201007387 */ /* 0x000fe20000100800 */
[----:B------:R1:W-:Y:S03]  /*75c10*/  STL [R1+0x358c], R9 ;  /* 0x00358c0901007387 */ /* 0x0003e60000100800 */
[----:B------:R1:W-:Y:S01]  /*75c20*/  STL [R1+0x3588], R11 ;  /* 0x0035880b01007387 */ /* 0x0003e20000100800 */
[----:B------:R-:W3:Y:S02]  /*75c30*/  LDL.LU R19, [R1+0x35b0] ;  /* 0x0035b00001137983 */ /* 0x000ee40000300800 */
[----:B-1----:R-:W-:Y:S01]  /*75c40*/  IMAD.MOV.U32 R6, RZ, RZ, R16 ;  /* 0x000000ffff067224 */ /* 0x002fe200078e0010 */
[----:B------:R-:W-:-:S05]  /*75c50*/  MOV R7, R18 ;  /* 0x0000001200077202 */ /* 0x000fca0000000f00 */
[----:B------:R1:W-:Y:S01]  /*75c60*/  LDGSTS.E [R4+0x1480], [R6.64], P1 ;  /* 0x0148000006047fae */ /* 0x0003e20008921844 */
[-C--:B------:R-:W-:Y:S02]  /*75c70*/  IADD3 R15, P2, R15, R252.reuse, RZ ;  /* 0x000000fc0f0f7210 */ /* 0x080fe40007f5e0ff */
[----:B------:R-:W-:Y:S01]  /*75c80*/  IADD3 R10, P3, R10, R252, RZ ;  /* 0x000000fc0a0a7210 */ /* 0x000fe20007f7e0ff */
[----:B-1----:R-:W-:Y:S02]  /*75c90*/  IMAD.MOV.U32 R6, RZ, RZ, R9 ;  /* 0x000000ffff067224 */ /* 0x002fe400078e0009 */
[----:B------:R-:W3:Y:S01]  /*75ca0*/  LDL.LU R9, [R1+0x35b4] ;  /* 0x0035b40001097983 */ /* 0x000ee20000300800 */
[----:B------:R-:W-:Y:S02]  /*75cb0*/  IMAD.MOV.U32 R7, RZ, RZ, R11 ;  /* 0x000000ffff077224 */ /* 0x000fe400078e000b */
[----:B------:R-:W3:Y:S02]  /*75cc0*/  LDL.LU R16, [R1+0x3738] ;  /* 0x0037380001107983 */ /* 0x000ee40000300800 */
[----:B------:R-:W3:Y:S01]  /*75cd0*/  LDL.LU R11, [R1+0x373c] ;  /* 0x00373c00010b7983 */ /* 0x000ee20000300800 */
[----:B------:R1:W-:Y:S04]  /*75ce0*/  LDGSTS.E [R4+0x1500], [R6.64], P1 ;  /* 0x0150000006047fae */ /* 0x0003e80008921844 */
[----:B------:R-:W-:Y:S01]  /*75cf0*/  STL [R1+0x3594], R15 ;  /* 0x0035940f01007387 */ /* 0x000fe20000100800 */
[----:B-1----:R-:W-:Y:S01]  /*75d00*/  IMAD.MOV.U32 R6, RZ, RZ, R15 ;  /* 0x000000ffff067224 */ /* 0x002fe200078e000f */
[----:B---3--:R-:W-:Y:S01]  /*75d10*/  IADD3.X R17, R17, R0, RZ, P2, !PT ;  /* 0x0000000011117210 */ /* 0x008fe200017fe4ff */
[----:B------:R-:W-:-:S03]  /*75d20*/  IMAD.X R12, R12, 0x1, R0, P3 ;  /* 0x000000010c0c7824 */ /* 0x000fc600018e0600 */
[----:B------:R-:W-:Y:S01]  /*75d30*/  MOV R7, R17 ;  /* 0x0000001100077202 */ /* 0x000fe20000000f00 */
[----:B------:R1:W-:Y:S01]  /*75d40*/  STL [R1+0x3590], R17 ;  /* 0x0035901101007387 */ /* 0x0003e20000100800 */
[----:B------:R3:W-:Y:S02]  /*75d50*/  STL [R1+0x359c], R10 ;  /* 0x00359c0a01007387 */ /* 0x0007e40000100800 */
[----:B------:R3:W-:Y:S01]  /*75d60*/  STL [R1+0x3598], R12 ;  /* 0x0035980c01007387 */ /* 0x0007e20000100800 */
[----:B------:R3:W-:Y:S04]  /*75d70*/  LDGSTS.E [R4+0x1580], [R6.64], P1 ;  /* 0x0158000006047fae */ /* 0x0007e80008921844 */
[----:B-1----:R-:W4:Y:S01]  /*75d80*/  LDL.LU R17, [R1+0x3740] ;  /* 0x0037400001117983 */ /* 0x002f220000300800 */
[----:B--2---:R-:W-:Y:S01]  /*75d90*/  IADD3 R13, P2, R13, R252, RZ ;  /* 0x000000fc0d0d7210 */ /* 0x004fe20007f5e0ff */
[----:B---3--:R-:W-:-:S02]  /*75da0*/  IMAD.MOV.U32 R6, RZ, RZ, R10 ;  /* 0x000000ffff067224 */ /* 0x008fc400078e000a */
[----:B------:R-:W-:Y:S01]  /*75db0*/  IMAD.MOV.U32 R7, RZ, RZ, R12 ;  /* 0x000000ffff077224 */ /* 0x000fe200078e000c */
[----:B------:R-:W2:Y:S01]  /*75dc0*/  LDL.LU R10, [R1+0x3744] ;  /* 0x00374400010a7983 */ /* 0x000ea20000300800 */
[----:B------:R-:W3:Y:S02]  /*75dd0*/  LDL.LU R15, [R1+0x3748] ;  /* 0x00374800010f7983 */ /* 0x000ee40000300800 */
[----:B------:R-:W3:Y:S01]  /*75de0*/  LDL.LU R12, [R1+0x374c] ;  /* 0x00374c00010c7983 */ /* 0x000ee20000300800 */
[----:B------:R-:W-:Y:S01]  /*75df0*/  IADD3 R5, P3, R5, R252, RZ ;  /* 0x000000fc05057210 */ /* 0x000fe20007f7e0ff */
[----:B------:R1:W-:Y:S04]  /*75e00*/  STL [R1+0x35a4], R13 ;  /* 0x0035a40d01007387 */ /* 0x0003e80000100800 */
[----:B------:R1:W-:Y:S01]  /*75e10*/  LDGSTS.E [R4+0x1600], [R6.64], P1 ;  /* 0x0160000006047fae */ /* 0x0003e20008921844 */
[----:B------:R-:W-:Y:S01]  /*75e20*/  IADD3.X R14, R14, R0, RZ, P2, !PT ;  /* 0x000000000e0e7210 */ /* 0x000fe200017fe4ff */
[----:B------:R-:W-:-:S02]  /*75e30*/  IMAD.X R8, R8, 0x1, R0, P3 ;  /* 0x0000000108087824 */ /* 0x000fc400018e0600 */
[----:B-1----:R-:W-:Y:S01]  /*75e40*/  IMAD.MOV.U32 R6, RZ, RZ, R13 ;  /* 0x000000ffff067224 */ /* 0x002fe200078e000d */
[----:B------:R-:W-:Y:S01]  /*75e50*/  MOV R7, R14 ;  /* 0x0000000e00077202 */ /* 0x000fe20000000f00 */
[----:B------:R1:W-:Y:S01]  /*75e60*/  STL [R1+0x35a0], R14 ;  /* 0x0035a00e01007387 */ /* 0x0003e20000100800 */
[----:B------:R-:W-:Y:S02]  /*75e70*/  STL [R1+0x35ac], R5 ;  /* 0x0035ac0501007387 */ /* 0x000fe40000100800 */
[----:B------:R1:W-:Y:S02]  /*75e80*/  STL [R1+0x35a8], R8 ;  /* 0x0035a80801007387 */ /* 0x0003e40000100800 */
[----:B------:R-:W4:Y:S01]  /*75e90*/  LDL.LU R18, [R1+0x3750] ;  /* 0x0037500001127983 */ /* 0x000f220000300800 */
[----:B------:R-:W4:Y:S04]  /*75ea0*/  LDL.LU R13, [R1+0x3754] ;  /* 0x00375400010d7983 */ /* 0x000f280000300800 */
[----:B------:R1:W-:Y:S04]  /*75eb0*/  LDGSTS.E [R4+0x1680], [R6.64], P1 ;  /* 0x0168000006047fae */ /* 0x0003e80008921844 */
[----:B-1----:R-:W4:Y:S01]  /*75ec0*/  LDL.LU R14, [R1+0x3758] ;  /* 0x00375800010e7983 */ /* 0x002f220000300800 */
[----:B------:R-:W-:-:S03]  /*75ed0*/  IMAD.MOV.U32 R7, RZ, RZ, R8 ;  /* 0x000000ffff077224 */ /* 0x000fc600078e0008 */
[----:B------:R-:W4:Y:S01]  /*75ee0*/  LDL.LU R8, [R1+0x375c] ;  /* 0x00375c0001087983 */ /* 0x000f220000300800 */
[----:B------:R-:W-:Y:S01]  /*75ef0*/  ISETP.GT.AND P2, PT, R3, 0x6, PT ;  /* 0x000000060300780c */ /* 0x000fe20003f44270 */
[----:B------:R-:W-:-:S03]  /*75f00*/  IMAD.MOV.U32 R6, RZ, RZ, R5 ;  /* 0x000000ffff067224 */ /* 0x000fc600078e0005 */
[----:B------:R-:W-:Y:S02]  /*75f10*/  SEL R5, RZ, 0x4, !P2 ;  /* 0x00000004ff057807 */ /* 0x000fe40005000000 */
[----:B------:R1:W-:Y:S02]  /*75f20*/  LDGSTS.E [R4+0x1700], [R6.64], P1 ;  /* 0x0170000006047fae */ /* 0x0003e40008921844 */
[----:B------:R-:W-:Y:S02]  /*75f30*/  SEL R5, R5, RZ, !P0 ;  /* 0x000000ff05057207 */ /* 0x000fe40004000000 */
[-C--:B------:R-:W-:Y:S02]  /*75f40*/  IADD3 R9, P3, R9, R252.reuse, RZ ;  /* 0x000000fc09097210 */ /* 0x080fe40007f7e0ff */
[----:B------:R-:W-:Y:S02]  /*75f50*/  IADD3 R11, P4, R11, R252, RZ ;  /* 0x000000fc0b0b7210 */ /* 0x000fe40007f9e0ff */
[----:B------:R-:W-:Y:S01]  /*75f60*/  IADD3.X R19, R19, R0, RZ, P3, !PT ;  /* 0x0000000013137210 */ /* 0x000fe20001ffe4ff */
[----:B------:R1:W-:Y:S02]  /*75f70*/  STL [R1+0x35b4], R9 ;  /* 0x0035b40901007387 */ /* 0x0003e40000100800 */
[----:B-1----:R-:W-:-:S02]  /*75f80*/  IMAD.MOV.U32 R6, RZ, RZ, R9 ;  /* 0x000000ffff067224 */ /* 0x002fc400078e0009 */
[----:B------:R-:W-:Y:S01]  /*75f90*/  IMAD.X R16, R16, 0x1, R0, P4 ;  /* 0x0000000110107824 */ /* 0x000fe200020e0600 */
[----:B------:R-:W-:Y:S01]  /*75fa0*/  MOV R7, R19 ;  /* 0x0000001300077202 */ /* 0x000fe20000000f00 */
[----:B------:R-:W-:Y:S01]  /*75fb0*/  STL [R1+0x35b0], R19 ;  /* 0x0035b01301007387 */ /* 0x000fe20000100800 */
[----:B------:R-:W-:Y:S01]  /*75fc0*/  STL [R1+0x373c], R11 ;  /* 0x00373c0b01007387 */ /* 0x000fe20000100800 */
[----:B------:R-:W-:Y:S02]  /*75fd0*/  ISETP.NE.U32.AND P2, PT, R5, RZ, PT ;  /* 0x000000ff0500720c */ /* 0x000fe40003f45070 */
[----:B------:R1:W-:Y:S04]  /*75fe0*/  LDGSTS.E [R4+0x1780], [R6.64], P1 ;  /* 0x0178000006047fae */ /* 0x0003e80008921844 */
[----:B------:R-:W4:Y:S01]  /*75ff0*/  LDL.LU R9, [R1+0x3764] ;  /* 0x0037640001097983 */ /* 0x000f220000300800 */
[----:B------:R1:W-:Y:S02]  /*76000*/  STL [R1+0x3738], R16 ;  /* 0x0037381001007387 */ /* 0x0003e40000100800 */
[----:B------:R-:W4:Y:S02]  /*76010*/  LDL.LU R5, [R1+0x376c] ;  /* 0x00376c0001057983 */ /* 0x000f240000300800 */
[----:B-1----:R-:W-:-:S02]  /*76020*/  IMAD.MOV.U32 R7, RZ, RZ, R16 ;  /* 0x000000ffff077224 */ /* 0x002fc400078e0010 */
[----:B------:R-:W4:Y:S01]  /*76030*/  LDL.LU R16, [R1+0x3760] ;  /* 0x0037600001107983 */ /* 0x000f220000300800 */
[----:B------:R-:W-:Y:S02]  /*76040*/  IMAD.MOV.U32 R6, RZ, RZ, R11 ;  /* 0x000000ffff067224 */ /* 0x000fe400078e000b */
[----:B------:R-:W4:Y:S03]  /*76050*/  LDL.LU R11, [R1+0x3768] ;  /* 0x00376800010b7983 */ /* 0x000f260000300800 */
[----:B------:R1:W-:Y:S01]  /*76060*/  LDGSTS.E [R4+0x3000], [R6.64], P2 ;  /* 0x0300000006047fae */ /* 0x0003e20009121844 */
[-C--:B--2---:R-:W-:Y:S02]  /*76070*/  IADD3 R10, P1, R10, R252.reuse, RZ ;  /* 0x000000fc0a0a7210 */ /* 0x084fe40007f3e0ff */
[----:B---3--:R-:W-:Y:S02]  /*76080*/  IADD3 R12, P3, R12, R252, RZ ;  /* 0x000000fc0c0c7210 */ /* 0x008fe40007f7e0ff */
[----:B----4-:R-:W-:Y:S01]  /*76090*/  IADD3.X R17, R17, R0, RZ, P1, !PT ;  /* 0x0000000011117210 */ /* 0x010fe20000ffe4ff */
[----:B------:R2:W-:Y:S01]  /*760a0*/  STL [R1+0x3744], R10 ;  /* 0x0037440a01007387 */ /* 0x0005e20000100800 */
[----:B-1----:R-:W-:-:S02]  /*760b0*/  IMAD.MOV.U32 R6, RZ, RZ, R10 ;  /* 0x000000ffff067224 */ /* 0x002fc400078e000a */
[----:B------:R-:W-:Y:S01]  /*760c0*/  IMAD.X R15, R15, 0x1, R0, P3 ;  /* 0x000000010f0f7824 */ /* 0x000fe200018e0600 */
[----:B------:R-:W-:Y:S01]  /*760d0*/  MOV R7, R17 ;  /* 0x0000001100077202 */ /* 0x000fe20000000f00 */
[----:B------:R-:W-:Y:S01]  /*760e0*/  STL [R1+0x3740], R17 ;  /* 0x0037401101007387 */ /* 0x000fe20000100800 */
[----:B------:R-:W-:Y:S03]  /*760f0*/  STL [R1+0x374c], R12 ;  /* 0x00374c0c01007387 */ /* 0x000fe60000100800 */
[----:B------:R1:W-:Y:S04]  /*76100*/  LDGSTS.E [R4+0x3080], [R6.64], P2 ;  /* 0x0308000006047fae */ /* 0x0003e80009121844 */
[----:B--2---:R-:W2:Y:S01]  /*76110*/  LDL.LU R10, [R1+0x3774] ;  /* 0x00377400010a7983 */ /* 0x004ea20000300800 */
[----:B------:R3:W-:Y:S02]  /*76120*/  STL [R1+0x3748], R15 ;  /* 0x0037480f01007387 */ /* 0x0007e40000100800 */
[----:B------:R-:W4:Y:S02]  /*76130*/  LDL.LU R19, [R1+0x377c] ;  /* 0x00377c0001137983 */ /* 0x000f240000300800 */
[----:B-1----:R-:W-:-:S02]  /*76140*/  IMAD.MOV.U32 R7, RZ, RZ, R15 ;  /* 0x000000ffff077224 */ /* 0x002fc400078e000f */
[----:B---3--:R-:W3:Y:S01]  /*76150*/  LDL.LU R15, [R1+0x3770] ;  /* 0x00377000010f7983 */ /* 0x008ee20000300800 */
[----:B------:R-:W3:Y:S01]  /*76160*/  LDL.LU R20, [R1+0x3778] ;  /* 0x0037780001147983 */ /* 0x000ee20000300800 */
[----:B------:R-:W-:Y:S01]  /*76170*/  IADD3 R13, P1, R13, R252, RZ ;  /* 0x000000fc0d0d7210 */ /* 0x000fe20007f3e0ff */
[----:B------:R-:W-:Y:S01]  /*76180*/  IMAD.MOV.U32 R6, RZ, RZ, R12 ;  /* 0x000000ffff067224 */ /* 0x000fe200078e000c */
[----:B------:R-:W3:Y:S01]  /*76190*/  LDL.LU R17, [R1+0x3784] ;  /* 0x0037840001117983 */ /* 0x000ee20000300800 */
[----:B------:R-:W3:Y:S01]  /*761a0*/  LDL.LU R12, [R1+0x378c] ;  /* 0x00378c00010c7983 */ /* 0x000ee20000300800 */
[----:B------:R-:W-:Y:S01]  /*761b0*/  IADD3.X R18, R18, R0, RZ, P1, !PT ;  /* 0x0000000012127210 */ /* 0x000fe20000ffe4ff */
[----:B------:R-:W-:Y:S01]  /*761c0*/  STL [R1+0x3754], R13 ;  /* 0x0037540d01007387 */ /* 0x000fe20000100800 */
[----:B------:R1:W-:Y:S04]  /*761d0*/  LDGSTS.E [R4+0x3100], [R6.64], P2 ;  /* 0x0310000006047fae */ /* 0x0003e80009121844 */
[----:B------:R1:W-:Y:S01]  /*761e0*/  STL [R1+0x3750], R18 ;  /* 0x0037501201007387 */ /* 0x0003e20000100800 */
[----:B------:R-:W-:-:S02]  /*761f0*/  IADD3 R8, P3, R8, R252, RZ ;  /* 0x000000fc08087210 */ /* 0x000fc40007f7e0ff */
[----:B-1----:R-:W-:-:S03]  /*76200*/  MOV R7, R18 ;  /* 0x0000001200077202 */ /* 0x002fc60000000f00 */
[----:B------:R-:W-:Y:S01]  /*76210*/  IMAD.X R14, R14, 0x1, R0, P3 ;  /* 0x000000010e0e7824 */ /* 0x000fe200018e0600 */
[----:B------:R-:W-:Y:S01]  /*76220*/  STL [R1+0x375c], R8 ;  /* 0x00375c0801007387 */ /* 0x000fe20000100800 */
[----:B------:R-:W3:Y:S02]  /*76230*/  LDL.LU R18, [R1+0x3780] ;  /* 0x0037800001127983 */ /* 0x000ee40000300800 */
[----:B------:R-:W-:Y:S01]  /*76240*/  IMAD.MOV.U32 R6, RZ, RZ, R13 ;  /* 0x000000ffff067224 */ /* 0x000fe200078e000d */
[----:B------:R1:W-:Y:S01]  /*76250*/  STL [R1+0x3758], R14 ;  /* 0x0037580e01007387 */ /* 0x0003e20000100800 */
[----:B------:R-:W3:Y:S03]  /*76260*/  LDL.LU R13, [R1+0x3788] ;  /* 0x00378800010d7983 */ /* 0x000ee60000300800 */
[----:B------:R1:W-:Y:S02]  /*76270*/  LDGSTS.E [R4+0x3180], [R6.64], P2 ;  /* 0x0318000006047fae */ /* 0x0003e40009121844 */
[----:B-1----:R-:W-:-:S02]  /*76280*/  IMAD.MOV.U32 R6, RZ, RZ, R8 ;  /* 0x000000ffff067224 */ /* 0x002fc400078e0008 */
[----:B------:R-:W-:Y:S02]  /*76290*/  IMAD.MOV.U32 R7, RZ, RZ, R14 ;  /* 0x000000ffff077224 */ /* 0x000fe400078e000e */
[----:B------:R-:W3:Y:S01]  /*762a0*/  LDL.LU R14, [R1+0x3794] ;  /* 0x00379400010e7983 */ /* 0x000ee20000300800 */
[----:B------:R-:W3:Y:S03]  /*762b0*/  LDL.LU R8, [R1+0x379c] ;  /* 0x00379c0001087983 */ /* 0x000ee60000300800 */
[----:B------:R1:W-:Y:S01]  /*762c0*/  LDGSTS.E [R4+0x3200], [R6.64], P2 ;  /* 0x0320000006047fae */ /* 0x0003e20009121844 */
[-C--:B------:R-:W-:Y:S02]  /*762d0*/  IADD3 R9, P1, R9, R252.reuse, RZ ;  /* 0x000000fc09097210 */ /* 0x080fe40007f3e0ff */
[----:B------:R-:W-:-:S03]  /*762e0*/  IADD3 R5, P3, R5, R252, RZ ;  /* 0x000000fc05057210 */ /* 0x000fc60007f7e0ff */
[----:B------:R-:W-:Y:S01]  /*762f0*/  STL [R1+0x3764], R9 ;  /* 0x0037640901007387 */ /* 0x000fe20000100800 */
[----:B------:R-:W-:Y:S01]  /*76300*/  IADD3.X R16, R16, R0, RZ, P1, !PT ;  /* 0x0000000010107210 */ /* 0x000fe20000ffe4ff */
[----:B------:R-:W-:-:S03]  /*76310*/  IMAD.X R11, R11, 0x1, R0, P3 ;  /* 0x000000010b0b7824 */ /* 0x000fc600018e0600 */
[----:B-1----:R-:W-:Y:S01]  /*76320*/  MOV R7, R16 ;  /* 0x0000001000077202 */ /* 0x002fe20000000f00 */
[----:B------:R1:W-:Y:S01]  /*76330*/  STL [R1+0x3760], R16 ;  /* 0x0037601001007387 */ /* 0x0003e20000100800 */
[----:B------:R-:W-:Y:S02]  /*76340*/  STL [R1+0x376c], R5 ;  /* 0x00376c0501007387 */ /* 0x000fe40000100800 */
[----:B------:R-:W-:-:S05]  /*76350*/  IMAD.MOV.U32 R6, RZ, RZ, R9 ;  /* 0x000000ffff067224 */ /* 0x000fca00078e0009 */
[----:B------:R1:W-:Y:S04]  /*76360*/  LDGSTS.E [R4+0x3280], [R6.64], P2 ;  /* 0x0328000006047fae */ /* 0x0003e80009121844 */
[----:B-1----:R-:W3:Y:S01]  /*76370*/  LDL.LU R16, [R1+0x3790] ;  /* 0x0037900001107983 */ /* 0x002ee20000300800 */
[----:B------:R1:W-:Y:S02]  /*76380*/  STL [R1+0x3768], R11 ;  /* 0x0037680b01007387 */ /* 0x0003e40000100800 */
[----:B------:R-:W3:Y:S02]  /*76390*/  LDL.LU R9, [R1+0x3798] ;  /* 0x0037980001097983 */ /* 0x000ee40000300800 */
[----:B------:R-:W-:Y:S02]  /*763a0*/  IMAD.MOV.U32 R6, RZ, RZ, R5 ;  /* 0x000000ffff067224 */ /* 0x000fe400078e0005 */
[----:B------:R-:W-:-:S02]  /*763b0*/  IMAD.MOV.U32 R7, RZ, RZ, R11 ;  /* 0x000000ffff077224 */ /* 0x000fc400078e000b */
[----:B-1----:R-:W3:Y:S01]  /*763c0*/  LDL.LU R11, [R1+0x37a4] ;  /* 0x0037a400010b7983 */ /* 0x002ee20000300800 */
[----:B------:R-:W3:Y:S03]  /*763d0*/  LDL.LU R5, [R1+0x37ac] ;  /* 0x0037ac0001057983 */ /* 0x000ee60000300800 */
[----:B------:R1:W-:Y:S01]  /*763e0*/  LDGSTS.E [R4+0x3300], [R6.64], P2 ;  /* 0x0330000006047fae */ /* 0x0003e20009121844 */
[-C--:B--2---:R-:W-:Y:S02]  /*763f0*/  IADD3 R10, P1, R10, R252.reuse, RZ ;  /* 0x000000fc0a0a7210 */ /* 0x084fe40007f3e0ff */
[----:B----4-:R-:W-:-:S03]  /*76400*/  IADD3 R19, P3, R19, R252, RZ ;  /* 0x000000fc13137210 */ /* 0x010fc60007f7e0ff */
[----:B------:R-:W-:Y:S01]  /*76410*/  STL [R1+0x3774], R10 ;  /* 0x0037740a01007387 */ /* 0x000fe20000100800 */
[----:B-1----:R-:W-:Y:S01]  /*76420*/  IMAD.MOV.U32 R6, RZ, RZ, R10 ;  /* 0x000000ffff067224 */ /* 0x002fe200078e000a */
[----:B---3--:R-:W-:Y:S01]  /*76430*/  IADD3.X R15, R15, R0, RZ, P1, !PT ;  /* 0x000000000f0f7210 */ /* 0x008fe20000ffe4ff */
[----:B------:R-:W-:-:S03]  /*76440*/  IMAD.X R20, R20, 0x1, R0, P3 ;  /* 0x0000000114147824 */ /* 0x000fc600018e0600 */
[----:B------:R-:W-:Y:S01]  /*76450*/  MOV R7, R15 ;  /* 0x0000000f00077202 */ /* 0x000fe20000000f00 */
[----:B------:R1:W-:Y:S01]  /*76460*/  STL [R1+0x3770], R15 ;  /* 0x0037700f01007387 */ /* 0x0003e20000100800 */
[----:B------:R2:W-:Y:S01]  /*76470*/  STL [R1+0x377c], R19 ;  /* 0x00377c1301007387 */ /* 0x0005e20000100800 */
[-C--:B------:R-:W-:Y:S02]  /*76480*/  IADD3 R17, P1, R17, R252.reuse, RZ ;  /* 0x000000fc11117210 */ /* 0x080fe40007f3e0ff */
[----:B------:R3:W-:Y:S01]  /*76490*/  LDGSTS.E [R4+0x3380], [R6.64], P2 ;  /* 0x0338000006047fae */ /* 0x0007e20009121844 */
[----:B------:R-:W-:-:S03]  /*764a0*/  IADD3 R12, P3, R12, R252, RZ ;  /* 0x000000fc0c0c7210 */ /* 0x000fc60007f7e0ff */
[----:B-1----:R-:W4:Y:S01]  /*764b0*/  LDL.LU R15, [R1+0x37a0] ;  /* 0x0037a000010f7983 */ /* 0x002f220000300800 */
[----:B------:R-:W-:Y:S02]  /*764c0*/  STL [R1+0x3778], R20 ;  /* 0x0037781401007387 */ /* 0x000fe40000100800 */
[----:B------:R-:W4:Y:S02]  /*764d0*/  LDL.LU R10, [R1+0x37a8] ;  /* 0x0037a800010a7983 */ /* 0x000f240000300800 */
[----:B---3--:R-:W-:Y:S02]  /*764e0*/  IMAD.MOV.U32 R6, RZ, RZ, R19 ;  /* 0x000000ffff067224 */ /* 0x008fe400078e0013 */
[----:B------:R-:W-:Y:S01]  /*764f0*/  IMAD.MOV.U32 R7, RZ, RZ, R20 ;  /* 0x000000ffff077224 */ /* 0x000fe200078e0014 */
[----:B------:R-:W-:-:S04]  /*76500*/  IADD3.X R18, R18, R0, RZ, P1, !PT ;  /* 0x0000000012127210 */ /* 0x000fc80000ffe4ff */
[----:B------:R1:W-:Y:S01]  /*76510*/  LDGSTS.E [R4+0x3400], [R6.64], P2 ;  /* 0x0340000006047fae */ /* 0x0003e20009121844 */
[----:B------:R-:W-:-:S03]  /*76520*/  IMAD.X R13, R13, 0x1, R0, P3 ;  /* 0x000000010d0d7824 */ /* 0x000fc600018e0600 */
[----:B------:R-:W-:Y:S01]  /*76530*/  STL [R1+0x3784], R17 ;  /* 0x0037841101007387 */ /* 0x000fe20000100800 */
[----:B------:R-:W-:Y:S02]  /*76540*/  STL [R1+0x3780], R18 ;  /* 0x0037801201007387 */ /* 0x000fe40000100800 */
[----:B------:R3:W-:Y:S01]  /*76550*/  STL [R1+0x378c], R12 ;  /* 0x00378c0c01007387 */ /* 0x0007e20000100800 */
[----:B------:R3:W-:Y:S01]  /*76560*/  STL [R1+0x3788], R13 ;  /* 0x0037880d01007387 */ /* 0x0007e20000100800 */
[----:B--2---:R-:W3:Y:S02]  /*76570*/  LDL.LU R19, [R1+0x37b0] ;  /* 0x0037b00001137983 */ /* 0x004ee40000300800 */
[----:B-1----:R-:W-:Y:S01]  /*76580*/  IMAD.MOV.U32 R6, RZ, RZ, R17 ;  /* 0x000000ffff067224 */ /* 0x002fe200078e0011 */
[----:B------:R-:W-:-:S05]  /*76590*/  MOV R7, R18 ;  /* 0x0000001200077202 */ /* 0x000fca0000000f00 */
[----:B------:R1:W-:Y:S02]  /*765a0*/  LDGSTS.E [R4+0x3480], [R6.64], P2 ;  /* 0x0348000006047fae */ /* 0x0003e40009121844 */
[----:B-1----:R-:W-:Y:S02]  /*765b0*/  IMAD.MOV.U32 R6, RZ, RZ, R12 ;  /* 0x000000ffff067224 */ /* 0x002fe400078e000c */
[----:B---3--:R-:W3:Y:S01]  /*765c0*/  LDL.LU R12, [R1+0x37b4] ;  /* 0x0037b400010c7983 */ /* 0x008ee20000300800 */
[----:B------:R-:W-:Y:S02]  /*765d0*/  IMAD.MOV.U32 R7, RZ, RZ, R13 ;  /* 0x000000ffff077224 */ /* 0x000fe400078e000d */
[----:B------:R-:W3:Y:S02]  /*765e0*/  LDL.LU R17, [R1+0x3938] ;  /* 0x0039380001117983 */ /* 0x000ee40000300800 */
[----:B------:R-:W3:Y:S01]  /*765f0*/  LDL.LU R13, [R1+0x393c] ;  /* 0x00393c00010d7983 */ /* 0x000ee20000300800 */
[----:B------:R-:W-:-:S02]  /*76600*/  IADD3 R14, P1, R14, R252, RZ ;  /* 0x000000fc0e0e7210 */ /* 0x000fc40007f3e0ff */
[----:B------:R-:W-:Y:S01]  /*76610*/  IADD3 R8, P3, R8, R252, RZ ;  /* 0x000000fc08087210 */ /* 0x000fe20007f7e0ff */
[----:B------:R1:W-:Y:S04]  /*76620*/  LDGSTS.E [R4+0x3500], [R6.64], P2 ;  /* 0x0350000006047fae */ /* 0x0003e80009121844 */
[----:B------:R-:W-:Y:S01]  /*76630*/  STL [R1+0x3794], R14 ;  /* 0x0037940e01007387 */ /* 0x000fe20000100800 */
[----:B------:R-:W-:Y:S01]  /*76640*/  IADD3.X R16, R16, R0, RZ, P1, !PT ;  /* 0x0000000010107210 */ /* 0x000fe20000ffe4ff */
[----:B-1----:R-:W-:Y:S02]  /*76650*/  IMAD.MOV.U32 R6, RZ, RZ, R14 ;  /* 0x000000ffff067224 */ /* 0x002fe400078e000e */
[----:B------:R-:W-:Y:S01]  /*76660*/  IMAD.X R9, R9, 0x1, R0, P3 ;  /* 0x0000000109097824 */ /* 0x000fe200018e0600 */
[----:B------:R-:W-:Y:S01]  /*76670*/  MOV R7, R16 ;  /* 0x0000001000077202 */ /* 0x000fe20000000f00 */
[----:B------:R1:W-:Y:S01]  /*76680*/  STL [R1+0x3790], R16 ;  /* 0x0037901001007387 */ /* 0x0003e20000100800 */
[----:B------:R1:W-:Y:S02]  /*76690*/  STL [R1+0x379c], R8 ;  /* 0x00379c0801007387 */ /* 0x0003e40000100800 */
[----:B------:R1:W-:Y:S01]  /*766a0*/  STL [R1+0x3798], R9 ;  /* 0x0037980901007387 */ /* 0x0003e20000100800 */
[----:B------:R1:W-:Y:S04]  /*766b0*/  LDGSTS.E [R4+0x3580], [R6.64], P2 ;  /* 0x0358000006047fae */ /* 0x0003e80009121844 */
[----:B-1----:R-:W3:Y:S01]  /*766c0*/  LDL.LU R16, [R1+0x3940] ;  /* 0x0039400001107983 */ /* 0x002ee20000300800 */
[----:B------:R-:W-:Y:S01]  /*766d0*/  IADD3 R11, P1, R11, R252, RZ ;  /* 0x000000fc0b0b7210 */ /* 0x000fe20007f3e0ff */
[----:B------:R-:W-:-:S02]  /*766e0*/  IMAD.MOV.U32 R6, RZ, RZ, R8 ;  /* 0x000000ffff067224 */ /* 0x000fc400078e0008 */
[----:B------:R-:W3:Y:S01]  /*766f0*/  LDL.LU R8, [R1+0x3944] ;  /* 0x0039440001087983 */ /* 0x000ee20000300800 */
[----:B------:R-:W-:Y:S02]  /*76700*/  IMAD.MOV.U32 R7, RZ, RZ, R9 ;  /* 0x000000ffff077224 */ /* 0x000fe400078e0009 */
[----:B------:R-:W3:Y:S02]  /*76710*/  LDL.LU R14, [R1+0x3948] ;  /* 0x00394800010e7983 */ /* 0x000ee40000300800 */
[----:B------:R-:W3:Y:S01]  /*76720*/  LDL.LU R9, [R1+0x394c] ;  /* 0x00394c0001097983 */ /* 0x000ee20000300800 */
[----:B------:R-:W-:Y:S01]  /*76730*/  IADD3 R5, P3, R5, R252, RZ ;  /* 0x000000fc05057210 */ /* 0x000fe20007f7e0ff */
[----:B------:R1:W-:Y:S04]  /*76740*/  STL [R1+0x37a4], R11 ;  /* 0x0037a40b01007387 */ /* 0x0003e80000100800 */
[----:B------:R1:W-:Y:S02]  /*76750*/  LDGSTS.E [R4+0x3600], [R6.64], P2 ;  /* 0x0360000006047fae */ /* 0x0003e40009121844 */
[----:B-1----:R-:W-:Y:S01]  /*76760*/  IMAD.MOV.U32 R6, RZ, RZ, R11 ;  /* 0x000000ffff067224 */ /* 0x002fe200078e000b */
[----:B----4-:R-:W-:Y:S01]  /*76770*/  IADD3.X R15, R15, R0, RZ, P1, !PT ;  /* 0x000000000f0f7210 */ /* 0x010fe20000ffe4ff */
[----:B------:R-:W-:-:S03]  /*76780*/  IMAD.X R10, R10, 0x1, R0, P3 ;  /* 0x000000010a0a7824 */ /* 0x000fc600018e0600 */
[----:B------:R-:W-:Y:S01]  /*76790*/  MOV R7, R15 ;  /* 0x0000000f00077202 */ /* 0x000fe20000000f00 */
[----:B------:R1:W-:Y:S01]  /*767a0*/  STL [R1+0x37a0], R15 ;  /* 0x0037a00f01007387 */ /* 0x0003e20000100800 */
[----:B------:R-:W-:Y:S02]  /*767b0*/  STL [R1+0x37ac], R5 ;  /* 0x0037ac0501007387 */ /* 0x000fe40000100800 */
[----:B------:R4:W-:Y:S02]  /*767c0*/  STL [R1+0x37a8], R10 ;  /* 0x0037a80a01007387 */ /* 0x0009e40000100800 */
[----:B------:R-:W2:Y:S01]  /*767d0*/  LDL.LU R18, [R1+0x3950] ;  /* 0x0039500001127983 */ /* 0x000ea20000300800 */
[----:B------:R-:W2:Y:S04]  /*767e0*/  LDL.LU R11, [R1+0x3954] ;  /* 0x00395400010b7983 */ /* 0x000ea80000300800 */
[----:B------:R4:W-:Y:S04]  /*767f0*/  LDGSTS.E [R4+0x3680], [R6.64], P2 ;  /* 0x0368000006047fae */ /* 0x0009e80009121844 */
[----:B-1----:R-:W2:Y:S01]  /*76800*/  LDL.LU R15, [R1+0x3958] ;  /* 0x00395800010f7983 */ /* 0x002ea20000300800 */
[----:B------:R-:W-:Y:S01]  /*76810*/  ISETP.GT.AND P1, PT, R3, 0xa, PT ;  /* 0x0000000a0300780c */ /* 0x000fe20003f24270 */
[----:B----4-:R-:W-:-:S02]  /*76820*/  IMAD.MOV.U32 R7, RZ, RZ, R10 ;  /* 0x000000ffff077224 */ /* 0x010fc400078e000a */
[----:B------:R-:W4:Y:S01]  /*76830*/  LDL.LU R10, [R1+0x395c] ;  /* 0x00395c00010a7983 */ /* 0x000f220000300800 */
[----:B------:R-:W-:Y:S01]  /*76840*/  IMAD.MOV.U32 R6, RZ, RZ, R5 ;  /* 0x000000ffff067224 */ /* 0x000fe200078e0005 */
[----:B------:R-:W-:-:S04]  /*76850*/  SEL R5, RZ, 0x4, !P1 ;  /* 0x00000004ff057807 */ /* 0x000fc80004800000 */
[----:B------:R1:W-:Y:S01]  /*76860*/  LDGSTS.E [R4+0x3700], [R6.64], P2 ;  /* 0x0370000006047fae */ /* 0x0003e20009121844 */
[----:B------:R-:W-:Y:S02]  /*76870*/  SEL R5, R5, RZ, !P0 ;  /* 0x000000ff05057207 */ /* 0x000fe40004000000 */
[-C--:B---3--:R-:W-:Y:S02]  /*76880*/  IADD3 R12, P3, R12, R252.reuse, RZ ;  /* 0x000000fc0c0c7210 */ /* 0x088fe40007f7e0ff */
[----:B------:R-:W-:Y:S02]  /*76890*/  IADD3 R13, P4, R13, R252, RZ ;  /* 0x000000fc0d0d7210 */ /* 0x000fe40007f9e0ff */
[----:B------:R-:W-:Y:S01]  /*768a0*/  IADD3.X R19, R19, R0, RZ, P3, !PT ;  /* 0x0000000013137210 */ /* 0x000fe20001ffe4ff */
[----:B------:R3:W-:Y:S01]  /*768b0*/  STL [R1+0x37b4], R12 ;  /* 0x0037b40c01007387 */ /* 0x0007e20000100800 */
[----:B-1----:R-:W-:Y:S02]  /*768c0*/  IMAD.MOV.U32 R6, RZ, RZ, R12 ;  /* 0x000000ffff067224 */ /* 0x002fe400078e000c */
[----:B------:R-:W-:Y:S01]  /*768d0*/  IMAD.X R17, R17, 0x1, R0, P4 ;  /* 0x0000000111117824 */ /* 0x000fe200020e0600 */
[----:B------:R-:W-:Y:S01]  /*768e0*/  MOV R7, R19 ;  /* 0x0000001300077202 */ /* 0x000fe20000000f00 */
[----:B------:R-:W-:Y:S01]  /*768f0*/  STL [R1+0x37b0], R19 ;  /* 0x0037b01301007387 */ /* 0x000fe20000100800 */
[----:B------:R-:W-:Y:S01]  /*76900*/  STL [R1+0x393c], R13 ;  /* 0x00393c0d01007387 */ /* 0x000fe20000100800 */
[----:B------:R-:W-:-:S02]  /*76910*/  ISETP.NE.U32.AND P1, PT, R5, RZ, PT ;  /* 0x000000ff0500720c */ /* 0x000fc40003f25070 */
[----:B------:R1:W-:Y:S04]  /*76920*/  LDGSTS.E [R4+0x3780], [R6.64], P2 ;  /* 0x0378000006047fae */ /* 0x0003e80009121844 */
[----:B---3--:R-:W3:Y:S01]  /*76930*/  LDL.LU R12, [R1+0x3964] ;  /* 0x00396400010c7983 */ /* 0x008ee20000300800 */
[----:B------:R1:W-:Y:S02]  /*76940*/  STL [R1+0x3938], R17 ;  /* 0x0039381101007387 */ /* 0x0003e40000100800 */
[----:B------:R-:W3:Y:S02]  /*76950*/  LDL.LU R5, [R1+0x396c] ;  /* 0x00396c0001057983 */ /* 0x000ee40000300800 */
[----:B-1----:R-:W-:Y:S02]  /*76960*/  IMAD.MOV.U32 R7, RZ, RZ, R17 ;  /* 0x000000ffff077224 */ /* 0x002fe400078e0011 */
[----:B------:R-:W3:Y:S01]  /*76970*/  LDL.LU R17, [R1+0x3960] ;  /* 0x0039600001117983 */ /* 0x000ee20000300800 */
[----:B------:R-:W-:-:S02]  /*76980*/  IMAD.MOV.U32 R6, RZ, RZ, R13 ;  /* 0x000000ffff067224 */ /* 0x000fc400078e000d */
[----:B------:R-:W3:Y:S03]  /*76990*/  LDL.LU R13, [R1+0x3968] ;  /* 0x00396800010d7983 */ /* 0x000ee60000300800 */
[----:B------:R1:W-:Y:S01]  /*769a0*/  LDGSTS.E [R4+0x5000], [R6.64], P1 ;  /* 0x0500000006047fae */ /* 0x0003e20008921844 */
[-C--:B------:R-:W-:Y:S02]  /*769b0*/  IADD3 R8, P2, R8, R252.reuse, RZ ;  /* 0x000000fc08087210 */ /* 0x080fe40007f5e0ff */
[----:B------:R-:W-:Y:S02]  /*769c0*/  IADD3 R9, P3, R9, R252, RZ ;  /* 0x000000fc09097210 */ /* 0x000fe40007f7e0ff */
[----:B------:R-:W-:Y:S01]  /*769d0*/  IADD3.X R16, R16, R0, RZ, P2, !PT ;  /* 0x0000000010107210 */ /* 0x000fe200017fe4ff */
[----:B------:R1:W-:Y:S02]  /*769e0*/  STL [R1+0x3944], R8 ;  /* 0x0039440801007387 */ /* 0x0003e40000100800 */
[----:B-1----:R-:W-:-:S02]  /*769f0*/  IMAD.MOV.U32 R6, RZ, RZ, R8 ;  /* 0x000000ffff067224 */ /* 0x002fc400078e0008 */
[----:B------:R-:W-:Y:S01]  /*76a00*/  IMAD.X R14, R14, 0x1, R0, P3 ;  /* 0x000000010e0e7824 */ /* 0x000fe200018e0600 */
[----:B------:R1:W-:Y:S01]  /*76a10*/  STL [R1+0x3940], R16 ;  /* 0x0039401001007387 */ /* 0x0003e20000100800 */
[----:B------:R-:W-:Y:S01]  /*76a20*/  STL [R1+0x394c], R9 ;  /* 0x00394c0901007387 */ /* 0x000fe20000100800 */
[----:B------:R-:W-:Y:S02]  /*76a30*/  MOV R7, R16 ;  /* 0x0000001000077202 */ /* 0x000fe40000000f00 */
[----:B------:R-:W3:Y:S01]  /*76a40*/  LDL.LU R8, [R1+0x3974] ;  /* 0x0039740001087983 */ /* 0x000ee20000300800 */
[----:B------:R1:W-:Y:S02]  /*76a50*/  STL [R1+0x3948], R14 ;  /* 0x0039480e01007387 */ /* 0x0003e40000100800 */
[----:B------:R-:W3:Y:S01]  /*76a60*/  LDL.LU R19, [R1+0x397c] ;  /* 0x00397c0001137983 */ /* 0x000ee20000300800 */
[----:B------:R1:W-:Y:S04]  /*76a70*/  LDGSTS.E [R4+0x5080], [R6.64], P1 ;  /* 0x0508000006047fae */ /* 0x0003e80008921844 */
[----:B-1----:R-:W3:Y:S01]  /*76a80*/  LDL.LU R16, [R1+0x3970] ;  /* 0x0039700001107983 */ /* 0x002ee20000300800 */
[----:B------:R-:W3:Y:S02]  /*76a90*/  LDL.LU R20, [R1+0x3978] ;  /* 0x0039780001147983 */ /* 0x000ee40000300800 */
[----:B------:R-:W-:-:S02]  /*76aa0*/  IMAD.MOV.U32 R6, RZ, RZ, R9 ;  /* 0x000000ffff067224 */ /* 0x000fc400078e0009 */
[----:B------:R-:W-:Y:S02]  /*76ab0*/  IMAD.MOV.U32 R7, RZ, RZ, R14 ;  /* 0x000000ffff077224 */ /* 0x000fe400078e000e */
[----:B------:R-:W3:Y:S01]  /*76ac0*/  LDL.LU R14, [R1+0x3984] ;  /* 0x00398400010e7983 */ /* 0x000ee20000300800 */
[----:B------:R-:W3:Y:S03]  /*76ad0*/  LDL.LU R9, [R1+0x398c] ;  /* 0x00398c0001097983 */ /* 0x000ee60000300800 */
[----:B------:R1:W-:Y:S01]  /*76ae0*/  LDGSTS.E [R4+0x5100], [R6.64], P1 ;  /* 0x0510000006047fae */ /* 0x0003e20008921844 */
[----:B--2---:R-:W-:-:S04]  /*76af0*/  IADD3 R11, P2, R11, R252, RZ ;  /* 0x000000fc0b0b7210 */ /* 0x004fc80007f5e0ff */
[----:B------:R-:W-:Y:S01]  /*76b00*/  IADD3.X R18, R18, R0, RZ, P2, !PT ;  /* 0x0000000012127210 */ /* 0x000fe200017fe4ff */
[----:B------:R-:W-:Y:S03]  /*76b10*/  STL [R1+0x3954], R11 ;  /* 0x0039540b01007387 */ /* 0x000fe60000100800 */
[----:B-1----:R-:W-:Y:S01]  /*76b20*/  MOV R7, R18 ;  /* 0x0000001200077202 */ /* 0x002fe20000000f00 */
[----:B------:R1:W-:Y:S01]  /*76b30*/  STL [R1+0x3950], R18 ;  /* 0x0039501201007387 */ /* 0x0003e20000100800 */
[----:B----4-:R-:W-:-:S05]  /*76b40*/  IADD3 R10, P3, R10, R252, RZ ;  /* 0x000000fc0a0a7210 */ /* 0x010fca0007f7e0ff */
[----:B------:R-:W-:Y:S01]  /*76b50*/  IMAD.X R15, R15, 0x1, R0, P3 ;  /* 0x000000010f0f7824 */ /* 0x000fe200018e0600 */
[----:B------:R-:W-:Y:S01]  /*76b60*/  STL [R1+0x395c], R10 ;  /* 0x00395c0a01007387 */ /* 0x000fe20000100800 */
[----:B-1----:R-:W2:Y:S02]  /*76b70*/  LDL.LU R18, [R1+0x3980] ;  /* 0x0039800001127983 */ /* 0x002ea40000300800 */
[----:B------:R-:W-:Y:S01]  /*76b80*/  IMAD.MOV.U32 R6, RZ, RZ, R11 ;  /* 0x000000ffff067224 */ /* 0x000fe200078e000b */
[----:B------:R1:W-:Y:S01]  /*76b90*/  STL [R1+0x3958], R15 ;  /* 0x0039580f01007387 */ /* 0x0003e20000100800 */
[----:B------:R-:W4:Y:S03]  /*76ba0*/  LDL.LU R11, [R1+0x3988] ;  /* 0x00398800010b7983 */ /* 0x000f260000300800 */
[----:B------:R1:W-:Y:S02]  /*76bb0*/  LDGSTS.E [R4+0x5180], [R6.64], P1 ;  /* 0x0518000006047fae */ /* 0x0003e40008921844 */
[----:B-1----:R-:W-:-:S02]  /*76bc0*/  IMAD.MOV.U32 R6, RZ, RZ, R10 ;  /* 0x000000ffff067224 */ /* 0x002fc400078e000a */
[----:B------:R-:W-:Y:S02]  /*76bd0*/  IMAD.MOV.U32 R7, RZ, RZ, R15 ;  /* 0x000000ffff077224 */ /* 0x000fe400078e000f */
[----:B------:R-:W4:Y:S01]  /*76be0*/  LDL.LU R15, [R1+0x3994] ;  /* 0x00399400010f7983 */ /* 0x000f220000300800 */
[----:B------:R-:W4:Y:S03]  /*76bf0*/  LDL.LU R10, [R1+0x399c] ;  /* 0x00399c00010a7983 */ /* 0x000f260000300800 */
[----:B------:R1:W-:Y:S01]  /*76c00*/  LDGSTS.E [R4+0x5200], [R6.64], P1 ;  /* 0x0520000006047fae */ /* 0x0003e20008921844 */
[-C--:B---3--:R-:W-:Y:S02]  /*76c10*/  IADD3 R12, P2, R12, R252.reuse, RZ ;  /* 0x000000fc0c0c7210 */ /* 0x088fe40007f5e0ff */
        /* <DEDUP_REMOVED lines=9> */
[----:B-1----:R-:W4:Y:S01]  /*76cb0*/  LDL.LU R17, [R1+0x3990] ;  /* 0x0039900001117983 */ /* 0x002f220000300800 */
[----:B------:R1:W-:Y:S02]  /*76cc0*/  STL [R1+0x3968], R13 ;  /* 0x0039680d01007387 */ /* 0x0003e40000100800 */
[----:B------:R-:W4:Y:S02]  /*76cd0*/  LDL.LU R12, [R1+0x3998] ;  /* 0x00399800010c7983 */ /* 0x000f240000300800 */
[----:B---3--:R-:W-:Y:S02]  /*76ce0*/  IMAD.MOV.U32 R6, RZ, RZ, R5 ;  /* 0x000000ffff067224 */ /* 0x008fe400078e0005 */
[----:B------:R-:W-:-:S02]  /*76cf0*/  IMAD.MOV.U32 R7, RZ, RZ, R13 ;  /* 0x000000ffff077224 */ /* 0x000fc400078e000d */
[----:B-1----:R-:W3:Y:S01]  /*76d00*/  LDL.LU R13, [R1+0x39a4] ;  /* 0x0039a400010d7983 */ /* 0x002ee20000300800 */
[----:B------:R-:W-:-:S03]  /*76d10*/  IADD3 R8, P2, R8, R252, RZ ;  /* 0x000000fc08087210 */ /* 0x000fc60007f5e0ff */
[----:B------:R1:W-:Y:S01]  /*76d20*/  LDGSTS.E [R4+0x5300], [R6.64], P1 ;  /* 0x0530000006047fae */ /* 0x0003e20008921844 */
[----:B------:R-:W-:Y:S01]  /*76d30*/  IADD3 R19, P3, R19, R252, RZ ;  /* 0x000000fc13137210 */ /* 0x000fe20007f7e0ff */
[----:B------:R-:W3:Y:S01]  /*76d40*/  LDL.LU R5, [R1+0x39ac] ;  /* 0x0039ac0001057983 */ /* 0x000ee20000300800 */
[----:B------:R-:W-:-:S03]  /*76d50*/  IADD3.X R16, R16, R0, RZ, P2, !PT ;  /* 0x0000000010107210 */ /* 0x000fc600017fe4ff */
[----:B------:R-:W-:Y:S01]  /*76d60*/  IMAD.X R20, R20, 0x1, R0, P3 ;  /* 0x0000000114147824 */ /* 0x000fe200018e0600 */
[----:B------:R-:W-:Y:S01]  /*76d70*/  STL [R1+0x3974], R8 ;  /* 0x0039740801007387 */ /* 0x000fe20000100800 */
[----:B-1----:R-:W-:Y:S01]  /*76d80*/  IMAD.MOV.U32 R6, RZ, RZ, R8 ;  /* 0x000000ffff067224 */ /* 0x002fe200078e0008 */
[----:B------:R-:W-:Y:S02]  /*76d90*/  MOV R7, R16 ;  /* 0x0000001000077202 */ /* 0x000fe40000000f00 */
[----:B------:R1:W-:Y:S01]  /*76da0*/  STL [R1+0x3970], R16 ;  /* 0x0039701001007387 */ /* 0x0003e20000100800 */
[----:B------:R-:W-:-:S03]  /*76db0*/  IADD3 R14, P2, R14, R252, RZ ;  /* 0x000000fc0e0e7210 */ /* 0x000fc60007f5e0ff */
[----:B------:R1:W-:Y:S04]  /*76dc0*/  LDGSTS.E [R4+0x5380], [R6.64], P1 ;  /* 0x0538000006047fae */ /* 0x0003e80008921844 */
[----:B------:R1:W-:Y:S01]  /*76dd0*/  STL [R1+0x397c], R19 ;  /* 0x00397c1301007387 */ /* 0x0003e20000100800 */
[----:B------:R-:W-:-:S03]  /*76de0*/  IADD3 R9, P3, R9, R252, RZ ;  /* 0x000000fc09097210 */ /* 0x000fc60007f7e0ff */
[----:B-1----:R-:W3:Y:S01]  /*76df0*/  LDL.LU R16, [R1+0x39a0] ;  /* 0x0039a00001107983 */ /* 0x002ee20000300800 */
[----:B------:R-:W-:Y:S02]  /*76e00*/  STL [R1+0x3978], R20 ;  /* 0x0039781401007387 */ /* 0x000fe40000100800 */
[----:B------:R-:W3:Y:S02]  /*76e10*/  LDL.LU R8, [R1+0x39a8] ;  /* 0x0039a80001087983 */ /* 0x000ee40000300800 */
[----:B------:R-:W-:Y:S02]  /*76e20*/  IMAD.MOV.U32 R6, RZ, RZ, R19 ;  /* 0x000000ffff067224 */ /* 0x000fe400078e0013 */
[----:B------:R-:W-:Y:S01]  /*76e30*/  IMAD.MOV.U32 R7, RZ, RZ, R20 ;  /* 0x000000ffff077224 */ /* 0x000fe200078e0014 */
[----:B------:R-:W-:Y:S04]  /*76e40*/  STL [R1+0x3984], R14 ;  /* 0x0039840e01007387 */ /* 0x000fe80000100800 */
[----:B------:R1:W-:Y:S02]  /*76e50*/  LDGSTS.E [R4+0x5400], [R6.64], P1 ;  /* 0x0540000006047fae */ /* 0x0003e40008921844 */
[----:B-1----:R-:W-:Y:S01]  /*76e60*/  IMAD.MOV.U32 R6, RZ, RZ, R14 ;  /* 0x000000ffff067224 */ /* 0x002fe200078e000e */
[----:B--2---:R-:W-:Y:S01]  /*76e70*/  IADD3.X R18, R18, R0, RZ, P2, !PT ;  /* 0x0000000012127210 */ /* 0x004fe200017fe4ff */
[----:B----4-:R-:W-:-:S03]  /*76e80*/  IMAD.X R11, R11, 0x1, R0, P3 ;  /* 0x000000010b0b7824 */ /* 0x010fc600018e0600 */
[----:B------:R-:W-:Y:S01]  /*76e90*/  MOV R7, R18 ;  /* 0x0000001200077202 */ /* 0x000fe20000000f00 */
[----:B------:R-:W-:Y:S01]  /*76ea0*/  STL [R1+0x3980], R18 ;  /* 0x0039801201007387 */ /* 0x000fe20000100800 */
[----:B------:R1:W-:Y:S02]  /*76eb0*/  STL [R1+0x398c], R9 ;  /* 0x00398c0901007387 */ /* 0x0003e40000100800 */
[----:B------:R2:W-:Y:S02]  /*76ec0*/  STL [R1+0x3988], R11 ;  /* 0x0039880b01007387 */ /* 0x0005e40000100800 */
[----:B------:R-:W4:Y:S01]  /*76ed0*/  LDL.LU R19, [R1+0x39b0] ;  /* 0x0039b00001137983 */ /* 0x000f220000300800 */
[----:B------:R1:W-:Y:S02]  /*76ee0*/  LDGSTS.E [R4+0x5480], [R6.64], P1 ;  /* 0x0548000006047fae */ /* 0x0003e40008921844 */
[----:B-1----:R-:W-:Y:S02]  /*76ef0*/  IMAD.MOV.U32 R6, RZ, RZ, R9 ;  /* 0x000000ffff067224 */ /* 0x002fe400078e0009 */
[----:B------:R-:W4:Y:S01]  /*76f00*/  LDL.LU R9, [R1+0x39b4] ;  /* 0x0039b40001097983 */ /* 0x000f220000300800 */
[----:B------:R-:W-:-:S02]  /*76f10*/  IMAD.MOV.U32 R7, RZ, RZ, R11 ;  /* 0x000000ffff077224 */ /* 0x000fc400078e000b */
[----:B------:R-:W4:Y:S02]  /*76f20*/  LDL.LU R14, [R1+0x3b38] ;  /* 0x003b3800010e7983 */ /* 0x000f240000300800 */
[----:B--2---:R-:W2:Y:S01]  /*76f30*/  LDL.LU R11, [R1+0x3b3c] ;  /* 0x003b3c00010b7983 */ /* 0x004ea20000300800 */
[-C--:B------:R-:W-:Y:S02]  /*76f40*/  IADD3 R15, P2, R15, R252.reuse, RZ ;  /* 0x000000fc0f0f7210 */ /* 0x080fe40007f5e0ff */
[----:B------:R-:W-:Y:S01]  /*76f50*/  IADD3 R10, P3, R10, R252, RZ ;  /* 0x000000fc0a0a7210 */ /* 0x000fe20007f7e0ff */
[----:B------:R1:W-:Y:S04]  /*76f60*/  LDGSTS.E [R4+0x5500], [R6.64], P1 ;  /* 0x0550000006047fae */ /* 0x0003e80008921844 */
[----:B------:R-:W-:Y:S01]  /*76f70*/  STL [R1+0x3994], R15 ;  /* 0x0039940f01007387 */ /* 0x000fe20000100800 */
[----:B-1----:R-:W-:Y:S01]  /*76f80*/  IMAD.MOV.U32 R6, RZ, RZ, R15 ;  /* 0x000000ffff067224 */ /* 0x002fe200078e000f */
[----:B------:R-:W-:Y:S01]  /*76f90*/  IADD3.X R17, R17, R0, RZ, P2, !PT ;  /* 0x0000000011117210 */ /* 0x000fe200017fe4ff */
[----:B------:R-:W-:-:S03]  /*76fa0*/  IMAD.X R12, R12, 0x1, R0, P3 ;  /* 0x000000010c0c7824 */ /* 0x000fc600018e0600 */
[----:B------:R-:W-:Y:S01]  /*76fb0*/  MOV R7, R17 ;  /* 0x0000001100077202 */ /* 0x000fe20000000f00 */
[----:B------:R1:W-:Y:S01]  /*76fc0*/  STL [R1+0x3990], R17 ;  /* 0x0039901101007387 */ /* 0x0003e20000100800 */
[----:B------:R1:W-:Y:S02]  /*76fd0*/  STL [R1+0x399c], R10 ;  /* 0x00399c0a01007387 */ /* 0x0003e40000100800 */
[----:B------:R1:W-:Y:S01]  /*76fe0*/  STL [R1+0x3998], R12 ;  /* 0x0039980c01007387 */ /* 0x0003e20000100800 */
[----:B------:R1:W-:Y:S04]  /*76ff0*/  LDGSTS.E [R4+0x5580], [R6.64], P1 ;  /* 0x0558000006047fae */ /* 0x0003e80008921844 */
[----:B-1----:R-:W2:Y:S01]  /*77000*/  LDL.LU R17, [R1+0x3b40] ;  /* 0x003b400001117983 */ /* 0x002ea20000300800 */
[----:B------:R-:W-:-:S02]  /*77010*/  IMAD.MOV.U32 R6, RZ, RZ, R10 ;  /* 0x000000ffff067224 */ /* 0x000fc400078e000a */
[----:B------:R-:W-:Y:S01]  /*77020*/  IMAD.MOV.U32 R7, RZ, RZ, R12 ;  /* 0x000000ffff077224 */ /* 0x000fe200078e000c */
[----:B------:R-:W2:Y:S01]  /*77030*/  LDL.LU R10, [R1+0x3b44] ;  /* 0x003b4400010a7983 */ /* 0x000ea20000300800 */
[----:B------:R-:W2:Y:S02]  /*77040*/  LDL.LU R15, [R1+0x3b48] ;  /* 0x003b4800010f7983 */ /* 0x000ea40000300800 */
[----:B------:R-:W2:Y:S01]  /*77050*/  LDL.LU R12, [R1+0x3b4c] ;  /* 0x003b4c00010c7983 */ /* 0x000ea20000300800 */
[-C--:B---3--:R-:W-:Y:S02]  /*77060*/  IADD3 R13, P2, R13, R252.reuse, RZ ;  /* 0x000000fc0d0d7210 */ /* 0x088fe40007f5e0ff */
[----:B------:R-:W-:Y:S01]  /*77070*/  IADD3 R5, P3, R5, R252, RZ ;  /* 0x000000fc05057210 */ /* 0x000fe20007f7e0ff */
[----:B------:R1:W-:Y:S04]  /*77080*/  LDGSTS.E [R4+0x5600], [R6.64], P1 ;  /* 0x0560000006047fae */ /* 0x0003e80008921844 */
[----:B------:R-:W-:Y:S01]  /*77090*/  STL [R1+0x39a4], R13 ;  /* 0x0039a40d01007387 */ /* 0x000fe20000100800 */
[----:B------:R-:W-:Y:S01]  /*770a0*/  IADD3.X R16, R16, R0, RZ, P2, !PT ;  /* 0x0000000010107210 */ /* 0x000fe200017fe4ff */
[----:B------:R-:W-:-:S02]  /*770b0*/  IMAD.X R8, R8, 0x1, R0, P3 ;  /* 0x0000000108087824 */ /* 0x000fc400018e0600 */
[----:B-1----:R-:W-:Y:S01]  /*770c0*/  IMAD.MOV.U32 R6, RZ, RZ, R13 ;  /* 0x000000ffff067224 */ /* 0x002fe200078e000d */
[----:B------:R-:W-:Y:S01]  /*770d0*/  MOV R7, R16 ;  /* 0x0000001000077202 */ /* 0x000fe20000000f00 */
[----:B------:R1:W-:Y:S01]  /*770e0*/  STL [R1+0x39a0], R16 ;  /* 0x0039a01001007387 */ /* 0x0003e20000100800 */
[----:B------:R-:W-:Y:S02]  /*770f0*/  STL [R1+0x39ac], R5 ;  /* 0x0039ac0501007387 */ /* 0x000fe40000100800 */
[----:B------:R3:W-:Y:S02]  /*77100*/  STL [R1+0x39a8], R8 ;  /* 0x0039a80801007387 */ /* 0x0007e40000100800 */
[----:B------:R-:W2:Y:S01]  /*77110*/  LDL.LU R18, [R1+0x3b50] ;  /* 0x003b500001127983 */ /* 0x000ea20000300800 */
[----:B------:R3:W-:Y:S01]  /*77120*/  LDGSTS.E [R4+0x5680], [R6.64], P1 ;  /* 0x0568000006047fae */ /* 0x0007e20008921844 */
[----:B------:R-:W-:-:S03]  /*77130*/  ISETP.GT.AND P2, PT, R3, 0xe, PT ;  /* 0x0000000e0300780c */ /* 0x000fc60003f44270 */
[----:B-1----:R-:W2:Y:S01]  /*77140*/  LDL.LU R16, [R1+0x3b54] ;  /* 0x003b540001107983 */ /* 0x002ea20000300800 */
[----:B------:R-:W2:Y:S02]  /*77150*/  LDL.LU R13, [R1+0x3b58] ;  /* 0x003b5800010d7983 */ /* 0x000ea40000300800 */
[----:B---3--:R-:W-:Y:S02]  /*77160*/  IMAD.MOV.U32 R7, RZ, RZ, R8 ;  /* 0x000000ffff077224 */ /* 0x008fe400078e0008 */
[----:B------:R-:W-:Y:S01]  /*77170*/  IMAD.MOV.U32 R6, RZ, RZ, R5 ;  /* 0x000000ffff067224 */ /* 0x000fe200078e0005 */
[----:B------:R-:W3:Y:S01]  /*77180*/  LDL.LU R8, [R1+0x3b5c] ;  /* 0x003b5c0001087983 */ /* 0x000ee20000300800 */
[----:B------:R-:W-:-:S03]  /*77190*/  SEL R5, RZ, 0x4, !P2 ;  /* 0x00000004ff057807 */ /* 0x000fc60005000000 */
[----:B------:R1:W-:Y:S01]  /*771a0*/  LDGSTS.E [R4+0x5700], [R6.64], P1 ;  /* 0x0570000006047fae */ /* 0x0003e20008921844 */
[----:B------:R-:W-:-:S04]  /*771b0*/  SEL R5, R5, RZ, !P0 ;  /* 0x000000ff05057207 */ /* 0x000fc80004000000 */
[----:B------:R-:W-:Y:S02]  /*771c0*/  ISETP.NE.U32.AND P2, PT, R5, RZ, PT ;  /* 0x000000ff0500720c */ /* 0x000fe40003f45070 */
[-C--:B----4-:R-:W-:Y:S02]  /*771d0*/  IADD3 R9, P3, R9, R252.reuse, RZ ;  /* 0x000000fc09097210 */ /* 0x090fe40007f7e0ff */
[----:B--2---:R-:W-:Y:S02]  /*771e0*/  IADD3 R11, P4, R11, R252, RZ ;  /* 0x000000fc0b0b7210 */ /* 0x004fe40007f9e0ff */
[----:B------:R-:W-:Y:S01]  /*771f0*/  IADD3.X R19, R19, R0, RZ, P3, !PT ;  /* 0x0000000013137210 */ /* 0x000fe20001ffe4ff */
[----:B------:R2:W-:Y:S01]  /*77200*/  STL [R1+0x39b4], R9 ;  /* 0x0039b40901007387 */ /* 0x0005e20000100800 */
[----:B-1----:R-:W-:Y:S02]  /*77210*/  IMAD.MOV.U32 R6, RZ, RZ, R9 ;  /* 0x000000ffff067224 */ /* 0x002fe400078e0009 */
[----:B------:R-:W-:Y:S01]  /*77220*/  IMAD.X R14, R14, 0x1, R0, P4 ;  /* 0x000000010e0e7824 */ /* 0x000fe200020e0600 */
[----:B------:R-:W-:Y:S01]  /*77230*/  MOV R7, R19 ;  /* 0x0000001300077202 */ /* 0x000fe20000000f00 */
[----:B------:R-:W-:Y:S01]  /*77240*/  STL [R1+0x39b0], R19 ;  /* 0x0039b01301007387 */ /* 0x000fe20000100800 */
[----:B------:R-:W-:Y:S03]  /*77250*/  STL [R1+0x3b3c], R11 ;  /* 0x003b3c0b01007387 */ /* 0x000fe60000100800 */
[----:B------:R1:W-:Y:S04]  /*77260*/  LDGSTS.E [R4+0x5780], [R6.64], P1 ;  /* 0x0578000006047fae */ /* 0x0003e80008921844 */
[----:B--2---:R-:W2:Y:S01]  /*77270*/  LDL.LU R9, [R1+0x3b64] ;  /* 0x003b640001097983 */ /* 0x004ea20000300800 */
[----:B------:R4:W-:Y:S02]  /*77280*/  STL [R1+0x3b38], R14 ;  /* 0x003b380e01007387 */ /* 0x0009e40000100800 */
[----:B------:R-:W2:Y:S02]  /*77290*/  LDL.LU R5, [R1+0x3b6c] ;  /* 0x003b6c0001057983 */ /* 0x000ea40000300800 */
[----:B-1----:R-:W-:-:S02]  /*772a0*/  IMAD.MOV.U32 R7, RZ, RZ, R14 ;  /* 0x000000ffff077224 */ /* 0x002fc400078e000e */
[----:B----4-:R-:W4:Y:S01]  /*772b0*/  LDL.LU R14, [R1+0x3b60] ;  /* 0x003b6000010e7983 */ /* 0x010f220000300800 */
[----:B------:R-:W-:Y:S02]  /*772c0*/  IMAD.MOV.U32 R6, RZ, RZ, R11 ;  /* 0x000000ffff067224 */ /* 0x000fe400078e000b */
[----:B------:R-:W4:Y:S03]  /*772d0*/  LDL.LU R11, [R1+0x3b68] ;  /* 0x003b6800010b7983 */ /* 0x000f260000300800 */
[----:B------:R1:W-:Y:S01]  /*772e0*/  LDGSTS.E [R4+0x7000], [R6.64], P2 ;  /* 0x0700000006047fae */ /* 0x0003e20009121844 */
        /* <DEDUP_REMOVED lines=8> */
[----:B------:R1:W-:Y:S03]  /*77370*/  STL [R1+0x3b4c], R12 ;  /* 0x003b4c0c01007387 */ /* 0x0003e60000100800 */
[----:B------:R1:W-:Y:S04]  /*77380*/  LDGSTS.E [R4+0x7080], [R6.64], P2 ;  /* 0x0708000006047fae */ /* 0x0003e80009121844 */
[----:B------:R-:W4:Y:S01]  /*77390*/  LDL.LU R10, [R1+0x3b74] ;  /* 0x003b7400010a7983 */ /* 0x000f220000300800 */
[----:B------:R1:W-:Y:S02]  /*773a0*/  STL [R1+0x3b48], R15 ;  /* 0x003b480f01007387 */ /* 0x0003e40000100800 */
[----:B------:R-:W4:Y:S02]  /*773b0*/  LDL.LU R19, [R1+0x3b7c] ;  /* 0x003b7c0001137983 */ /* 0x000f240000300800 */
[----:B-1----:R-:W-:-:S02]  /*773c0*/  IMAD.MOV.U32 R6, RZ, RZ, R12 ;  /* 0x000000ffff067224 */ /* 0x002fc400078e000c */
[----:B------:R-:W4:Y:S01]  /*773d0*/  LDL.LU R12, [R1+0x3b70] ;  /* 0x003b7000010c7983 */ /* 0x000f220000300800 */
[----:B------:R-:W4:Y:S01]  /*773e0*/  LDL.LU R20, [R1+0x3b78] ;  /* 0x003b780001147983 */ /* 0x000f220000300800 */
[----:B------:R-:W-:Y:S01]  /*773f0*/  IADD3 R16, P1, R16, R252, RZ ;  /* 0x000000fc10107210 */ /* 0x000fe20007f3e0ff */
[----:B------:R-:W-:Y:S01]  /*77400*/  IMAD.MOV.U32 R7, RZ, RZ, R15 ;  /* 0x000000ffff077224 */ /* 0x000fe200078e000f */
[----:B------:R-:W4:Y:S01]  /*77410*/  LDL.LU R17, [R1+0x3b84] ;  /* 0x003b840001117983 */ /* 0x000f220000300800 */
[----:B------:R-:W4:Y:S01]  /*77420*/  LDL.LU R15, [R1+0x3b8c] ;  /* 0x003b8c00010f7983 */ /* 0x000f220000300800 */
[----:B------:R-:W-:Y:S02]  /*77430*/  IADD3.X R18, R18, R0, RZ, P1, !PT ;  /* 0x0000000012127210 */ /* 0x000fe40000ffe4ff */
[----:B---3--:R-:W-:Y:S01]  /*77440*/  IADD3 R8, P3, R8, R252, RZ ;  /* 0x000000fc08087210 */ /* 0x008fe20007f7e0ff */
[----:B------:R-:W-:Y:S04]  /*77450*/  STL [R1+0x3b54], R16 ;  /* 0x003b541001007387 */ /* 0x000fe80000100800 */
[----:B------:R1:W-:Y:S01]  /*77460*/  LDGSTS.E [R4+0x7100], [R6.64], P2 ;  /* 0x0710000006047fae */ /* 0x0003e20009121844 */
[----:B------:R3:W-:Y:S02]  /*77470*/  STL [R1+0x3b50], R18 ;  /* 0x003b501201007387 */ /* 0x0007e40000100800 */
[----:B------:R-:W-:Y:S02]  /*77480*/  STL [R1+0x3b5c], R8 ;  /* 0x003b5c0801007387 */ /* 0x000fe40000100800 */
[----:B------:R-:W-:Y:S01]  /*77490*/  IMAD.X R13, R13, 0x1, R0, P3 ;  /* 0x000000010d0d7824 */ /* 0x000fe200018e0600 */
[----:B-1----:R-:W-:Y:S01]  /*774a0*/  MOV R7, R18 ;  /* 0x0000001200077202 */ /* 0x002fe20000000f00 */
[----:B------:R-:W-:Y:S01]  /*774b0*/  IMAD.MOV.U32 R6, RZ, RZ, R16 ;  /* 0x000000ffff067224 */ /* 0x000fe200078e0010 */
[----:B---3--:R-:W3:Y:S02]  /*774c0*/  LDL.LU R18, [R1+0x3b80] ;  /* 0x003b800001127983 */ /* 0x008ee40000300800 */
[----:B------:R1:W-:Y:S02]  /*774d0*/  STL [R1+0x3b58], R13 ;  /* 0x003b580d01007387 */ /* 0x0003e40000100800 */
[----:B------:R-:W3:Y:S01]  /*774e0*/  LDL.LU R16, [R1+0x3b88] ;  /* 0x003b880001107983 */ /* 0x000ee20000300800 */
[----:B------:R1:W-:Y:S02]  /*774f0*/  LDGSTS.E [R4+0x7180], [R6.64], P2 ;  /* 0x0718000006047fae */ /* 0x0003e40009121844 */
[----:B-1----:R-:W-:-:S02]  /*77500*/  IMAD.MOV.U32 R6, RZ, RZ, R8 ;  /* 0x000000ffff067224 */ /* 0x002fc400078e0008 */
[----:B------:R-:W-:Y:S02]  /*77510*/  IMAD.MOV.U32 R7, RZ, RZ, R13 ;  /* 0x000000ffff077224 */ /* 0x000fe400078e000d */
[----:B------:R-:W3:Y:S01]  /*77520*/  LDL.LU R13, [R1+0x3b94] ;  /* 0x003b9400010d7983 */ /* 0x000ee20000300800 */
[----:B------:R-:W3:Y:S03]  /*77530*/  LDL.LU R8, [R1+0x3b9c] ;  /* 0x003b9c0001087983 */ /* 0x000ee60000300800 */
[----:B------:R1:W-:Y:S01]  /*77540*/  LDGSTS.E [R4+0x7200], [R6.64], P2 ;  /* 0x0720000006047fae */ /* 0x0003e20009121844 */
[-C--:B--2---:R-:W-:Y:S02]  /*77550*/  IADD3 R9, P1, R9, R252.reuse, RZ ;  /* 0x000000fc09097210 */ /* 0x084fe40007f3e0ff */
[----:B------:R-:W-:-:S03]  /*77560*/  IADD3 R5, P3, R5, R252, RZ ;  /* 0x000000fc05057210 */ /* 0x000fc60007f7e0ff */
[----:B------:R-:W-:Y:S01]  /*77570*/  STL [R1+0x3b64], R9 ;  /* 0x003b640901007387 */ /* 0x000fe20000100800 */
[----:B----4-:R-:W-:Y:S01]  /*77580*/  IADD3.X R14, R14, R0, RZ, P1, !PT ;  /* 0x000000000e0e7210 */ /* 0x010fe20000ffe4ff */
        /* <DEDUP_REMOVED lines=9> */
[----:B--2---:R-:W-:Y:S02]  /*77620*/  IMAD.MOV.U32 R6, RZ, RZ, R5 ;  /* 0x000000ffff067224 */ /* 0x004fe400078e0005 */
[----:B------:R-:W-:-:S02]  /*77630*/  IMAD.MOV.U32 R7, RZ, RZ, R11 ;  /* 0x000000ffff077224 */ /* 0x000fc400078e000b */
[----:B-1----:R-:W2:Y:S01]  /*77640*/  LDL.LU R11, [R1+0x3ba4] ;  /* 0x003ba400010b7983 */ /* 0x002ea20000300800 */
[----:B------:R-:W2:Y:S03]  /*77650*/  LDL.LU R5, [R1+0x3bac] ;  /* 0x003bac0001057983 */ /* 0x000ea60000300800 */
[----:B------:R1:W-:Y:S01]  /*77660*/  LDGSTS.E [R4+0x7300], [R6.64], P2 ;  /* 0x0730000006047fae */ /* 0x0003e20009121844 */
[-C--:B------:R-:W-:Y:S02]  /*77670*/  IADD3 R10, P1, R10, R252.reuse, RZ ;  /* 0x000000fc0a0a7210 */ /* 0x080fe40007f3e0ff */
[----:B------:R-:W-:-:S03]  /*77680*/  IADD3 R19, P3, R19, R252, RZ ;  /* 0x000000fc13137210 */ /* 0x000fc60007f7e0ff */
[----:B------:R-:W-:Y:S01]  /*77690*/  STL [R1+0x3b74], R10 ;  /* 0x003b740a01007387 */ /* 0x000fe20000100800 */
[----:B------:R-:W-:Y:S01]  /*776a0*/  IADD3.X R12, R12, R0, RZ, P1, !PT ;  /* 0x000000000c0c7210 */ /* 0x000fe20000ffe4ff */
[----:B------:R-:W-:Y:S02]  /*776b0*/  IMAD.X R20, R20, 0x1, R0, P3 ;  /* 0x0000000114147824 */ /* 0x000fe400018e0600 */
[----:B-1----:R-:W-:Y:S01]  /*776c0*/  IMAD.MOV.U32 R6, RZ, RZ, R10 ;  /* 0x000000ffff067224 */ /* 0x002fe200078e000a */
[----:B------:R-:W-:Y:S01]  /*776d0*/  MOV R7, R12 ;  /* 0x0000000c00077202 */ /* 0x000fe20000000f00 */
[----:B------:R1:W-:Y:S01]  /*776e0*/  STL [R1+0x3b70], R12 ;  /* 0x003b700c01007387 */ /* 0x0003e20000100800 */
[----:B------:R-:W-:Y:S01]  /*776f0*/  STL [R1+0x3b7c], R19 ;  /* 0x003b7c1301007387 */ /* 0x000fe20000100800 */
[-C--:B------:R-:W-:Y:S02]  /*77700*/  IADD3 R17, P1, R17, R252.reuse, RZ ;  /* 0x000000fc11117210 */ /* 0x080fe40007f3e0ff */
[----:B------:R1:W-:Y:S04]  /*77710*/  LDGSTS.E [R4+0x7380], [R6.64], P2 ;  /* 0x0738000006047fae */ /* 0x0003e80009121844 */
[----:B-1----:R-:W2:Y:S01]  /*77720*/  LDL.LU R12, [R1+0x3ba0] ;  /* 0x003ba000010c7983 */ /* 0x002ea20000300800 */
[----:B------:R-:W-:Y:S02]  /*77730*/  STL [R1+0x3b78], R20 ;  /* 0x003b781401007387 */ /* 0x000fe40000100800 */
[----:B------:R-:W2:Y:S01]  /*77740*/  LDL.LU R10, [R1+0x3ba8] ;  /* 0x003ba800010a7983 */ /* 0x000ea20000300800 */
[----:B------:R-:W-:Y:S01]  /*77750*/  IADD3 R15, P3, R15, R252, RZ ;  /* 0x000000fc0f0f7210 */ /* 0x000fe20007f7e0ff */
[----:B------:R-:W-:-:S02]  /*77760*/  IMAD.MOV.U32 R6, RZ, RZ, R19 ;  /* 0x000000ffff067224 */ /* 0x000fc400078e0013 */
[----:B------:R-:W-:Y:S01]  /*77770*/  IMAD.MOV.U32 R7, RZ, RZ, R20 ;  /* 0x000000ffff077224 */ /* 0x000fe200078e0014 */
[----:B------:R-:W-:Y:S04]  /*77780*/  STL [R1+0x3b84], R17 ;  /* 0x003b841101007387 */ /* 0x000fe80000100800 */
[----:B------:R1:W-:Y:S01]  /*77790*/  LDGSTS.E [R4+0x7400], [R6.64], P2 ;  /* 0x0740000006047fae */ /* 0x0003e20009121844 */
[----:B---3--:R-:W-:Y:S01]  /*777a0*/  IADD3.X R18, R18, R0, RZ, P1, !PT ;  /* 0x0000000012127210 */ /* 0x008fe20000ffe4ff */
[----:B------:R-:W-:-:S04]  /*777b0*/  IMAD.X R16, R16, 0x1, R0, P3 ;  /* 0x0000000110107824 */ /* 0x000fc800018e0600 */
[----:B------:R-:W-:Y:S01]  /*777c0*/  STL [R1+0x3b80], R18 ;  /* 0x003b801201007387 */ /* 0x000fe20000100800 */
[----:B------:R-:W-:Y:S02]  /*777d0*/  STL [R1+0x3b8c], R15 ;  /* 0x003b8c0f01007387 */ /* 0x000fe40000100800 */
[----:B-1----:R-:W-:Y:S01]  /*777e0*/  IMAD.MOV.U32 R6, RZ, RZ, R17 ;  /* 0x000000ffff067224 */ /* 0x002fe200078e0011 */
[----:B------:R-:W-:Y:S01]  /*777f0*/  MOV R7, R18 ;  /* 0x0000001200077202 */ /* 0x000fe20000000f00 */
[----:B------:R1:W-:Y:S01]  /*77800*/  STL [R1+0x3b88], R16 ;  /* 0x003b881001007387 */ /* 0x0003e20000100800 */
[----:B------:R-:W3:Y:S03]  /*77810*/  LDL.LU R21, [R1+0x3bb0] ;  /* 0x003bb00001157983 */ /* 0x000ee60000300800 */
[----:B------:R1:W-:Y:S01]  /*77820*/  LDGSTS.E [R4+0x7480], [R6.64], P2 ;  /* 0x0748000006047fae */ /* 0x0003e20009121844 */
[----:B------:R-:W-:-:S02]  /*77830*/  IADD3 R13, P1, R13, R252, RZ ;  /* 0x000000fc0d0d7210 */ /* 0x000fc40007f3e0ff */
[----:B------:R-:W-:Y:S01]  /*77840*/  IADD3 R8, P3, R8, R252, RZ ;  /* 0x000000fc08087210 */ /* 0x000fe20007f7e0ff */
[----:B-1----:R-:W-:Y:S02]  /*77850*/  IMAD.MOV.U32 R7, RZ, RZ, R16 ;  /* 0x000000ffff077224 */ /* 0x002fe400078e0010 */
[----:B------:R-:W-:Y:S01]  /*77860*/  IMAD.MOV.U32 R6, RZ, RZ, R15 ;  /* 0x000000ffff067224 */ /* 0x000fe200078e000f */
[----:B------:R-:W3:Y:S01]  /*77870*/  LDL.LU R16, [R1+0x3bb4] ;  /* 0x003bb40001107983 */ /* 0x000ee20000300800 */
[----:B------:R-:W3:Y:S02]  /*77880*/  LDL.LU R20, [R1+0x3d38] ;  /* 0x003d380001147983 */ /* 0x000ee40000300800 */
[----:B------:R-:W3:Y:S01]  /*77890*/  LDL.LU R19, [R1+0x3d3c] ;  /* 0x003d3c0001137983 */ /* 0x000ee20000300800 */
[----:B------:R1:W-:Y:S01]  /*778a0*/  LDGSTS.E [R4+0x7500], [R6.64], P2 ;  /* 0x0750000006047fae */ /* 0x0003e20009121844 */
[----:B------:R-:W-:Y:S02]  /*778b0*/  STL [R1+0x3b94], R13 ;  /* 0x003b940d01007387 */ /* 0x000fe40000100800 */
[----:B-1----:R-:W-:Y:S01]  /*778c0*/  IMAD.MOV.U32 R6, RZ, RZ, R13 ;  /* 0x000000ffff067224 */ /* 0x002fe200078e000d */
[----:B----4-:R-:W-:Y:S01]  /*778d0*/  IADD3.X R14, R14, R0, RZ, P1, !PT ;  /* 0x000000000e0e7210 */ /* 0x010fe20000ffe4ff */
[----:B------:R-:W-:-:S03]  /*778e0*/  IMAD.X R9, R9, 0x1, R0, P3 ;  /* 0x0000000109097824 */ /* 0x000fc600018e0600 */
[----:B------:R-:W-:Y:S01]  /*778f0*/  MOV R7, R14 ;  /* 0x0000000e00077202 */ /* 0x000fe20000000f00 */
[----:B------:R-:W-:Y:S01]  /*77900*/  STL [R1+0x3b90], R14 ;  /* 0x003b900e01007387 */ /* 0x000fe20000100800 */
[----:B------:R-:W-:Y:S02]  /*77910*/  STL [R1+0x3b9c], R8 ;  /* 0x003b9c0801007387 */ /* 0x000fe40000100800 */
[----:B------:R1:W-:Y:S02]  /*77920*/  STL [R1+0x3b98], R9 ;  /* 0x003b980901007387 */ /* 0x0003e40000100800 */
[----:B------:R-:W4:Y:S01]  /*77930*/  LDL.LU R18, [R1+0x3d40] ;  /* 0x003d400001127983 */ /* 0x000f220000300800 */
[----:B------:R1:W-:Y:S04]  /*77940*/  LDGSTS.E [R4+0x7580], [R6.64], P2 ;  /* 0x0758000006047fae */ /* 0x0003e80009121844 */
[----:B------:R-:W4:Y:S01]  /*77950*/  LDL.LU R17, [R1+0x3d44] ;  /* 0x003d440001117983 */ /* 0x000f220000300800 */
[----:B--2---:R-:W-:-:S02]  /*77960*/  IADD3 R11, P1, R11, R252, RZ ;  /* 0x000000fc0b0b7210 */ /* 0x004fc40007f3e0ff */
[----:B------:R-:W-:Y:S01]  /*77970*/  IADD3 R5, P3, R5, R252, RZ ;  /* 0x000000fc05057210 */ /* 0x000fe20007f7e0ff */
[----:B-1----:R-:W-:Y:S02]  /*77980*/  IMAD.MOV.U32 R7, RZ, RZ, R9 ;  /* 0x000000ffff077224 */ /* 0x002fe400078e0009 */
[----:B------:R-:W-:Y:S01]  /*77990*/  IMAD.MOV.U32 R6, RZ, RZ, R8 ;  /* 0x000000ffff067224 */ /* 0x000fe200078e0008 */
[----:B------:R-:W2:Y:S01]  /*779a0*/  LDL.LU R9, [R1+0x3d48] ;  /* 0x003d480001097983 */ /* 0x000ea20000300800 */
[----:B------:R-:W2:Y:S02]  /*779b0*/  LDL.LU R8, [R1+0x3d4c] ;  /* 0x003d4c0001087983 */ /* 0x000ea40000300800 */
[----:B------:R-:W-:Y:S01]  /*779c0*/  STL [R1+0x3ba4], R11 ;  /* 0x003ba40b01007387 */ /* 0x000fe20000100800 */
[----:B------:R1:W-:Y:S01]  /*779d0*/  LDGSTS.E [R4+0x7600], [R6.64], P2 ;  /* 0x0760000006047fae */ /* 0x0003e20009121844 */
[----:B------:R-:W-:Y:S01]  /*779e0*/  IADD3.X R12, R12, R0, RZ, P1, !PT ;  /* 0x000000000c0c7210 */ /* 0x000fe20000ffe4ff */
[----:B------:R-:W-:-:S04]  /*779f0*/  IMAD.X R10, R10, 0x1, R0, P3 ;  /* 0x000000010a0a7824 */ /* 0x000fc800018e0600 */
[----:B------:R1:W-:Y:S01]  /*77a00*/  STL [R1+0x3ba0], R12 ;  /* 0x003ba00c01007387 */ /* 0x0003e20000100800 */
[----:B------:R1:W-:Y:S02]  /*77a10*/  STL [R1+0x3bac], R5 ;  /* 0x003bac0501007387 */ /* 0x0003e40000100800 */
[----:B------:R1:W-:Y:S02]  /*77a20*/  STL [R1+0x3ba8], R10 ;  /* 0x003ba80a01007387 */ /* 0x0003e40000100800 */
[----:B-1----:R-:W-:Y:S01]  /*77a30*/  MOV R7, R12 ;  /* 0x0000000c00077202 */ /* 0x002fe20000000f00 */
[----:B------:R-:W2:Y:S04]  /*77a40*/  LDL.LU R13, [R1+0x3d50] ;  /* 0x003d5000010d7983 */ /* 0x000ea80000300800 */
[----:B------:R-:W2:Y:S01]  /*77a50*/  LDL.LU R12, [R1+0x3d54] ;  /* 0x003d5400010c7983 */ /* 0x000ea20000300800 */
[----:B------:R-:W2:Y:S02]  /*77a60*/  LDL.LU R15, [R1+0x3d58] ;  /* 0x003d5800010f7983 */ /* 0x000ea40000300800 */
[----:B------:R-:W2:Y:S02]  /*77a70*/  LDL.LU R14, [R1+0x3d5c] ;  /* 0x003d5c00010e7983 */ /* 0x000ea40000300800 */
[----:B------:R-:W-:Y:S01]  /*77a80*/  IMAD.MOV.U32 R6, RZ, RZ, R11 ;  /* 0x000000ffff067224 */ /* 0x000fe200078e000b */
[----:B------:R-:W-:Y:S01]  /*77a90*/  ISETP.GT.AND P1, PT, R3, 0x12, PT ;  /* 0x000000120300780c */ /* 0x000fe20003f24270 */
[----:B------:R-:W2:Y:S04]  /*77aa0*/  LDL.LU R11, [R1+0x3d64] ;  /* 0x003d6400010b7983 */ /* 0x000ea80000300800 */
[----:B------:R1:W-:Y:S02]  /*77ab0*/  LDGSTS.E [R4+0x7680], [R6.64], P2 ;  /* 0x0768000006047fae */ /* 0x0003e40009121844 */
[----:B-1----:R-:W-:Y:S01]  /*77ac0*/  IMAD.MOV.U32 R6, RZ, RZ, R5 ;  /* 0x000000ffff067224 */ /* 0x002fe200078e0005 */
[----:B------:R-:W-:Y:S01]  /*77ad0*/  SEL R5, RZ, 0x4, !P1 ;  /* 0x00000004ff057807 */ /* 0x000fe20004800000 */
[----:B------:R-:W-:-:S02]  /*77ae0*/  IMAD.MOV.U32 R7, RZ, RZ, R10 ;  /* 0x000000ffff077224 */ /* 0x000fc400078e000a */
[----:B------:R-:W2:Y:S01]  /*77af0*/  LDL.LU R10, [R1+0x3d6c] ;  /* 0x003d6c00010a7983 */ /* 0x000ea20000300800 */
[----:B------:R-:W-:-:S03]  /*77b00*/  SEL R5, R5, RZ, !P0 ;  /* 0x000000ff05057207 */ /* 0x000fc60004000000 */
[----:B------:R1:W-:Y:S01]  /*77b10*/  LDGSTS.E [R4+0x7700], [R6.64], P2 ;  /* 0x0770000006047fae */ /* 0x0003e20009121844 */
[-C--:B---3--:R-:W-:Y:S02]  /*77b20*/  IADD3 R16, P1, R16, R252.reuse, RZ ;  /* 0x000000fc10107210 */ /* 0x088fe40007f3e0ff */
[----:B------:R-:W-:Y:S02]  /*77b30*/  IADD3 R19, P4, R19, R252, RZ ;  /* 0x000000fc13137210 */ /* 0x000fe40007f9e0ff */
[----:B------:R-:W-:Y:S02]  /*77b40*/  IADD3.X R21, R21, R0, RZ, P1, !PT ;  /* 0x0000000015157210 */ /* 0x000fe40000ffe4ff */
[----:B------:R-:W-:Y:S01]  /*77b50*/  ISETP.NE.U32.AND P3, PT, R5, RZ, PT ;  /* 0x000000ff0500720c */ /* 0x000fe20003f65070 */
[----:B------:R3:W-:Y:S01]  /*77b60*/  STL [R1+0x3bb4], R16 ;  /* 0x003bb41001007387 */ /* 0x0007e20000100800 */
[----:B-1----:R-:W-:Y:S01]  /*77b70*/  IMAD.MOV.U32 R6, RZ, RZ, R16 ;  /* 0x000000ffff067224 */ /* 0x002fe200078e0010 */
[----:B------:R-:W-:Y:S01]  /*77b80*/  MOV R7, R21 ;  /* 0x0000001500077202 */ /* 0x000fe20000000f00 */
[----:B------:R-:W-:Y:S01]  /*77b90*/  IMAD.X R20, R20, 0x1, R0, P4 ;  /* 0x0000000114147824 */ /* 0x000fe200020e0600 */
[----:B------:R1:W-:Y:S01]  /*77ba0*/  STL [R1+0x3bb0], R21 ;  /* 0x003bb01501007387 */ /* 0x0003e20000100800 */
[----:B------:R-:W-:Y:S03]  /*77bb0*/  STL [R1+0x3d3c], R19 ;  /* 0x003d3c1301007387 */ /* 0x000fe60000100800 */
[----:B------:R1:W-:Y:S04]  /*77bc0*/  LDGSTS.E [R4+0x7780], [R6.64], P2 ;  /* 0x0778000006047fae */ /* 0x0003e80009121844 */
[----:B---3--:R-:W3:Y:S01]  /*77bd0*/  LDL.LU R16, [R1+0x3d60] ;  /* 0x003d600001107983 */ /* 0x008ee20000300800 */
[----:B------:R-:W-:Y:S02]  /*77be0*/  STL [R1+0x3d38], R20 ;  /* 0x003d381401007387 */ /* 0x000fe40000100800 */
[----:B------:R-:W3:Y:S02]  /*77bf0*/  LDL.LU R5, [R1+0x3d68] ;  /* 0x003d680001057983 */ /* 0x000ee40000300800 */
[----:B-1----:R-:W-:-:S02]  /*77c00*/  IMAD.MOV.U32 R6, RZ, RZ, R19 ;  /* 0x000000ffff067224 */ /* 0x002fc400078e0013 */
[----:B------:R-:W-:-:S05]  /*77c10*/  IMAD.MOV.U32 R7, RZ, RZ, R20 ;  /* 0x000000ffff077224 */ /* 0x000fca00078e0014 */
[----:B------:R1:W-:Y:S01]  /*77c20*/  LDGSTS.E [R4+0x9000], [R6.64], P3 ;  /* 0x0900000006047fae */ /* 0x0003e20009921844 */
[----:B----4-:R-:W-:-:S04]  /*77c30*/  IADD3 R17, P1, R17, R252, RZ ;  /* 0x000000fc11117210 */ /* 0x010fc80007f3e0ff */
[----:B------:R-:W-:Y:S01]  /*77c40*/  IADD3.X R18, R18, R0, RZ, P1, !PT ;  /* 0x0000000012127210 */ /* 0x000fe20000ffe4ff */
[----:B------:R-:W-:Y:S01]  /*77c50*/  STL [R1+0x3d44], R17 ;  /* 0x003d441101007387 */ /* 0x000fe20000100800 */
[----:B-1----:R-:W-:Y:S01]  /*77c60*/  IMAD.MOV.U32 R6, RZ, RZ, R17 ;  /* 0x000000ffff067224 */ /* 0x002fe200078e0011 */
[----:B--2---:R-:W-:Y:S02]  /*77c70*/  IADD3 R8, P2, R8, R252, RZ ;  /* 0x000000fc08087210 */ /* 0x004fe40007f5e0ff */
[----:B------:R-:W-:Y:S01]  /*77c80*/  STL [R1+0x3d40], R18 ;  /* 0x003d401201007387 */ /* 0x000fe20000100800 */
[----:B------:R-:W-:Y:S02]  /*77c90*/  MOV R7, R18 ;  /* 0x0000001200077202 */ /* 0x000fe40000000f00 */
[----:B------:R-:W-:Y:S01]  /*77ca0*/  IMAD.X R9, R9, 0x1, R0, P2 ;  /* 0x0000000109097824 */ /* 0x000fe200010e0600 */
[----:B------:R-:W-:Y:S04]  /*77cb0*/  STL [R1+0x3d4c], R8 ;  /* 0x003d4c0801007387 */ /* 0x000fe80000100800 */
[----:B------:R1:W-:Y:S04]  /*77cc0*/  LDGSTS.E [R4+0x9080], [R6.64], P3 ;  /* 0x0908000006047fae */ /* 0x0003e80009921844 */
[----:B------:R2:W-:Y:S01]  /*77cd0*/  STL [R1+0x3d48], R9 ;  /* 0x003d480901007387 */ /* 0x0005e20000100800 */
[----:B------:R-:W4:Y:S02]  /*77ce0*/  LDL.LU R22, [R1+0x3d70] ;  /* 0x003d700001167983 */ /* 0x000f240000300800 */
[----:B------:R-:W4:Y:S02]  /*77cf0*/  LDL.LU R21, [R1+0x3d74] ;  /* 0x003d740001157983 */ /* 0x000f240000300800 */
[----:B-1----:R-:W-:-:S02]  /*77d00*/  IMAD.MOV.U32 R7, RZ, RZ, R9 ;  /* 0x000000ffff077224 */ /* 0x002fc400078e0009 */
[----:B------:R-:W-:Y:S01]  /*77d10*/  IMAD.MOV.U32 R6, RZ, RZ, R8 ;  /* 0x000000ffff067224 */ /* 0x000fe200078e0008 */
[----:B--2---:R-:W2:Y:S01]  /*77d20*/  LDL.LU R9, [R1+0x3d78] ;  /* 0x003d780001097983 */ /* 0x004ea20000300800 */
[----:B------:R-:W2:Y:S03]  /*77d30*/  LDL.LU R8, [R1+0x3d7c] ;  /* 0x003d7c0001087983 */ /* 0x000ea60000300800 */
        /* <DEDUP_REMOVED lines=8> */
[----:B------:R1:W-:Y:S01]  /*77dc0*/  STL [R1+0x3d50], R13 ;  /* 0x003d500d01007387 */ /* 0x0003e20000100800 */
[----:B------:R1:W-:Y:S03]  /*77dd0*/  STL [R1+0x3d5c], R14 ;  /* 0x003d5c0e01007387 */ /* 0x0003e60000100800 */
[----:B------:R1:W-:Y:S04]  /*77de0*/  LDGSTS.E [R4+0x9180], [R6.64], P3 ;  /* 0x0918000006047fae */ /* 0x0003e80009921844 */
[----:B------:R-:W2:Y:S01]  /*77df0*/  LDL.LU R12, [R1+0x3d84] ;  /* 0x003d8400010c7983 */ /* 0x000ea20000300800 */
[----:B------:R1:W-:Y:S03]  /*77e00*/  STL [R1+0x3d58], R15 ;  /* 0x003d580f01007387 */ /* 0x0003e60000100800 */
[----:B-1----:R-:W2:Y:S01]  /*77e10*/  LDL.LU R13, [R1+0x3d8c] ;  /* 0x003d8c00010d7983 */ /* 0x002ea20000300800 */
[----:B------:R-:W-:-:S03]  /*77e20*/  IMAD.MOV.U32 R6, RZ, RZ, R14 ;  /* 0x000000ffff067224 */ /* 0x000fc600078e000e */
[----:B------:R-:W2:Y:S01]  /*77e30*/  LDL.LU R14, [R1+0x3d80] ;  /* 0x003d8000010e7983 */ /* 0x000ea20000300800 */
[----:B------:R-:W-:Y:S02]  /*77e40*/  IMAD.MOV.U32 R7, RZ, RZ, R15 ;  /* 0x000000ffff077224 */ /* 0x000fe400078e000f */
[----:B------:R-:W2:Y:S01]  /*77e50*/  LDL.LU R15, [R1+0x3d88] ;  /* 0x003d8800010f7983 */ /* 0x000ea20000300800 */
[-C--:B------:R-:W-:Y:S02]  /*77e60*/  IADD3 R11, P1, R11, R252.reuse, RZ ;  /* 0x000000fc0b0b7210 */ /* 0x080fe40007f3e0ff */
[----:B------:R-:W-:Y:S01]  /*77e70*/  IADD3 R10, P2, R10, R252, RZ ;  /* 0x000000fc0a0a7210 */ /* 0x000fe20007f5e0ff */
[----:B------:R1:W-:Y:S04]  /*77e80*/  LDGSTS.E [R4+0x9200], [R6.64], P3 ;  /* 0x0920000006047fae */ /* 0x0003e80009921844 */
[----:B------:R-:W-:Y:S01]  /*77e90*/  STL [R1+0x3d64], R11 ;  /* 0x003d640b01007387 */ /* 0x000fe20000100800 */
[----:B---3--:R-:W-:Y:S01]  /*77ea0*/  IADD3.X R16, R16, R0, RZ, P1, !PT ;  /* 0x0000000010107210 */ /* 0x008fe20000ffe4ff */
[----:B------:R-:W-:-:S04]  /*77eb0*/  IMAD.X R5, R5, 0x1, R0, P2 ;  /* 0x0000000105057824 */ /* 0x000fc800010e0600 */
[----:B------:R3:W-:Y:S01]  /*77ec0*/  STL [R1+0x3d60], R16 ;  /* 0x003d601001007387 */ /* 0x0007e20000100800 */
[----:B------:R3:W-:Y:S02]  /*77ed0*/  STL [R1+0x3d6c], R10 ;  /* 0x003d6c0a01007387 */ /* 0x0007e40000100800 */
[----:B------:R-:W2:Y:S02]  /*77ee0*/  LDL.LU R19, [R1+0x3d94] ;  /* 0x003d940001137983 */ /* 0x000ea40000300800 */
[----:B------:R3:W-:Y:S02]  /*77ef0*/  STL [R1+0x3d68], R5 ;  /* 0x003d680501007387 */ /* 0x0007e40000100800 */
[----:B-1----:R-:W-:Y:S01]  /*77f00*/  IMAD.MOV.U32 R6, RZ, RZ, R11 ;  /* 0x000000ffff067224 */ /* 0x002fe200078e000b */
[----:B------:R-:W-:Y:S01]  /*77f10*/  MOV R7, R16 ;  /* 0x0000001000077202 */ /* 0x000fe20000000f00 */
[----:B------:R-:W2:Y:S01]  /*77f20*/  LDL.LU R17, [R1+0x3d9c] ;  /* 0x003d9c0001117983 */ /* 0x000ea20000300800 */
[----:B------:R-:W2:Y:S02]  /*77f30*/  LDL.LU R20, [R1+0x3d90] ;  /* 0x003d900001147983 */ /* 0x000ea40000300800 */
[----:B------:R-:W2:Y:S01]  /*77f40*/  LDL.LU R18, [R1+0x3d98] ;  /* 0x003d980001127983 */ /* 0x000ea20000300800 */
[----:B------:R1:W-:Y:S04]  /*77f50*/  LDGSTS.E [R4+0x9280], [R6.64], P3 ;  /* 0x0928000006047fae */ /* 0x0003e80009921844 */
[----:B---3--:R-:W3:Y:S01]  /*77f60*/  LDL.LU R16, [R1+0x3da0] ;  /* 0x003da00001107983 */ /* 0x008ee20000300800 */
[----:B------:R-:W3:Y:S02]  /*77f70*/  LDL.LU R11, [R1+0x3da4] ;  /* 0x003da400010b7983 */ /* 0x000ee40000300800 */
[----:B-1----:R-:W-:-:S02]  /*77f80*/  IMAD.MOV.U32 R6, RZ, RZ, R10 ;  /* 0x000000ffff067224 */ /* 0x002fc400078e000a */
[----:B------:R-:W-:Y:S01]  /*77f90*/  IMAD.MOV.U32 R7, RZ, RZ, R5 ;  /* 0x000000ffff077224 */ /* 0x000fe200078e0005 */
[----:B------:R-:W3:Y:S01]  /*77fa0*/  LDL.LU R10, [R1+0x3da8] ;  /* 0x003da800010a7983 */ /* 0x000ee20000300800 */
[----:B------:R-:W3:Y:S03]  /*77fb0*/  LDL.LU R5, [R1+0x3dac] ;  /* 0x003dac0001057983 */ /* 0x000ee60000300800 */
[----:B------:R1:W-:Y:S01]  /*77fc0*/  LDGSTS.E [R4+0x9300], [R6.64], P3 ;  /* 0x0930000006047fae */ /* 0x0003e20009921844 */
[----:B----4-:R-:W-:-:S04]  /*77fd0*/  IADD3 R21, P1, R21, R252, RZ ;  /* 0x000000fc15157210 */ /* 0x010fc80007f3e0ff */
[----:B------:R-:W-:Y:S01]  /*77fe0*/  IADD3.X R22, R22, R0, RZ, P1, !PT ;  /* 0x0000000016167210 */ /* 0x000fe20000ffe4ff */
[----:B-1----:R-:W-:-:S03]  /*77ff0*/  IMAD.MOV.U32 R6, RZ, RZ, R21 ;  /* 0x000000ffff067224 */ /* 0x002fc600078e0015 */
[----:B------:R-:W-:Y:S02]  /*78000*/  MOV R7, R22 ;  /* 0x0000001600077202 */ /* 0x000fe40000000f00 */
[----:B--2---:R-:W-:Y:S01]  /*78010*/  IADD3 R8, P2, R8, R252, RZ ;  /* 0x000000fc08087210 */ /* 0x004fe20007f5e0ff */
[----:B------:R-:W-:Y:S01]  /*78020*/  STL [R1+0x3d74], R21 ;  /* 0x003d741501007387 */ /* 0x000fe20000100800 */
[----:B------:R-:W-:Y:S03]  /*78030*/  STL [R1+0x3d70], R22 ;  /* 0x003d701601007387 */ /* 0x000fe60000100800 */
[----:B------:R1:W-:Y:S01]  /*78040*/  LDGSTS.E [R4+0x9380], [R6.64], P3 ;  /* 0x0938000006047fae */ /* 0x0003e20009921844 */
[----:B------:R-:W-:-:S03]  /*78050*/  IMAD.X R9, R9, 0x1, R0, P2 ;  /* 0x0000000109097824 */ /* 0x000fc600010e0600 */
[----:B------:R-:W-:Y:S04]  /*78060*/  STL [R1+0x3d7c], R8 ;  /* 0x003d7c0801007387 */ /* 0x000fe80000100800 */
[----:B------:R2:W-:Y:S01]  /*78070*/  STL [R1+0x3d78], R9 ;  /* 0x003d780901007387 */ /* 0x0005e20000100800 */
[----:B-1----:R-:W-:Y:S02]  /*78080*/  IMAD.MOV.U32 R7, RZ, RZ, R9 ;  /* 0x000000ffff077224 */ /* 0x002fe400078e0009 */
[----:B------:R-:W-:Y:S01]  /*78090*/  IMAD.MOV.U32 R6, RZ, RZ, R8 ;  /* 0x000000ffff067224 */ /* 0x000fe200078e0008 */
[----:B--2---:R-:W2:Y:S01]  /*780a0*/  LDL.LU R9, [R1+0x3db0] ;  /* 0x003db00001097983 */ /* 0x004ea20000300800 */
[----:B------:R-:W4:Y:S03]  /*780b0*/  LDL.LU R8, [R1+0x3db4] ;  /* 0x003db40001087983 */ /* 0x000f260000300800 */
[----:B------:R1:W-:Y:S01]  /*780c0*/  LDGSTS.E [R4+0x9400], [R6.64], P3 ;  /* 0x0940000006047fae */ /* 0x0003e20009921844 */
[----:B------:R-:W-:-:S02]  /*780d0*/  IADD3 R12, P1, R12, R252, RZ ;  /* 0x000000fc0c0c7210 */ /* 0x000fc40007f3e0ff */
[----:B------:R-:W-:-:S03]  /*780e0*/  IADD3 R13, P2, R13, R252, RZ ;  /* 0x000000fc0d0d7210 */ /* 0x000fc60007f5e0ff */
[----:B------:R1:W-:Y:S02]  /*780f0*/  STL [R1+0x3d84], R12 ;  /* 0x003d840c01007387 */ /* 0x0003e40000100800 */
[----:B-1----:R-:W-:Y:S01]  /*78100*/  IMAD.MOV.U32 R6, RZ, RZ, R12 ;  /* 0x000000ffff067224 */ /* 0x002fe200078e000c */
[----:B------:R-:W-:Y:S01]  /*78110*/  IADD3.X R14, R14, R0, RZ, P1, !PT ;  /* 0x000000000e0e7210 */ /* 0x000fe20000ffe4ff */
[----:B------:R-:W-:-:S03]  /*78120*/  IMAD.X R15, R15, 0x1, R0, P2 ;  /* 0x000000010f0f7824 */ /* 0x000fc600010e0600 */
[----:B------:R-:W-:Y:S01]  /*78130*/  MOV R7, R14 ;  /* 0x0000000e00077202 */ /* 0x000fe20000000f00 */
[----:B------:R1:W-:Y:S01]  /*78140*/  STL [R1+0x3d80], R14 ;  /* 0x003d800e01007387 */ /* 0x0003e20000100800 */
[----:B------:R1:W-:Y:S02]  /*78150*/  STL [R1+0x3d8c], R13 ;  /* 0x003d8c0d01007387 */ /* 0x0003e40000100800 */
[----:B------:R-:W2:Y:S02]  /*78160*/  LDL.LU R12, [R1+0x3f3c] ;  /* 0x003f3c00010c7983 */ /* 0x000ea40000300800 */
[----:B------:R1:W-:Y:S01]  /*78170*/  STL [R1+0x3d88], R15 ;  /* 0x003d880f01007387 */ /* 0x0003e20000100800 */
[----:B------:R1:W-:Y:S04]  /*78180*/  LDGSTS.E [R4+0x9480], [R6.64], P3 ;  /* 0x0948000006047fae */ /* 0x0003e80009921844 */
[----:B-1----:R-:W2:Y:S01]  /*78190*/  LDL.LU R14, [R1+0x3f44] ;  /* 0x003f4400010e7983 */ /* 0x002ea20000300800 */
[----:B------:R-:W-:-:S03]  /*781a0*/  IMAD.MOV.U32 R6, RZ, RZ, R13 ;  /* 0x000000ffff067224 */ /* 0x000fc600078e000d */
[----:B------:R-:W2:Y:S01]  /*781b0*/  LDL.LU R13, [R1+0x3f38] ;  /* 0x003f3800010d7983 */ /* 0x000ea20000300800 */
[----:B------:R-:W-:Y:S02]  /*781c0*/  IMAD.MOV.U32 R7, RZ, RZ, R15 ;  /* 0x000000ffff077224 */ /* 0x000fe400078e000f */
[----:B------:R-:W2:Y:S01]  /*781d0*/  LDL.LU R15, [R1+0x3f40] ;  /* 0x003f4000010f7983 */ /* 0x000ea20000300800 */
[-C--:B------:R-:W-:Y:S02]  /*781e0*/  IADD3 R19, P1, R19, R252.reuse, RZ ;  /* 0x000000fc13137210 */ /* 0x080fe40007f3e0ff */
[----:B------:R-:W-:Y:S02]  /*781f0*/  IADD3 R17, P2, R17, R252, RZ ;  /* 0x000000fc11117210 */ /* 0x000fe40007f5e0ff */
[----:B------:R-:W-:Y:S01]  /*78200*/  IADD3.X R20, R20, R0, RZ, P1, !PT ;  /* 0x0000000014147210 */ /* 0x000fe20000ffe4ff */
[----:B------:R1:W-:Y:S02]  /*78210*/  LDGSTS.E [R4+0x9500], [R6.64], P3 ;  /* 0x0950000006047fae */ /* 0x0003e40009921844 */
[----:B------:R-:W-:Y:S01]  /*78220*/  IMAD.X R18, R18, 0x1, R0, P2 ;  /* 0x0000000112127824 */ /* 0x000fe200010e0600 */
[----:B---3--:R-:W-:Y:S01]  /*78230*/  IADD3 R11, P1, R11, R252, RZ ;  /* 0x000000fc0b0b7210 */ /* 0x008fe20007f3e0ff */
[----:B-1----:R-:W-:Y:S01]  /*78240*/  IMAD.MOV.U32 R6, RZ, RZ, R19 ;  /* 0x000000ffff067224 */ /* 0x002fe200078e0013 */
[----:B------:R-:W-:-:S02]  /*78250*/  MOV R7, R20 ;  /* 0x0000001400077202 */ /* 0x000fc40000000f00 */
[----:B------:R-:W-:-:S03]  /*78260*/  IADD3.X R16, R16, R0, RZ, P1, !PT ;  /* 0x0000000010107210 */ /* 0x000fc60000ffe4ff */
[----:B------:R1:W-:Y:S01]  /*78270*/  LDGSTS.E [R4+0x9580], [R6.64], P3 ;  /* 0x0958000006047fae */ /* 0x0003e20009921844 */
[----:B------:R-:W-:-:S03]  /*78280*/  IADD3 R5, P2, R5, R252, RZ ;  /* 0x000000fc05057210 */ /* 0x000fc60007f5e0ff */
[----:B------:R-:W-:Y:S01]  /*78290*/  STL [R1+0x3d94], R19 ;  /* 0x003d941301007387 */ /* 0x000fe20000100800 */
[----:B------:R-:W-:Y:S02]  /*782a0*/  STL [R1+0x3d90], R20 ;  /* 0x003d901401007387 */ /* 0x000fe40000100800 */
[----:B------:R-:W-:Y:S02]  /*782b0*/  STL [R1+0x3d9c], R17 ;  /* 0x003d9c1101007387 */ /* 0x000fe40000100800 */
[----:B-1----:R-:W-:Y:S02]  /*782c0*/  IMAD.MOV.U32 R6, RZ, RZ, R17 ;  /* 0x000000ffff067224 */ /* 0x002fe400078e0011 */
[----:B------:R-:W-:Y:S02]  /*782d0*/  IMAD.MOV.U32 R7, RZ, RZ, R18 ;  /* 0x000000ffff077224 */ /* 0x000fe400078e0012 */
[----:B------:R-:W-:-:S03]  /*782e0*/  IMAD.X R10, R10, 0x1, R0, P2 ;  /* 0x000000010a0a7824 */ /* 0x000fc600010e0600 */
[----:B------:R1:W-:Y:S04]  /*782f0*/  LDGSTS.E [R4+0x9600], [R6.64], P3 ;  /* 0x0960000006047fae */ /* 0x0003e80009921844 */
[----:B------:R-:W-:Y:S01]  /*78300*/  STL [R1+0x3d98], R18 ;  /* 0x003d981201007387 */ /* 0x000fe20000100800 */
[----:B------:R-:W-:Y:S01]  /*78310*/  ISETP.GT.AND P1, PT, R3, 0x16, PT ;  /* 0x000000160300780c */ /* 0x000fe20003f24270 */
[----:B------:R-:W-:Y:S02]  /*78320*/  STL [R1+0x3da4], R11 ;  /* 0x003da40b01007387 */ /* 0x000fe40000100800 */
[----:B------:R-:W-:Y:S01]  /*78330*/  STL [R1+0x3da0], R16 ;  /* 0x003da01001007387 */ /* 0x000fe20000100800 */
[----:B------:R3:W-:Y:S01]  /*78340*/  STL [R1+0x3dac], R5 ;  /* 0x003dac0501007387 */ /* 0x0007e20000100800 */
[----:B-1----:R-:W-:Y:S01]  /*78350*/  IMAD.MOV.U32 R6, RZ, RZ, R11 ;  /* 0x000000ffff067224 */ /* 0x002fe200078e000b */
[----:B------:R-:W-:-:S05]  /*78360*/  MOV R7, R16 ;  /* 0x0000001000077202 */ /* 0x000fca0000000f00 */
[----:B------:R1:W-:Y:S04]  /*78370*/  LDGSTS.E [R4+0x9680], [R6.64], P3 ;  /* 0x0968000006047fae */ /* 0x0003e80009921844 */
[----:B------:R-:W-:Y:S01]  /*78380*/  STL [R1+0x3da8], R10 ;  /* 0x003da80a01007387 */ /* 0x000fe20000100800 */
[----:B-1----:R-:W-:Y:S02]  /*78390*/  IMAD.MOV.U32 R6, RZ, RZ, R5 ;  /* 0x000000ffff067224 */ /* 0x002fe400078e0005 */
[----:B------:R-:W-:Y:S01]  /*783a0*/  IMAD.MOV.U32 R7, RZ, RZ, R10 ;  /* 0x000000ffff077224 */ /* 0x000fe200078e000a */
[----:B---3--:R-:W-:-:S04]  /*783b0*/  SEL R5, RZ, 0x4, !P1 ;  /* 0x00000004ff057807 */ /* 0x008fc80004800000 */
[----:B------:R1:W-:Y:S01]  /*783c0*/  LDGSTS.E [R4+0x9700], [R6.64], P3 ;  /* 0x0970000006047fae */ /* 0x0003e20009921844 */
[----:B------:R-:W-:-:S04]  /*783d0*/  SEL R5, R5, RZ, !P0 ;  /* 0x000000ff05057207 */ /* 0x000fc80004000000 */
[----:B------:R-:W-:Y:S02]  /*783e0*/  ISETP.NE.U32.AND P1, PT, R5, RZ, PT ;  /* 0x000000ff0500720c */ /* 0x000fe40003f25070 */
[----:B----4-:R-:W-:-:S04]  /*783f0*/  IADD3 R8, P2, R8, R252, RZ ;  /* 0x000000fc08087210 */ /* 0x010fc80007f5e0ff */
[----:B--2---:R-:W-:Y:S01]  /*78400*/  IADD3.X R9, R9, R0, RZ, P2, !PT ;  /* 0x0000000009097210 */ /* 0x004fe200017fe4ff */
[----:B------:R-:W-:Y:S01]  /*78410*/  STL [R1+0x3db4], R8 ;  /* 0x003db40801007387 */ /* 0x000fe20000100800 */
[----:B-1----:R-:W-:-:S03]  /*78420*/  IMAD.MOV.U32 R6, RZ, RZ, R8 ;  /* 0x000000ffff067224 */ /* 0x002fc600078e0008 */
[----:B------:R1:W-:Y:S01]  /*78430*/  STL [R1+0x3db0], R9 ;  /* 0x003db00901007387 */ /* 0x0003e20000100800 */
[----:B------:R-:W-:-:S05]  /*78440*/  IMAD.MOV.U32 R7, RZ, RZ, R9 ;  /* 0x000000ffff077224 */ /* 0x000fca00078e0009 */
[----:B------:R2:W-:Y:S04]  /*78450*/  LDGSTS.E [R4+0x9780], [R6.64], P3 ;  /* 0x0978000006047fae */ /* 0x0005e80009921844 */
[----:B-1----:R-:W3:Y:S01]  /*78460*/  LDL.LU.64 R8, [R1+0x33f0] ;  /* 0x0033f00001087983 */ /* 0x002ee20000300a00 */
[----:B------:R-:W4:Y:S01]  /*78470*/  LDL.LU.64 R10, [R1+0x33e8] ;  /* 0x0033e800010a7983 */ /* 0x000f220000300a00 */
[----:B------:R-:W-:-:S05]  /*78480*/  IADD3 R12, P2, R12, R252, RZ ;  /* 0x000000fc0c0c7210 */ /* 0x000fca0007f5e0ff */
[----:B------:R-:W-:Y:S01]  /*78490*/  STL [R1+0x3f3c], R12 ;  /* 0x003f3c0c01007387 */ /* 0x000fe20000100800 */
[----:B------:R-:W-:Y:S01]  /*784a0*/  IADD3 R14, P3, R14, R252, RZ ;  /* 0x000000fc0e0e7210 */ /* 0x000fe20007f7e0ff */
[----:B--2---:R-:W-:Y:S01]  /*784b0*/  IMAD.MOV.U32 R6, RZ, RZ, R12 ;  /* 0x000000ffff067224 */ /* 0x004fe200078e000c */
[----:B------:R-:W-:-:S03]  /*784c0*/  IADD3.X R13, R13, R0, RZ, P2, !PT ;  /* 0x000000000d0d7210 */ /* 0x000fc600017fe4ff */
[----:B------:R-:W-:Y:S01]  /*784d0*/  IMAD.X R15, R15, 0x1, R0, P3 ;  /* 0x000000010f0f7824 */ /* 0x000fe200018e0600 */
[----:B------:R-:W-:Y:S01]  /*784e0*/  MOV R7, R13 ;  /* 0x0000000d00077202 */ /* 0x000fe20000000f00 */
[----:B------:R1:W-:Y:S01]  /*784f0*/  STL [R1+0x3f38], R13 ;  /* 0x003f380d01007387 */ /* 0x0003e20000100800 */
[----:B------:R-:W-:Y:S03]  /*78500*/  STL [R1+0x3f44], R14 ;  /* 0x003f440e01007387 */ /* 0x000fe60000100800 */
[----:B------:R2:W-:Y:S04]  /*78510*/  LDGSTS.E [R4+0xb000], [R6.64], P1 ;  /* 0x0b00000006047fae */ /* 0x0005e80008921844 */
[----:B-1----:R-:W4:Y:S01]  /*78520*/  LDL.LU.64 R12, [R1+0x33e0] ;  /* 0x0033e000010c7983 */ /* 0x002f220000300a00 */
[----:B------:R1:W-:Y:S02]  /*78530*/  STL [R1+0x3f40], R15 ;  /* 0x003f400f01007387 */ /* 0x0003e40000100800 */
[----:B--2---:R-:W-:-:S02]  /*78540*/  IMAD.MOV.U32 R6, RZ, RZ, R14 ;  /* 0x000000ffff067224 */ /* 0x004fc400078e000e */
[----:B------:R-:W-:Y:S02]  /*78550*/  IMAD.MOV.U32 R7, RZ, RZ, R15 ;  /* 0x000000ffff077224 */ /* 0x000fe400078e000f */
[----:B-1----:R-:W2:Y:S01]  /*78560*/  LDL.LU.64 R14, [R1+0x33d8] ;  /* 0x0033d800010e7983 */ /* 0x002ea20000300a00 */
[----:B------:R-:W2:Y:S02]  /*78570*/  LDL.LU.64 R16, [R1+0x33d0] ;  /* 0x0033d00001107983 */ /* 0x000ea40000300a00 */
[----:B------:R-:W2:Y:S02]  /*78580*/  LDL.LU.64 R18, [R1+0x33c8] ;  /* 0x0033c80001127983 */ /* 0x000ea40000300a00 */
[----:B------:R-:W2:Y:S01]  /*78590*/  LDL.LU.64 R20, [R1+0x33c0] ;  /* 0x0033c00001147983 */ /* 0x000ea20000300a00 */
[----:B------:R-:W2:Y:S01]  /*785a0*/  LDL.LU.64 R22, [R1+0x33b8] ;  /* 0x0033b80001167983 */ /* 0x000ea20000300a00 */
[----:B------:R-:W2:Y:S02]  /*785b0*/  LDL.LU.64 R24, [R1+0x33b0] ;  /* 0x0033b00001187983 */ /* 0x000ea40000300a00 */
[----:B------:R-:W2:Y:S02]  /*785c0*/  LDL.LU.64 R26, [R1+0x33a8] ;  /* 0x0033a800011a7983 */ /* 0x000ea40000300a00 */
[----:B------:R-:W2:Y:S01]  /*785d0*/  LDL.LU R200, [R1+0x35bc] ;  /* 0x0035bc0001c87983 */ /* 0x000ea20000300800 */
[----:B------:R-:W2:Y:S01]  /*785e0*/  LDL.LU.64 R28, [R1+0x33a0] ;  /* 0x0033a000011c7983 */ /* 0x000ea20000300a00 */
[----:B------:R-:W2:Y:S02]  /*785f0*/  LDL.LU.64 R30, [R1+0x3398] ;  /* 0x00339800011e7983 */ /* 0x000ea40000300a00 */
[----:B------:R-:W2:Y:S02]  /*78600*/  LDL.LU.64 R32, [R1+0x3390] ;  /* 0x0033900001207983 */ /* 0x000ea40000300a00 */
[----:B------:R-:W2:Y:S01]  /*78610*/  LDL.LU.64 R34, [R1+0x3388] ;  /* 0x0033880001227983 */ /* 0x000ea20000300a00 */
        /* <DEDUP_REMOVED lines=32> */
[C---:B------:R-:W-:Y:S01]  /*78820*/  ISETP.GT.AND P2, PT, R3.reuse, 0x1a, PT ;  /* 0x0000001a0300780c */ /* 0x040fe20003f44270 */
[----:B------:R1:W-:Y:S03]  /*78830*/  LDGSTS.E [R4+0xb080], [R6.64], P1 ;  /* 0x0b08000006047fae */ /* 0x0003e60008921844 */
[----:B------:R-:W-:Y:S01]  /*78840*/  SEL R5, RZ, 0x4, !P2 ;  /* 0x00000004ff057807 */ /* 0x000fe20005000000 */
[C---:B------:R-:W-:Y:S01]  /*78850*/  ISETP.GT.AND P2, PT, R3.reuse, 0x1e, PT ;  /* 0x0000001e0300780c */ /* 0x040fe20003f44270 */
[----:B------:R-:W-:-:S02]  /*78860*/  ISETP.GT.AND P4, PT, R3, 0x3, PT ;  /* 0x000000030300780c */ /* 0x000fc40003f84270 */
[----:B------:R-:W-:Y:S02]  /*78870*/  SEL R5, R5, RZ, !P0 ;  /* 0x000000ff05057207 */ /* 0x000fe40004000000 */
[----:B-1----:R-:W-:Y:S02]  /*78880*/  SEL R6, RZ, 0x4, !P2 ;  /* 0x00000004ff067807 */ /* 0x002fe40005000000 */
[----:B------:R-:W-:Y:S01]  /*78890*/  ISETP.NE.U32.AND P3, PT, R5, RZ, PT ;  /* 0x000000ff0500720c */ /* 0x000fe20003f65070 */
[----:B------:R-:W-:Y:S01]  /*788a0*/  SEL R5, RZ, 0x4, !P4 ;  /* 0x00000004ff057807 */ /* 0x000fe20006000000 */
[----:B------:R-:W-:-:S03]  /*788b0*/  SEL R6, R6, RZ, !P0 ;  /* 0x000000ff06067207 */ /* 0x000fc60004000000 */
[----:B------:R-:W-:Y:S02]  /*788c0*/  SEL R5, R5, RZ, !P0 ;  /* 0x000000ff05057207 */ /* 0x000fe40004000000 */
[----:B------:R-:W-:Y:S02]  /*788d0*/  ISETP.NE.U32.AND P4, PT, R6, RZ, PT ;  /* 0x000000ff0600720c */ /* 0x000fe40003f85070 */
[----:B------:R-:W-:Y:S02]  /*788e0*/  ISETP.NE.U32.AND P2, PT, R5, RZ, PT ;  /* 0x000000ff0500720c */ /* 0x000fe40003f45070 */
[----:B---3--:R-:W-:-:S04]  /*788f0*/  IADD3 R6, P5, R8, R252, RZ ;  /* 0x000000fc08067210 */ /* 0x008fc80007fbe0ff */
[----:B------:R-:W-:Y:S01]  /*78900*/  IADD3.X R5, R9, R0, RZ, P5, !PT ;  /* 0x0000000009057210 */ /* 0x000fe20002ffe4ff */
[----:B----4-:R-:W-:-:S05]  /*78910*/  IADD3 R8, P5, R10, R252, RZ ;  /* 0x000000fc0a087210 */ /* 0x010fca0007fbe0ff */
[----:B------:R-:W-:Y:S01]  /*78920*/  IMAD.X R7, R11, 0x1, R0, P5 ;  /* 0x000000010b077824 */ /* 0x000fe200028e0600 */
[----:B------:R-:W-:-:S05]  /*78930*/  IADD3 R10, P5, R12, R252, RZ ;  /* 0x000000fc0c0a7210 */ /* 0x000fca0007fbe0ff */
[----:B------:R-:W-:Y:S01]  /*78940*/  IMAD.X R9, R13, 0x1, R0, P5 ;  /* 0x000000010d097824 */ /* 0x000fe200028e0600 */
[----:B--2---:R-:W-:-:S04]  /*78950*/  IADD3 R12, P5, R14, R252, RZ ;  /* 0x000000fc0e0c7210 */ /* 0x004fc80007fbe0ff */
        /* <DEDUP_REMOVED lines=83> */
[----:B------:R-:W-:Y:S01]  /*78e90*/  IADD3 R95, P5, R72, R252, RZ ;  /* 0x000000fc485f7210 */ /* 0x000fe20007fbe0ff */
[----:B------:R-:W-:Y:S02]  /*78ea0*/  IMAD.MOV.U32 R88, RZ, RZ, R6 ;  /* 0x000000ffff587224 */ /* 0x000fe400078e0006 */
[----:B------:R-:W-:Y:S01]  /*78eb0*/  IMAD.MOV.U32 R89, RZ, RZ, R5 ;  /* 0x000000ffff597224 */ /* 0x000fe200078e0005 */
[----:B------:R-:W-:Y:S01]  /*78ec0*/  IADD3.X R94, R73, R0, RZ, P5, !PT ;  /* 0x00000000495e7210 */ /* 0x000fe20002ffe4ff */
[----:B------:R-:W-:Y:S01]  /*78ed0*/  IADD3 R200, P5, R200, R252, RZ ;  /* 0x000000fcc8c87210 */ /* 0x000fe20007fbe0ff */
[----:B------:R-:W-:Y:S01]  /*78ee0*/  MOV R90, R8 ;  /* 0x00000008005a7202 */ /* 0x000fe20000000f00 */
[----:B------:R-:W-:Y:S02]  /*78ef0*/  IMAD.MOV.U32 R91, RZ, RZ, R7 ;  /* 0x000000ffff5b7224 */ /* 0x000fe400078e0007 */
[----:B------:R-:W-:Y:S01]  /*78f00*/  IMAD.MOV.U32 R84, RZ, RZ, R10 ;  /* 0x000000ffff547224 */ /* 0x000fe200078e000a */
[----:B------:R-:W-:Y:S01]  /*78f10*/  MOV R85, R9 ;  /* 0x0000000900557202 */ /* 0x000fe20000000f00 */
[----:B------:R-:W-:-:S02]  /*78f20*/  IMAD.MOV.U32 R86, RZ, RZ, R12 ;  /* 0x000000ffff567224 */ /* 0x000fc400078e000c */
[----:B------:R-:W-:Y:S01]  /*78f30*/  IMAD.MOV.U32 R87, RZ, RZ, R11 ;  /* 0x000000ffff577224 */ /* 0x000fe200078e000b */
[----:B------:R-:W-:Y:S01]  /*78f40*/  STL [R1+0x35bc], R200 ;  /* 0x0035bcc801007387 */ /* 0x000fe20000100800 */
[----:B------:R-:W-:Y:S01]  /*78f50*/  MOV R80, R14 ;  /* 0x0000000e00507202 */ /* 0x000fe20000000f00 */
[----:B------:R-:W-:Y:S02]  /*78f60*/  IMAD.MOV.U32 R81, RZ, RZ, R13 ;  /* 0x000000ffff517224 */ /* 0x000fe400078e000d */
[----:B------:R1:W-:Y:S02]  /*78f70*/  STL.64 [R1+0x33f0], R88 ;  /* 0x0033f05801007387 */ /* 0x0003e40000100a00 */
[----:B------:R-:W-:Y:S01]  /*78f80*/  IMAD.MOV.U32 R82, RZ, RZ, R16 ;  /* 0x000000ffff527224 */ /* 0x000fe200078e0010 */
[----:B------:R-:W-:Y:S01]  /*78f90*/  MOV R83, R15 ;  /* 0x0000000f00537202 */ /* 0x000fe20000000f00 */
[----:B------:R2:W-:Y:S01]  /*78fa0*/  STL.64 [R1+0x33e8], R90 ;  /* 0x0033e85a01007387 */ /* 0x0005e20000100a00 */
[----:B------:R-:W-:-:S02]  /*78fb0*/  IMAD.MOV.U32 R76, RZ, RZ, R18 ;  /* 0x000000ffff4c7224 */ /* 0x000fc400078e0012 */
[----:B------:R-:W-:Y:S02]  /*78fc0*/  IMAD.MOV.U32 R77, RZ, RZ, R17 ;  /* 0x000000ffff4d7224 */ /* 0x000fe400078e0011 */
[----:B------:R3:W-:Y:S01]  /*78fd0*/  STL.64 [R1+0x33e0], R84 ;  /* 0x0033e05401007387 */ /* 0x0007e20000100a00 */
[----:B------:R-:W-:Y:S01]  /*78fe0*/  MOV R78, R20 ;  /* 0x00000014004e7202 */ /* 0x000fe20000000f00 */
[----:B------:R-:W-:Y:S01]  /*78ff0*/  IMAD.MOV.U32 R79, RZ, RZ, R19 ;  /* 0x000000ffff4f7224 */ /* 0x000fe200078e0013 */
[----:B------:R4:W-:Y:S01]  /*79000*/  STL.64 [R1+0x33d8], R86 ;  /* 0x0033d85601007387 */ /* 0x0009e20000100a00 */
[----:B------:R-:W-:Y:S01]  /*79010*/  IMAD.MOV.U32 R72, RZ, RZ, R22 ;  /* 0x000000ffff487224 */ /* 0x000fe200078e0016 */
[----:B------:R-:W-:Y:S01]  /*79020*/  MOV R73, R21 ;  /* 0x0000001500497202 */ /* 0x000fe20000000f00 */
[----:B------:R1:W-:Y:S02]  /*79030*/  STL.64 [R1+0x33d0], R80 ;  /* 0x0033d05001007387 */ /* 0x0003e40000100a00 */
[----:B------:R-:W-:-:S02]  /*79040*/  IMAD.MOV.U32 R74, RZ, RZ, R24 ;  /* 0x000000ffff4a7224 */ /* 0x000fc400078e0018 */
[----:B------:R-:W-:Y:S01]  /*79050*/  IMAD.MOV.U32 R75, RZ, RZ, R23 ;  /* 0x000000ffff4b7224 */ /* 0x000fe200078e0017 */
[----:B------:R1:W-:Y:S01]  /*79060*/  STL.64 [R1+0x33c8], R82 ;  /* 0x0033c85201007387 */ /* 0x0003e20000100a00 */
        /* <DEDUP_REMOVED lines=38> */
[----:B------:R1:W-:Y:S02]  /*792d0*/  STL.64 [R1+0x31e0], R6 ;  /* 0x0031e00601007387 */ /* 0x0003e40000100a00 */
        /* <DEDUP_REMOVED lines=35> */
[----:B------:R-:W-:Y:S01]  /*79510*/  STL.64 [R1+0x3000], R216 ;  /* 0x003000d801007387 */ /* 0x000fe20000100a00 */
[----:B------:R-:W-:Y:S01]  /*79520*/  STL.64 [R1+0x2ff8], R214 ;  /* 0x002ff8d601007387 */ /* 0x000fe20000100a00 */
[----:B------:R-:W-:Y:S01]  /*79530*/  IMAD.MOV.U32 R206, RZ, RZ, R224 ;  /* 0x000000ffffce7224 */ /* 0x000fe200078e00e0 */
[----:B------:R-:W-:Y:S01]  /*79540*/  MOV R207, R223 ;  /* 0x000000df00cf7202 */ /* 0x000fe20000000f00 */
[----:B------:R-:W-:Y:S01]  /*79550*/  STL.64 [R1+0x2ff0], R212 ;  /* 0x002ff0d401007387 */ /* 0x000fe20000100a00 */
[----:B------:R-:W-:Y:S01]  /*79560*/  STL.64 [R1+0x2fe8], R210 ;  /* 0x002fe8d201007387 */ /* 0x000fe20000100a00 */
[----:B------:R-:W-:Y:S02]  /*79570*/  STL.64 [R1+0x2fe0], R208 ;  /* 0x002fe0d001007387 */ /* 0x000fe40000100a00 */
[----:B------:R-:W-:-:S02]  /*79580*/  IMAD.MOV.U32 R29, RZ, RZ, R104 ;  /* 0x000000ffff1d7224 */ /* 0x000fc400078e0068 */
[----:B------:R-:W-:Y:S02]  /*79590*/  IMAD.MOV.U32 R204, RZ, RZ, R226 ;  /* 0x000000ffffcc7224 */ /* 0x000fe400078e00e2 */
[----:B------:R-:W-:Y:S02]  /*795a0*/  IMAD.MOV.U32 R205, RZ, RZ, R225 ;  /* 0x000000ffffcd7224 */ /* 0x000fe400078e00e1 */
[----:B------:R-:W-:Y:S01]  /*795b0*/  IMAD.MOV.U32 R28, RZ, RZ, R105 ;  /* 0x000000ffff1c7224 */ /* 0x000fe200078e0069 */
[----:B------:R1:W5:Y:S01]  /*795c0*/  LDL.LU R104, [R1+0x4404] ;  /* 0x0044040001687983 */ /* 0x0003620000300800 */
[----:B------:R1:W5:Y:S02]  /*795d0*/  LDL.LU R105, [R1+0x4400] ;  /* 0x0044000001697983 */ /* 0x0003640000300800 */
[----:B------:R-:W-:Y:S02]  /*795e0*/  STL.64 [R1+0x2fd8], R206 ;  /* 0x002fd8ce01007387 */ /* 0x000fe40000100a00 */
[----:B------:R-:W-:Y:S01]  /*795f0*/  IMAD.MOV.U32 R9, RZ, RZ, R106 ;  /* 0x000000ffff097224 */ /* 0x000fe200078e006a */
[----:B------:R-:W-:-:S02]  /*79600*/  MOV R203, R227 ;  /* 0x000000e300cb7202 */ /* 0x000fc40000000f00 */
[----:B------:R-:W-:Y:S01]  /*79610*/  MOV R8, R107 ;  /* 0x0000006b00087202 */ /* 0x000fe20000000f00 */
[----:B------:R1:W5:Y:S01]  /*79620*/  LDL.LU R106, [R1+0x43fc] ;  /* 0x0043fc00016a7983 */ /* 0x0003620000300800 */
[----:B------:R1:W5:Y:S02]  /*79630*/  LDL.LU R107, [R1+0x43f8] ;  /* 0x0043f800016b7983 */ /* 0x0003640000300800 */
[----:B------:R-:W-:Y:S01]  /*79640*/  STL.64 [R1+0x2fd0], R204 ;  /* 0x002fd0cc01007387 */ /* 0x000fe20000100a00 */
[----:B------:R-:W-:Y:S01]  /*79650*/  MOV R17, R100 ;  /* 0x0000006400117202 */ /* 0x000fe20000000f00 */
[----:B------:R-:W-:Y:S01]  /*79660*/  IMAD.MOV.U32 R16, RZ, RZ, R101 ;  /* 0x000000ffff107224 */ /* 0x000fe200078e0065 */
[----:B------:R1:W5:Y:S01]  /*79670*/  LDL.LU R100, [R1+0x43f4] ;  /* 0x0043f40001647983 */ /* 0x0003620000300800 */
[----:B------:R1:W5:Y:S02]  /*79680*/  LDL.LU R101, [R1+0x43f0] ;  /* 0x0043f00001657983 */ /* 0x0003640000300800 */
[----:B------:R-:W-:Y:S02]  /*79690*/  STL.64 [R1+0x2fc8], R202 ;  /* 0x002fc8ca01007387 */ /* 0x000fe40000100a00 */
[----:B------:R-:W-:-:S02]  /*796a0*/  IMAD.MOV.U32 R13, RZ, RZ, R102 ;  /* 0x000000ffff0d7224 */ /* 0x000fc400078e0066 */
[----:B------:R-:W-:Y:S01]  /*796b0*/  IMAD.MOV.U32 R12, RZ, RZ, R103 ;  /* 0x000000ffff0c7224 */ /* 0x000fe200078e0067 */
[----:B------:R1:W5:Y:S01]  /*796c0*/  LDL.LU R102, [R1+0x43ec] ;  /* 0x0043ec0001667983 */ /* 0x0003620000300800 */
[----:B------:R1:W5:Y:S02]  /*796d0*/  LDL.LU R103, [R1+0x43e8] ;  /* 0x0043e80001677983 */ /* 0x0003640000300800 */
[----:B------:R-:W-:Y:S02]  /*796e0*/  STL.64 [R1+0x2fc0], R28 ;  /* 0x002fc01c01007387 */ /* 0x000fe40000100a00 */
[----:B------:R-:W-:Y:S01]  /*796f0*/  IMAD.MOV.U32 R27, RZ, RZ, R96 ;  /* 0x000000ffff1b7224 */ /* 0x000fe200078e0060 */
[----:B------:R-:W-:Y:S01]  /*79700*/  MOV R26, R97 ;  /* 0x00000061001a7202 */ /* 0x000fe20000000f00 */
[----:B------:R1:W5:Y:S01]  /*79710*/  LDL.LU R96, [R1+0x43e4] ;  /* 0x0043e40001607983 */ /* 0x0003620000300800 */
[----:B------:R1:W5:Y:S02]  /*79720*/  LDL.LU R97, [R1+0x43e0] ;  /* 0x0043e00001617983 */ /* 0x0003640000300800 */
[----:B------:R1:W-:Y:S01]  /*79730*/  STL.64 [R1+0x2fb8], R8 ;  /* 0x002fb80801007387 */ /* 0x0003e20000100a00 */
[----:B------:R-:W-:Y:S01]  /*79740*/  MOV R25, R98 ;  /* 0x0000006200197202 */ /* 0x000fe20000000f00 */
[----:B------:R-:W-:Y:S01]  /*79750*/  IMAD.MOV.U32 R24, RZ, RZ, R99 ;  /* 0x000000ffff187224 */ /* 0x000fe200078e0063 */
        /* <DEDUP_REMOVED lines=11> */
[----:B------:R1:W5:Y:S03]  /*79810*/  LDL.LU R95, [R1+0x43c8] ;  /* 0x0043c800015f7983 */ /* 0x0003660000300800 */
[----:B------:R1:W-:Y:S01]  /*79820*/  LDGSTS.E [R4+0xb100], [R88.64], P1 ;  /* 0x0b10000058047fae */ /* 0x0003e20008921844 */
[----:B------:R-:W-:Y:S02]  /*79830*/  STL.64 [R1+0x2fa0], R26 ;  /* 0x002fa01a01007387 */ /* 0x000fe40000100a00 */
        /* <DEDUP_REMOVED lines=10> */
[----:B-1----:R1:W5:Y:S01]  /*798e0*/  LDL.LU.64 R88, [R1+0x43c0] ;  /* 0x0043c00001587983 */ /* 0x0023620000300a00 */
[----:B------:R-:W-:Y:S02]  /*798f0*/  STL.64 [R1+0x2f98], R24 ;  /* 0x002f981801007387 */ /* 0x000fe40000100a00 */
[----:B--2---:R1:W5:Y:S02]  /*79900*/  LDL.LU.64 R90, [R1+0x43b8] ;  /* 0x0043b800015a7983 */ /* 0x0043640000300a00 */
[----:B------:R-:W-:Y:S01]  /*79910*/  STL.64 [R1+0x2f90], R22 ;  /* 0x002f901601007387 */ /* 0x000fe20000100a00 */
[----:B---3--:R1:W5:Y:S01]  /*79920*/  LDL.LU.64 R84, [R1+0x43b0] ;  /* 0x0043b00001547983 */ /* 0x0083620000300a00 */
[----:B------:R-:W-:Y:S02]  /*79930*/  STL.64 [R1+0x2f88], R20 ;  /* 0x002f881401007387 */ /* 0x000fe40000100a00 */
[----:B----4-:R1:W5:Y:S01]  /*79940*/  LDL.LU.64 R86, [R1+0x43a8] ;  /* 0x0043a80001567983 */ /* 0x0103620000300a00 */
[----:B------:R1:W5:Y:S04]  /*79950*/  LDL.LU.64 R80, [R1+0x43a0] ;  /* 0x0043a00001507983 */ /* 0x0003680000300a00 */
[----:B------:R1:W5:Y:S01]  /*79960*/  LDL.LU.64 R82, [R1+0x4398] ;  /* 0x0043980001527983 */ /* 0x0003620000300a00 */
[----:B------:R1:W5:Y:S03]  /*79970*/  LDL.LU.64 R76, [R1+0x4390] ;  /* 0x00439000014c7983 */ /* 0x0003660000300a00 */
[----:B------:R2:W-:Y:S01]  /*79980*/  LDGSTS.E [R4+0xb680], [R194.64], P1 ;  /* 0x0b680000c2047fae */ /* 0x0005e20008921844 */
[----:B------:R1:W5:Y:S02]  /*79990*/  LDL.LU.64 R78, [R1+0x4388] ;  /* 0x00438800014e7983 */ /* 0x0003640000300a00 */
[----:B------:R3:W-:Y:S02]  /*799a0*/  LDGSTS.E [R4+0xb700], [R196.64], P1 ;  /* 0x0b700000c4047fae */ /* 0x0007e40008921844 */
[----:B------:R1:W5:Y:S01]  /*799b0*/  LDL.LU.64 R72, [R1+0x4380] ;  /* 0x0043800001487983 */ /* 0x0003620000300a00 */
[----:B------:R4:W-:Y:S04]  /*799c0*/  LDGSTS.E [R4+0xb780], [R198.64], P1 ;  /* 0x0b780000c6047fae */ /* 0x0009e80008921844 */
[----:B------:R1:W5:Y:S01]  /*799d0*/  LDL.LU.64 R74, [R1+0x4378] ;  /* 0x00437800014a7983 */ /* 0x0003620000300a00 */
[----:B------:R1:W-:Y:S02]  /*799e0*/  LDGSTS.E [R4+0xd000], [R30.64], P3 ;  /* 0x0d0000001e047fae */ /* 0x0003e40009921844 */
[----:B------:R1:W5:Y:S02]  /*799f0*/  LDL.LU.64 R192, [R1+0x4370] ;  /* 0x0043700001c07983 */ /* 0x0003640000300a00 */
[----:B------:R1:W-:Y:S01]  /*79a00*/  LDGSTS.E [R4+0xd080], [R18.64], P3 ;  /* 0x0d08000012047fae */ /* 0x0003e20009921844 */
[----:B------:R1:W-:Y:S04]  /*79a10*/  LDGSTS.E [R4+0xd100], [R14.64], P3 ;  /* 0x0d1000000e047fae */ /* 0x0003e80009921844 */
[----:B--2---:R2:W5:Y:S01]  /*79a20*/  LDL.LU.64 R194, [R1+0x4368] ;  /* 0x0043680001c27983 */ /* 0x0045620000300a00 */
[----:B------:R1:W-:Y:S02]  /*79a30*/  LDGSTS.E [R4+0xd180], [R10.64], P3 ;  /* 0x0d1800000a047fae */ /* 0x0003e40009921844 */
[----:B------:R1:W-:Y:S02]  /*79a40*/  LDGSTS.E [R4+0xd200], [R6.64], P3 ;  /* 0x0d20000006047fae */ /* 0x0003e40009921844 */
[----:B------:R2:W-:Y:S01]  /*79a50*/  LDGSTS.E [R4+0xd280], [R250.64], P3 ;  /* 0x0d280000fa047fae */ /* 0x0005e20009921844 */
[----:B---3--:R4:W5:Y:S02]  /*79a60*/  LDL.LU.64 R196, [R1+0x4360] ;  /* 0x0043600001c47983 */ /* 0x0089640000300a00 */
[----:B----4-:R4:W5:Y:S02]  /*79a70*/  LDL.LU.64 R198, [R1+0x4358] ;  /* 0x0043580001c67983 */ /* 0x0109640000300a00 */
        /* <DEDUP_REMOVED lines=8> */
[----:B-1----:R-:W4:Y:S01]  /*79b00*/  LDL.LU R6, [R1+0x35b8] ;  /* 0x0035b80001067983 */ /* 0x002f220000300800 */
[----:B------:R-:W2:Y:S02]  /*79b10*/  LDL.LU R15, [R1+0x35c4] ;  /* 0x0035c400010f7983 */ /* 0x000ea40000300800 */
[----:B------:R-:W2:Y:S02]  /*79b20*/  LDL.LU R10, [R1+0x35cc] ;  /* 0x0035cc00010a7983 */ /* 0x000ea40000300800 */
[----:B------:R-:W2:Y:S01]  /*79b30*/  LDL.LU R18, [R1+0x35c0] ;  /* 0x0035c00001127983 */ /* 0x000ea20000300800 */
[----:B------:R1:W-:Y:S01]  /*79b40*/  LDGSTS.E [R4+0xd700], [R232.64], P3 ;  /* 0x0d700000e8047fae */ /* 0x0003e20009921844 */
[----:B------:R1:W-:Y:S03]  /*79b50*/  LDGSTS.E [R4+0xd780], [R218.64], P3 ;  /* 0x0d780000da047fae */ /* 0x0003e60009921844 */
[----:B------:R-:W2:Y:S01]  /*79b60*/  LDL.LU R14, [R1+0x35c8] ;  /* 0x0035c800010e7983 */ /* 0x000ea20000300800 */
[----:B------:R1:W-:Y:S02]  /*79b70*/  LDGSTS.E [R4+0xf000], [R216.64], P4 ;  /* 0x0f000000d8047fae */ /* 0x0003e4000a121844 */
[----:B------:R1:W-:Y:S02]  /*79b80*/  LDGSTS.E [R4+0xf080], [R214.64], P4 ;  /* 0x0f080000d6047fae */ /* 0x0003e4000a121844 */
[----:B------:R1:W-:Y:S01]  /*79b90*/  LDGSTS.E [R4+0xf100], [R212.64], P4 ;  /* 0x0f100000d4047fae */ /* 0x0003e2000a121844 */
[----:B------:R1:W-:Y:S01]  /*79ba0*/  LDGSTS.E [R4+0xf180], [R210.64], P4 ;  /* 0x0f180000d2047fae */ /* 0x0003e2000a121844 */
[----:B------:R1:W-:Y:S02]  /*79bb0*/  LDGSTS.E [R4+0xf200], [R208.64], P4 ;  /* 0x0f200000d0047fae */ /* 0x0003e4000a121844 */
[----:B------:R1:W-:Y:S02]  /*79bc0*/  LDGSTS.E [R4+0xf280], [R206.64], P4 ;  /* 0x0f280000ce047fae */ /* 0x0003e4000a121844 */
[----:B------:R1:W-:Y:S01]  /*79bd0*/  LDGSTS.E [R4+0xf300], [R204.64], P4 ;  /* 0x0f300000cc047fae */ /* 0x0003e2000a121844 */
[----:B------:R-:W4:Y:S04]  /*79be0*/  LDL.LU R11, [R1+0x35d4] ;  /* 0x0035d400010b7983 */ /* 0x000f280000300800 */
[----:B------:R1:W-:Y:S01]  /*79bf0*/  LDGSTS.E [R4+0xf380], [R202.64], P4 ;  /* 0x0f380000ca047fae */ /* 0x0003e2000a121844 */
[----:B------:R1:W-:Y:S02]  /*79c00*/  LDGSTS.E [R4+0xf400], [R28.64], P4 ;  /* 0x0f4000001c047fae */ /* 0x0003e4000a121844 */
[----:B------:R1:W-:Y:S02]  /*79c10*/  LDGSTS.E [R4+0xf480], [R8.64], P4 ;  /* 0x0f48000008047fae */ /* 0x0003e4000a121844 */
[----:B------:R1:W-:Y:S01]  /*79c20*/  LDGSTS.E [R4+0xf500], [R16.64], P4 ;  /* 0x0f50000010047fae */ /* 0x0003e2000a121844 */
[----:B------:R1:W-:Y:S01]  /*79c30*/  LDGSTS.E [R4+0xf580], [R12.64], P4 ;  /* 0x0f5800000c047fae */ /* 0x0003e2000a121844 */
[----:B------:R-:W-:Y:S01]  /*79c40*/  LOP3.LUT R5, R201, 0x60, RZ, 0x3c, !PT ;  /* 0x00000060c9057812 */ /* 0x000fe200078e3cff */
[----:B------:R2:W-:Y:S02]  /*79c50*/  LDGSTS.E [R4+0xf600], [R26.64], P4 ;  /* 0x0f6000001a047fae */ /* 0x0005e4000a121844 */
[----:B------:R2:W-:Y:S01]  /*79c60*/  LDGSTS.E [R4+0xf680], [R24.64], P4 ;  /* 0x0f68000018047fae */ /* 0x0005e2000a121844 */
[----:B------:R2:W-:Y:S04]  /*79c70*/  LDGSTS.E [R4+0xf700], [R22.64], P4 ;  /* 0x0f70000016047fae */ /* 0x0005e8000a121844 */
[----:B-1----:R-:W4:Y:S01]  /*79c80*/  LDL.LU R8, [R1+0x35dc] ;  /* 0x0035dc0001087983 */ /* 0x002f220000300800 */
[----:B------:R-:W4:Y:S02]  /*79c90*/  LDL.LU R17, [R1+0x35d0] ;  /* 0x0035d00001117983 */ /* 0x000f240000300800 */
[----:B------:R-:W4:Y:S02]  /*79ca0*/  LDL.LU R13, [R1+0x35d8] ;  /* 0x0035d800010d7983 */ /* 0x000f240000300800 */
[----:B------:R-:W4:Y:S01]  /*79cb0*/  LDL.LU R9, [R1+0x35e4] ;  /* 0x0035e40001097983 */ /* 0x000f220000300800 */
[----:B------:R-:W-:Y:S01]  /*79cc0*/  LEA R5, R2, R5, 0x10 ;  /* 0x0000000502057211 */ /* 0x000fe200078e80ff */
[----:B------:R1:W-:Y:S04]  /*79cd0*/  LDGSTS.E [R4+0xf780], [R20.64], P4 ;  /* 0x0f78000014047fae */ /* 0x0003e8000a121844 */
[----:B------:R-:W4:Y:S02]  /*79ce0*/  LDL.LU R2, [R1+0x35ec] ;  /* 0x0035ec0001027983 */ /* 0x000f240000300800 */
[----:B----4-:R-:W-:-:S05]  /*79cf0*/  IMAD.X R6, R6, 0x1, R0, P5 ;  /* 0x0000000106067824 */ /* 0x010fca00028e0600 */
[----:B------:R4:W-:Y:S01]  /*79d00*/  STL [R1+0x35b8], R6 ;  /* 0x0035b80601007387 */ /* 0x0009e20000100800 */
[----:B------:R-:W3:Y:S02]  /*79d10*/  LDL.LU R16, [R1+0x35e0] ;  /* 0x0035e00001107983 */ /* 0x000ee40000300800 */
[----:B------:R-:W3:Y:S01]  /*79d20*/  LDL.LU R12, [R1+0x35e8] ;  /* 0x0035e800010c7983 */ /* 0x000ee20000300800 */
[-C--:B--2---:R-:W-:Y:S01]  /*79d30*/  IADD3 R15, P1, R15, R252.reuse, RZ ;  /* 0x000000fc0f0f7210 */ /* 0x084fe20007f3e0ff */
[----:B------:R-:W-:Y:S01]  /*79d40*/  IMAD.MOV.U32 R7, RZ, RZ, R6 ;  /* 0x000000ffff077224 */ /* 0x000fe200078e0006 */
[----:B------:R-:W-:-:S03]  /*79d50*/  IADD3 R10, P3, R10, R252, RZ ;  /* 0x000000fc0a0a7210 */ /* 0x000fc60007f7e0ff */
[----:B------:R-:W-:Y:S01]  /*79d60*/  IMAD.X R18, R18, 0x1, R0, P1 ;  /* 0x0000000112127824 */ /* 0x000fe200008e0600 */
[----:B----4-:R-:W-:Y:S01]  /*79d70*/  MOV R6, R200 ;  /* 0x000000c800067202 */ /* 0x010fe20000000f00 */
[----:B------:R-:W-:Y:S01]  /*79d80*/  STL [R1+0x35c4], R15 ;  /* 0x0035c40f01007387 */ /* 0x000fe20000100800 */
[----:B------:R-:W-:Y:S02]  /*79d90*/  IADD3.X R14, R14, R0, RZ, P3, !PT ;  /* 0x000000000e0e7210 */ /* 0x000fe40001ffe4ff */
[----:B------:R2:W-:Y:S01]  /*79da0*/  STL [R1+0x35c0], R18 ;  /* 0x0035c01201007387 */ /* 0x0005e20000100800 */
[----:B------:R4:W-:Y:S01]  /*79db0*/  LDGSTS.E [R5+0x1800], [R6.64], P2 ;  /* 0x0180000006057fae */ /* 0x0009e20009121844 */
[----:B------:R-:W-:Y:S02]  /*79dc0*/  STL [R1+0x35cc], R10 ;  /* 0x0035cc0a01007387 */ /* 0x000fe40000100800 */
[----:B-1----:R-:W3:Y:S02]  /*79dd0*/  LDL.LU R4, [R1+0x35f4] ;  /* 0x0035f40001047983 */ /* 0x002ee40000300800 */
[----:B------:R1:W-:Y:S01]  /*79de0*/  STL [R1+0x35c8], R14 ;  /* 0x0035c80e01007387 */ /* 0x0003e20000100800 */
[----:B------:R-:W-:Y:S01]  /*79df0*/  IADD3 R11, P1, R11, R252, RZ ;  /* 0x000000fc0b0b7210 */ /* 0x000fe20007f3e0ff */
[----:B----4-:R-:W-:Y:S01]  /*79e00*/  IMAD.MOV.U32 R6, RZ, RZ, R15 ;  /* 0x000000ffff067224 */ /* 0x010fe200078e000f */
[----:B------:R-:W-:-:S02]  /*79e10*/  MOV R7, R18 ;  /* 0x0000001200077202 */ /* 0x000fc40000000f00 */
[----:B--2---:R-:W2:Y:S04]  /*79e20*/  LDL.LU R18, [R1+0x35fc] ;  /* 0x0035fc0001127983 */ /* 0x004ea80000300800 */
[----:B------:R4:W-:Y:S01]  /*79e30*/  LDGSTS.E [R5+0x1880], [R6.64], P2 ;  /* 0x0188000006057fae */ /* 0x0009e20009121844 */
[----:B------:R-:W-:Y:S01]  /*79e40*/  IMAD.X R17, R17, 0x1, R0, P1 ;  /* 0x0000000111117824 */ /* 0x000fe200008e0600 */
[----:B------:R-:W-:Y:S02]  /*79e50*/  IADD3 R8, P3, R8, R252, RZ ;  /* 0x000000fc08087210 */ /* 0x000fe40007f7e0ff */
[----:B----4-:R-:W-:Y:S02]  /*79e60*/  MOV R7, R14 ;  /* 0x0000000e00077202 */ /* 0x010fe40000000f00 */
[----:B-1----:R-:W2:Y:S01]  /*79e70*/  LDL.LU R14, [R1+0x35f0] ;  /* 0x0035f000010e7983 */ /* 0x002ea20000300800 */
[----:B------:R-:W-:-:S02]  /*79e80*/  IMAD.MOV.U32 R6, RZ, RZ, R10 ;  /* 0x000000ffff067224 */ /* 0x000fc400078e000a */
[----:B------:R-:W2:Y:S02]  /*79e90*/  LDL.LU R19, [R1+0x35f8] ;  /* 0x0035f80001137983 */ /* 0x000ea40000300800 */
[----:B------:R-:W2:Y:S01]  /*79ea0*/  LDL.LU R15, [R1+0x3604] ;  /* 0x00360400010f7983 */ /* 0x000ea20000300800 */
[----:B------:R-:W2:Y:S01]  /*79eb0*/  LDL.LU R10, [R1+0x360c] ;  /* 0x00360c00010a7983 */ /* 0x000ea20000300800 */
[----:B------:R-:W-:Y:S03]  /*79ec0*/  STL [R1+0x35d4], R11 ;  /* 0x0035d40b01007387 */ /* 0x000fe60000100800 */
[----:B------:R1:W-:Y:S01]  /*79ed0*/  LDGSTS.E [R5+0x1900], [R6.64], P2 ;  /* 0x0190000006057fae */ /* 0x0003e20009121844 */
[----:B------:R1:W-:Y:S01]  /*79ee0*/  STL [R1+0x35d0], R17 ;  /* 0x0035d01101007387 */ /* 0x0003e20000100800 */
[----:B------:R-:W-:Y:S01]  /*79ef0*/  IADD3.X R13, R13, R0, RZ, P3, !PT ;  /* 0x000000000d0d7210 */ /* 0x000fe20001ffe4ff */
[----:B------:R-:W-:Y:S01]  /*79f00*/  STL [R1+0x35dc], R8 ;  /* 0x0035dc0801007387 */ /* 0x000fe20000100800 */
[----:B-1----:R-:W-:-:S02]  /*79f10*/  MOV R7, R17 ;  /* 0x0000001100077202 */ /* 0x002fc40000000f00 */
[----:B------:R-:W2:Y:S01]  /*79f20*/  LDL.LU R17, [R1+0x3600] ;  /* 0x0036000001117983 */ /* 0x000ea20000300800 */
[----:B------:R-:W-:Y:S02]  /*79f30*/  IMAD.MOV.U32 R6, RZ, RZ, R11 ;  /* 0x000000ffff067224 */ /* 0x000fe400078e000b */
[----:B------:R1:W-:Y:S02]  /*79f40*/  STL [R1+0x35d8], R13 ;  /* 0x0035d80d01007387 */ /* 0x0003e40000100800 */
[----:B------:R-:W2:Y:S01]  /*79f50*/  LDL.LU R11, [R1+0x3608] ;  /* 0x00360800010b7983 */ /* 0x000ea20000300800 */
[-C--:B------:R-:W-:Y:S01]  /*79f60*/  IADD3 R9, P1, R9, R252.reuse, RZ ;  /* 0x000000fc09097210 */ /* 0x080fe20007f3e0ff */
[----:B------:R1:W-:Y:S01]  /*79f70*/  LDGSTS.E [R5+0x1980], [R6.64], P2 ;  /* 0x0198000006057fae */ /* 0x0003e20009121844 */
[----:B------:R-:W-:Y:S01]  /*79f80*/  IADD3 R2, P3, R2, R252, RZ ;  /* 0x000000fc02027210 */ /* 0x000fe20007f7e0ff */
[----:B-1----:R-:W-:Y:S01]  /*79f90*/  IMAD.MOV.U32 R6, RZ, RZ, R8 ;  /* 0x000000ffff067224 */ /* 0x002fe200078e0008 */
[----:B------:R-:W-:-:S02]  /*79fa0*/  MOV R7, R13 ;  /* 0x0000000d00077202 */ /* 0x000fc40000000f00 */
[----:B------:R-:W2:Y:S01]  /*79fb0*/  LDL.LU R13, [R1+0x3614] ;  /* 0x00361400010d7983 */ /* 0x000ea20000300800 */
[----:B------:R-:W2:Y:S02]  /*79fc0*/  LDL.LU R8, [R1+0x361c] ;  /* 0x00361c0001087983 */ /* 0x000ea40000300800 */
[----:B------:R-:W-:Y:S01]  /*79fd0*/  STL [R1+0x35e4], R9 ;  /* 0x0035e40901007387 */ /* 0x000fe20000100800 */
[----:B------:R1:W-:Y:S02]  /*79fe0*/  LDGSTS.E [R5+0x1a00], [R6.64], P2 ;  /* 0x01a0000006057fae */ /* 0x0003e40009121844 */
[----:B-1----:R-:W-:Y:S02]  /*79ff0*/  IMAD.MOV.U32 R6, RZ, RZ, R9 ;  /* 0x000000ffff067224 */ /* 0x002fe400078e0009 */
[----:B---3--:R-:W-:Y:S01]  /*7a000*/  IMAD.X R16, R16, 0x1, R0, P1 ;  /* 0x0000000110107824 */ /* 0x008fe200008e0600 */
[----:B------:R-:W-:-:S04]  /*7a010*/  IADD3.X R12, R12, R0, RZ, P3, !PT ;  /* 0x000000000c0c7210 */ /* 0x000fc80001ffe4ff */
[----:B------:R1:W-:Y:S01]  /*7a020*/  STL [R1+0x35e0], R16 ;  /* 0x0035e01001007387 */ /* 0x0003e20000100800 */
[----:B------:R-:W-:Y:S01]  /*7a030*/  MOV R7, R16 ;  /* 0x0000001000077202 */ /* 0x000fe20000000f00 */
[----:B------:R-:W-:Y:S04]  /*7a040*/  STL [R1+0x35ec], R2 ;  /* 0x0035ec0201007387 */ /* 0x000fe80000100800 */
[----:B------:R3:W-:Y:S04]  /*7a050*/  LDGSTS.E [R5+0x1a80], [R6.64], P2 ;  /* 0x01a8000006057fae */ /* 0x0007e80009121844 */
[----:B-1----:R-:W4:Y:S01]  /*7a060*/  LDL.LU R16, [R1+0x3610] ;  /* 0x0036100001107983 */ /* 0x002f220000300800 */
[----:B------:R1:W-:Y:S02]  /*7a070*/  STL [R1+0x35e8], R12 ;  /* 0x0035e80c01007387 */ /* 0x0003e40000100800 */
[----:B------:R-:W4:Y:S01]  /*7a080*/  LDL.LU R9, [R1+0x3618] ;  /* 0x0036180001097983 */ /* 0x000f220000300800 */
[----:B------:R-:W-:Y:S01]  /*7a090*/  IADD3 R4, P1, R4, R252, RZ ;  /* 0x000000fc04047210 */ /* 0x000fe20007f3e0ff */
[----:B---3--:R-:W-:Y:S01]  /*7a0a0*/  IMAD.MOV.U32 R6, RZ, RZ, R2 ;  /* 0x000000ffff067224 */ /* 0x008fe200078e0002 */
[----:B------:R-:W-:-:S02]  /*7a0b0*/  MOV R7, R12 ;  /* 0x0000000c00077202 */ /* 0x000fc40000000f00 */
[----:B-1----:R-:W3:Y:S04]  /*7a0c0*/  LDL.LU R12, [R1+0x3624] ;  /* 0x00362400010c7983 */ /* 0x002ee80000300800 */
[----:B------:R1:W-:Y:S01]  /*7a0d0*/  LDGSTS.E [R5+0x1b00], [R6.64], P2 ;  /* 0x01b0000006057fae */ /* 0x0003e20009121844 */
[----:B------:R-:W3:Y:S01]  /*7a0e0*/  LDL.LU R2, [R1+0x362c] ;  /* 0x00362c0001027983 */ /* 0x000ee20000300800 */
[----:B--2---:R-:W-:Y:S02]  /*7a0f0*/  IADD3 R18, P3, R18, R252, RZ ;  /* 0x000000fc12127210 */ /* 0x004fe40007f7e0ff */
[----:B------:R-:W-:Y:S01]  /*7a100*/  STL [R1+0x35f4], R4 ;  /* 0x0035f40401007387 */ /* 0x000fe20000100800 */
[----:B-1----:R-:W-:Y:S02]  /*7a110*/  IMAD.MOV.U32 R6, RZ, RZ, R4 ;  /* 0x000000ffff067224 */ /* 0x002fe400078e0004 */
[----:B------:R-:W-:Y:S01]  /*7a120*/  IMAD.X R14, R14, 0x1, R0, P1 ;  /* 0x000000010e0e7824 */ /* 0x000fe200008e0600 */
[----:B------:R-:W-:-:S02]  /*7a130*/  IADD3.X R19, R19, R0, RZ, P3, !PT ;  /* 0x0000000013137210 */ /* 0x000fc40001ffe4ff */
[----:B------:R-:W-:Y:S02]  /*7a140*/  IADD3 R15, P1, R15, R252, RZ ;  /* 0x000000fc0f0f7210 */ /* 0x000fe40007f3e0ff */
[----:B------:R-:W-:Y:S01]  /*7a150*/  MOV R7, R14 ;  /* 0x0000000e00077202 */ /* 0x000fe20000000f00 */
[----:B------:R1:W-:Y:S01]  /*7a160*/  STL [R1+0x35f0], R14 ;  /* 0x0035f00e01007387 */ /* 0x0003e20000100800 */
[----:B------:R2:W-:Y:S03]  /*7a170*/  STL [R1+0x35fc], R18 ;  /* 0x0035fc1201007387 */ /* 0x0005e60000100800 */
[----:B------:R1:W-:Y:S01]  /*7a180*/  LDGSTS.E [R5+0x1b80], [R6.64], P2 ;  /* 0x01b8000006057fae */ /* 0x0003e20009121844 */
[----:B------:R-:W-:-:S03]  /*7a190*/  IADD3 R10, P3, R10, R252, RZ ;  /* 0x000000fc0a0a7210 */ /* 0x000fc60007f7e0ff */
[----:B-1----:R-:W3:Y:S01]  /*7a1a0*/  LDL.LU R14, [R1+0x3620] ;  /* 0x00362000010e7983 */ /* 0x002ee20000300800 */
[----:B------:R-:W-:Y:S02]  /*7a1b0*/  STL [R1+0x35f8], R19 ;  /* 0x0035f81301007387 */ /* 0x000fe40000100800 */
[----:B------:R-:W3:Y:S02]  /*7a1c0*/  LDL.LU R4, [R1+0x3628] ;  /* 0x0036280001047983 */ /* 0x000ee40000300800 */
[----:B------:R-:W-:Y:S02]  /*7a1d0*/  IMAD.X R17, R17, 0x1, R0, P1 ;  /* 0x0000000111117824 */ /* 0x000fe400008e0600 */
[----:B------:R-:W-:Y:S01]  /*7a1e0*/  IMAD.MOV.U32 R6, RZ, RZ, R18 ;  /* 0x000000ffff067224 */ /* 0x000fe200078e0012 */
[----:B------:R-:W-:Y:S02]  /*7a1f0*/  MOV R7, R19 ;  /* 0x0000001300077202 */ /* 0x000fe40000000f00 */
[----:B------:R-:W-:Y:S01]  /*7a200*/  IADD3.X R11, R11, R0, RZ, P3, !PT ;  /* 0x000000000b0b7210 */ /* 0x000fe20001ffe4ff */
[----:B------:R-:W-:Y:S04]  /*7a210*/  STL [R1+0x3604], R15 ;  /* 0x0036040f01007387 */ /* 0x000fe80000100800 */
[----:B------:R1:W-:Y:S01]  /*7a220*/  LDGSTS.E [R5+0x1c00], [R6.64], P2 ;  /* 0x01c0000006057fae */ /* 0x0003e20009121844 */
[----:B------:R-:W-:Y:S02]  /*7a230*/  STL [R1+0x3600], R17 ;  /* 0x0036001101007387 */ /* 0x000fe40000100800 */
[----:B------:R-:W-:Y:S02]  /*7a240*/  STL [R1+0x360c], R10 ;  /* 0x00360c0a01007387 */ /* 0x000fe40000100800 */
[----:B------:R2:W-:Y:S02]  /*7a250*/  STL [R1+0x3608], R11 ;  /* 0x0036080b01007387 */ /* 0x0005e40000100800 */
[----:B--2---:R-:W3:Y:S01]  /*7a260*/  LDL.LU R18, [R1+0x3630] ;  /* 0x0036300001127983 */ /* 0x004ee20000300800 */
[----:B-1----:R-:W-:Y:S01]  /*7a270*/  IMAD.MOV.U32 R6, RZ, RZ, R15 ;  /* 0x000000ffff067224 */ /* 0x002fe200078e000f */
[----:B------:R-:W-:-:S05]  /*7a280*/  MOV R7, R17 ;  /* 0x0000001100077202 */ /* 0x000fca0000000f00 */
[----:B------:R1:W-:Y:S01]  /*7a290*/  LDGSTS.E [R5+0x1c80], [R6.64], P2 ;  /* 0x01c8000006057fae */ /* 0x0003e20009121844 */
[-C--:B------:R-:W-:Y:S02]  /*7a2a0*/  IADD3 R13, P1, R13, R252.reuse, RZ ;  /* 0x000000fc0d0d7210 */ /* 0x080fe40007f3e0ff */
[----:B-1----:R-:W-:Y:S02]  /*7a2b0*/  MOV R7, R11 ;  /* 0x0000000b00077202 */ /* 0x002fe40000000f00 */
[----:B------:R-:W3:Y:S01]  /*7a2c0*/  LDL.LU R11, [R1+0x3634] ;  /* 0x00363400010b7983 */ /* 0x000ee20000300800 */
[----:B------:R-:W-:Y:S02]  /*7a2d0*/  IMAD.MOV.U32 R6, RZ, RZ, R10 ;  /* 0x000000ffff067224 */ /* 0x000fe400078e000a */
[----:B------:R-:W3:Y:S02]  /*7a2e0*/  LDL.LU R15, [R1+0x37b8] ;  /* 0x0037b800010f7983 */ /* 0x000ee40000300800 */
[----:B------:R-:W3:Y:S01]  /*7a2f0*/  LDL.LU R10, [R1+0x37bc] ;  /* 0x0037bc00010a7983 */ /* 0x000ee20000300800 */
[----:B------:R-:W-:Y:S01]  /*7a300*/  IADD3 R8, P3, R8, R252, RZ ;  /* 0x000000fc08087210 */ /* 0x000fe20007f7e0ff */
[----:B------:R1:W-:Y:S04]  /*7a310*/  LDGSTS.E [R5+0x1d00], [R6.64], P2 ;  /* 0x01d0000006057fae */ /* 0x0003e80009121844 */
[----:B------:R-:W-:Y:S01]  /*7a320*/  STL [R1+0x3614], R13 ;  /* 0x0036140d01007387 */ /* 0x000fe20000100800 */
[----:B-1----:R-:W-:-:S02]  /*7a330*/  IMAD.MOV.U32 R6, RZ, RZ, R13 ;  /* 0x000000ffff067224 */ /* 0x002fc400078e000d */
[----:B----4-:R-:W-:Y:S01]  /*7a340*/  IMAD.X R16, R16, 0x1, R0, P1 ;  /* 0x0000000110107824 */ /* 0x010fe200008e0600 */
[----:B------:R-:W-:-:S04]  /*7a350*/  IADD3.X R9, R9, R0, RZ, P3, !PT ;  /* 0x0000000009097210 */ /* 0x000fc80001ffe4ff */
[----:B------:R-:W-:Y:S01]  /*7a360*/  MOV R7, R16 ;  /* 0x0000001000077202 */ /* 0x000fe20000000f00 */
[----:B------:R1:W-:Y:S01]  /*7a370*/  STL [R1+0x3610], R16 ;  /* 0x0036101001007387 */ /* 0x0003e20000100800 */
[----:B------:R4:W-:Y:S02]  /*7a380*/  STL [R1+0x361c], R8 ;  /* 0x00361c0801007387 */ /* 0x0009e40000100800 */
[----:B------:R4:W-:Y:S01]  /*7a390*/  STL [R1+0x3618], R9 ;  /* 0x0036180901007387 */ /* 0x0009e20000100800 */
[----:B------:R4:W-:Y:S04]  /*7a3a0*/  LDGSTS.E [R5+0x1d80], [R6.64], P2 ;  /* 0x01d8000006057fae */ /* 0x0009e80009121844 */
[----:B-1----:R-:W2:Y:S01]  /*7a3b0*/  LDL.LU R16, [R1+0x37c0] ;  /* 0x0037c00001107983 */ /* 0x002ea20000300800 */
[----:B----4-:R-:W-:-:S03]  /*7a3c0*/  IMAD.MOV.U32 R6, RZ, RZ, R8 ;  /* 0x000000ffff067224 */ /* 0x010fc600078e0008 */
[----:B------:R-:W4:Y:S01]  /*7a3d0*/  LDL.LU R8, [R1+0x37c4] ;  /* 0x0037c40001087983 */ /* 0x000f220000300800 */
[----:B------:R-:W-:Y:S01]  /*7a3e0*/  MOV R7, R9 ;  /* 0x0000000900077202 */ /* 0x000fe20000000f00 */
[----:B------:R-:W2:Y:S02]  /*7a3f0*/  LDL.LU R13, [R1+0x37c8] ;  /* 0x0037c800010d7983 */ /* 0x000ea40000300800 */
[----:B------:R-:W2:Y:S01]  /*7a400*/  LDL.LU R9, [R1+0x37cc] ;  /* 0x0037cc0001097983 */ /* 0x000ea20000300800 */
[-C--:B---3--:R-:W-:Y:S02]  /*7a410*/  IADD3 R12, P1, R12, R252.reuse, RZ ;  /* 0x000000fc0c0c7210 */ /* 0x088fe40007f3e0ff */
[----:B------:R-:W-:Y:S01]  /*7a420*/  IADD3 R2, P3, R2, R252, RZ ;  /* 0x000000fc02027210 */ /* 0x000fe20007f7e0ff */
[----:B------:R1:W-:Y:S04]  /*7a430*/  LDGSTS.E [R5+0x1e00], [R6.64], P2 ;  /* 0x01e0000006057fae */ /* 0x0003e80009121844 */
[----:B------:R3:W-:Y:S01]  /*7a440*/  STL [R1+0x3624], R12 ;  /* 0x0036240c01007387 */ /* 0x0007e20000100800 */
[----:B------:R-:W-:Y:S01]  /*7a450*/  IMAD.X R14, R14, 0x1, R0, P1 ;  /* 0x000000010e0e7824 */ /* 0x000fe200008e0600 */
[----:B------:R-:W-:-:S04]  /*7a460*/  IADD3.X R4, R4, R0, RZ, P3, !PT ;  /* 0x0000000004047210 */ /* 0x000fc80001ffe4ff */
[----:B------:R3:W-:Y:S01]  /*7a470*/  STL [R1+0x3620], R14 ;  /* 0x0036200e01007387 */ /* 0x0007e20000100800 */
[----:B------:R3:W-:Y:S02]  /*7a480*/  STL [R1+0x362c], R2 ;  /* 0x00362c0201007387 */ /* 0x0007e40000100800 */
[----:B------:R3:W-:Y:S02]  /*7a490*/  STL [R1+0x3628], R4 ;  /* 0x0036280401007387 */ /* 0x0007e40000100800 */
[----:B-1----:R-:W-:Y:S01]  /*7a4a0*/  IMAD.MOV.U32 R6, RZ, RZ, R12 ;  /* 0x000000ffff067224 */ /* 0x002fe200078e000c */
[----:B------:R-:W-:Y:S01]  /*7a4b0*/  MOV R7, R14 ;  /* 0x0000000e00077202 */ /* 0x000fe20000000f00 */
[----:B------:R-:W2:Y:S01]  /*7a4c0*/  LDL.LU R17, [R1+0x37d0] ;  /* 0x0037d00001117983 */ /* 0x000ea20000300800 */
[----:B---3--:R-:W3:Y:S01]  /*7a4d0*/  LDL.LU R12, [R1+0x37d4] ;  /* 0x0037d400010c7983 */ /* 0x008ee20000300800 */
[----:B------:R-:W-:Y:S02]  /*7a4e0*/  ISETP.GT.AND P1, PT, R3, 0x7, PT ;  /* 0x000000070300780c */ /* 0x000fe40003f24270 */
[----:B------:R1:W-:Y:S04]  /*7a4f0*/  LDGSTS.E [R5+0x1e80], [R6.64], P2 ;  /* 0x01e8000006057fae */ /* 0x0003e80009121844 */
[----:B------:R-:W3:Y:S01]  /*7a500*/  LDL.LU R14, [R1+0x37d8] ;  /* 0x0037d800010e7983 */ /* 0x000ee20000300800 */
[----:B-1----:R-:W-:-:S03]  /*7a510*/  IMAD.MOV.U32 R6, RZ, RZ, R2 ;  /* 0x000000ffff067224 */ /* 0x002fc600078e0002 */
[----:B------:R-:W3:Y:S01]  /*7a520*/  LDL.LU R2, [R1+0x37dc] ;  /* 0x0037dc0001027983 */ /* 0x000ee20000300800 */
[----:B------:R-:W-:Y:S01]  /*7a530*/  MOV R7, R4 ;  /* 0x0000000400077202 */ /* 0x000fe20000000f00 */
[----:B------:R-:W-:-:S04]  /*7a540*/  SEL R4, RZ, 0x4, !P1 ;  /* 0x00000004ff047807 */ /* 0x000fc80004800000 */
[----:B------:R1:W-:Y:S01]  /*7a550*/  LDGSTS.E [R5+0x1f00], [R6.64], P2 ;  /* 0x01f0000006057fae */ /* 0x0003e20009121844 */
[-C--:B------:R-:W-:Y:S02]  /*7a560*/  IADD3 R11, P3, R11, R252.reuse, RZ ;  /* 0x000000fc0b0b7210 */ /* 0x080fe40007f7e0ff */
[----:B------:R-:W-:-:S03]  /*7a570*/  IADD3 R10, P4, R10, R252, RZ ;  /* 0x000000fc0a0a7210 */ /* 0x000fc60007f9e0ff */
[----:B------:R-:W-:Y:S01]  /*7a580*/  IMAD.X R18, R18, 0x1, R0, P3 ;  /* 0x0000000112127824 */ /* 0x000fe200018e0600 */
[----:B------:R1:W-:Y:S01]  /*7a590*/  STL [R1+0x3634], R11 ;  /* 0x0036340b01007387 */ /* 0x0003e20000100800 */
[----:B------:R-:W-:Y:S02]  /*7a5a0*/  SEL R4, R4, RZ, !P0 ;  /* 0x000000ff04047207 */ /* 0x000fe40004000000 */
[----:B------:R-:W-:Y:S01]  /*7a5b0*/  IADD3.X R15, R15, R0, RZ, P4, !PT ;  /* 0x000000000f0f7210 */ /* 0x000fe200027fe4ff */
[----:B-1----:R-:W-:Y:S01]  /*7a5c0*/  IMAD.MOV.U32 R6, RZ, RZ, R11 ;  /* 0x000000ffff067224 */ /* 0x002fe200078e000b */
[----:B------:R-:W-:Y:S01]  /*7a5d0*/  STL [R1+0x3630], R18 ;  /* 0x0036301201007387 */ /* 0x000fe20000100800 */
[----:B------:R-:W-:Y:S01]  /*7a5e0*/  MOV R7, R18 ;  /* 0x0000001200077202 */ /* 0x000fe20000000f00 */
[----:B------:R-:W-:Y:S01]  /*7a5f0*/  STL [R1+0x37bc], R10 ;  /* 0x0037bc0a01007387 */ /* 0x000fe20000100800 */
[----:B------:R-:W-:Y:S01]  /*7a600*/  ISETP.NE.U32.AND P1, PT, R4, RZ, PT ;  /* 0x000000ff0400720c */ /* 0x000fe20003f25070 */
[----:B------:R-:W3:Y:S01]  /*7a610*/  LDL.LU R11, [R1+0x37e4] ;  /* 0x0037e400010b7983 */ /* 0x000ee20000300800 */
[----:B------:R1:W-:Y:S03]  /*7a620*/  STL [R1+0x37b8], R15 ;  /* 0x0037b80f01007387 */ /* 0x0003e60000100800 */
[----:B------:R1:W-:Y:S01]  /*7a630*/  LDGSTS.E [R5+0x1f80], [R6.64], P2 ;  /* 0x01f8000006057fae */ /* 0x0003e20009121844 */
[----:B------:R-:W3:Y:S01]  /*7a640*/  LDL.LU R4, [R1+0x37ec] ;  /* 0x0037ec0001047983 */ /* 0x000ee20000300800 */
[----:B-1----:R-:W-:-:S02]  /*7a650*/  MOV R7, R15 ;  /* 0x0000000f00077202 */ /* 0x002fc40000000f00 */
[----:B------:R-:W3:Y:S01]  /*7a660*/  LDL.LU R15, [R1+0x37e0] ;  /* 0x0037e000010f7983 */ /* 0x000ee20000300800 */
[----:B------:R-:W-:Y:S02]  /*7a670*/  IMAD.MOV.U32 R6, RZ, RZ, R10 ;  /* 0x000000ffff067224 */ /* 0x000fe400078e000a */
[----:B------:R-:W3:Y:S03]  /*7a680*/  LDL.LU R10, [R1+0x37e8] ;  /* 0x0037e800010a7983 */ /* 0x000ee60000300800 */
[----:B------:R1:W-:Y:S01]  /*7a690*/  LDGSTS.E [R5+0x3800], [R6.64], P1 ;  /* 0x0380000006057fae */ /* 0x0003e20008921844 */
[-C--:B----4-:R-:W-:Y:S02]  /*7a6a0*/  IADD3 R8, P2, R8, R252.reuse, RZ ;  /* 0x000000fc08087210 */ /* 0x090fe40007f5e0ff */
[----:B--2---:R-:W-:-:S03]  /*7a6b0*/  IADD3 R9, P3, R9, R252, RZ ;  /* 0x000000fc09097210 */ /* 0x004fc60007f7e0ff */
[----:B------:R-:W-:Y:S01]  /*7a6c0*/  IMAD.X R16, R16, 0x1, R0, P2 ;  /* 0x0000000110107824 */ /* 0x000fe200010e0600 */
[----:B------:R2:W-:Y:S01]  /*7a6d0*/  STL [R1+0x37c4], R8 ;  /* 0x0037c40801007387 */ /* 0x0005e20000100800 */
[----:B------:R-:W-:Y:S01]  /*7a6e0*/  IADD3.X R13, R13, R0, RZ, P3, !PT ;  /* 0x000000000d0d7210 */ /* 0x000fe20001ffe4ff */
[----:B-1----:R-:W-:Y:S02]  /*7a6f0*/  IMAD.MOV.U32 R6, RZ, RZ, R8 ;  /* 0x000000ffff067224 */ /* 0x002fe400078e0008 */
[----:B------:R-:W-:Y:S01]  /*7a700*/  STL [R1+0x37c0], R16 ;  /* 0x0037c01001007387 */ /* 0x000fe20000100800 */
[----:B------:R-:W-:Y:S01]  /*7a710*/  MOV R7, R16 ;  /* 0x0000001000077202 */ /* 0x000fe20000000f00 */
[----:B------:R-:W-:Y:S02]  /*7a720*/  STL [R1+0x37cc], R9 ;  /* 0x0037cc0901007387 */ /* 0x000fe40000100800 */
[----:B--2---:R-:W2:Y:S01]  /*7a730*/  LDL.LU R8, [R1+0x37f4] ;  /* 0x0037f40001087983 */ /* 0x004ea20000300800 */
[----:B------:R1:W-:Y:S03]  /*7a740*/  STL [R1+0x37c8], R13 ;  /* 0x0037c80d01007387 */ /* 0x0003e60000100800 */
[----:B------:R4:W-:Y:S01]  /*7a750*/  LDGSTS.E [R5+0x3880], [R6.64], P1 ;  /* 0x0388000006057fae */ /* 0x0009e20008921844 */
[----:B------:R-:W2:Y:S01]  /*7a760*/  LDL.LU R18, [R1+0x37fc] ;  /* 0x0037fc0001127983 */ /* 0x000ea20000300800 */
[----:B----4-:R-:W-:-:S02]  /*7a770*/  MOV R7, R13 ;  /* 0x0000000d00077202 */ /* 0x010fc40000000f00 */
[----:B-1----:R-:W4:Y:S01]  /*7a780*/  LDL.LU R13, [R1+0x37f0] ;  /* 0x0037f000010d7983 */ /* 0x002f220000300800 */
[----:B------:R-:W4:Y:S01]  /*7a790*/  LDL.LU R19, [R1+0x37f8] ;  /* 0x0037f80001137983 */ /* 0x000f220000300800 */
[-C--:B---3--:R-:W-:Y:S01]  /*7a7a0*/  IADD3 R12, P2, R12, R252.reuse, RZ ;  /* 0x000000fc0c0c7210 */ /* 0x088fe20007f5e0ff */
[----:B------:R-:W-:Y:S01]  /*7a7b0*/  IMAD.MOV.U32 R6, RZ, RZ, R9 ;  /* 0x000000ffff067224 */ /* 0x000fe200078e0009 */
[----:B------:R-:W3:Y:S01]  /*7a7c0*/  LDL.LU R16, [R1+0x3804] ;  /* 0x0038040001107983 */ /* 0x000ee20000300800 */
[----:B------:R-:W3:Y:S02]  /*7a7d0*/  LDL.LU R9, [R1+0x380c] ;  /* 0x00380c0001097983 */ /* 0x000ee40000300800 */
[----:B------:R-:W-:Y:S01]  /*7a7e0*/  IMAD.X R17, R17, 0x1, R0, P2 ;  /* 0x0000000111117824 */ /* 0x000fe200010e0600 */
[----:B------:R-:W-:Y:S04]  /*7a7f0*/  STL [R1+0x37d4], R12 ;  /* 0x0037d40c01007387 */ /* 0x000fe80000100800 */
[----:B------:R1:W-:Y:S04]  /*7a800*/  LDGSTS.E [R5+0x3900], [R6.64], P1 ;  /* 0x0390000006057fae */ /* 0x0003e80008921844 */
[----:B------:R1:W-:Y:S01]  /*7a810*/  STL [R1+0x37d0], R17 ;  /* 0x0037d01101007387 */ /* 0x0003e20000100800 */
[----:B------:R-:W-:-:S04]  /*7a820*/  IADD3 R2, P3, R2, R252, RZ ;  /* 0x000000fc02027210 */ /* 0x000fc80007f7e0ff */
[----:B------:R-:W-:Y:S02]  /*7a830*/  IADD3.X R14, R14, R0, RZ, P3, !PT ;  /* 0x000000000e0e7210 */ /* 0x000fe40001ffe4ff */
[----:B-1----:R-:W-:Y:S01]  /*7a840*/  MOV R7, R17 ;  /* 0x0000001100077202 */ /* 0x002fe20000000f00 */
[----:B------:R-:W-:Y:S01]  /*7a850*/  STL [R1+0x37dc], R2 ;  /* 0x0037dc0201007387 */ /* 0x000fe20000100800 */
[----:B------:R-:W3:Y:S02]  /*7a860*/  LDL.LU R17, [R1+0x3800] ;  /* 0x0038000001117983 */ /* 0x000ee40000300800 */
[----:B------:R-:W-:Y:S02]  /*7a870*/  IMAD.MOV.U32 R6, RZ, RZ, R12 ;  /* 0x000000ffff067224 */ /* 0x000fe400078e000c */
[----:B------:R1:W-:Y:S01]  /*7a880*/  STL [R1+0x37d8], R14 ;  /* 0x0037d80e01007387 */ /* 0x0003e20000100800 */
[----:B------:R-:W3:Y:S04]  /*7a890*/  LDL.LU R12, [R1+0x3808] ;  /* 0x00380800010c7983 */ /* 0x000ee80000300800 */
[----:B------:R1:W-:Y:S02]  /*7a8a0*/  LDGSTS.E [R5+0x3980], [R6.64], P1 ;  /* 0x0398000006057fae */ /* 0x0003e40008921844 */
[----:B-1----:R-:W-:Y:S01]  /*7a8b0*/  IMAD.MOV.U32 R6, RZ, RZ, R2 ;  /* 0x000000ffff067224 */ /* 0x002fe200078e0002 */
[----:B------:R-:W-:-:S02]  /*7a8c0*/  MOV R7, R14 ;  /* 0x0000000e00077202 */ /* 0x000fc40000000f00 */
[----:B------:R-:W3:Y:S01]  /*7a8d0*/  LDL.LU R14, [R1+0x3814] ;  /* 0x00381400010e7983 */ /* 0x000ee20000300800 */
[----:B------:R-:W3:Y:S03]  /*7a8e0*/  LDL.LU R2, [R1+0x381c] ;  /* 0x00381c0001027983 */ /* 0x000ee60000300800 */
[----:B------:R1:W-:Y:S01]  /*7a8f0*/  LDGSTS.E [R5+0x3a00], [R6.64], P1 ;  /* 0x03a0000006057fae */ /* 0x0003e20008921844 */
[-C--:B------:R-:W-:Y:S02]  /*7a900*/  IADD3 R11, P2, R11, R252.reuse, RZ ;  /* 0x000000fc0b0b7210 */ /* 0x080fe40007f5e0ff */
[----:B------:R-:W-:-:S03]  /*7a910*/  IADD3 R4, P3, R4, R252, RZ ;  /* 0x000000fc04047210 */ /* 0x000fc60007f7e0ff */
[----:B------:R-:W-:Y:S01]  /*7a920*/  STL [R1+0x37e4], R11 ;  /* 0x0037e40b01007387 */ /* 0x000fe20000100800 */
[----:B------:R-:W-:Y:S01]  /*7a930*/  IMAD.X R15, R15, 0x1, R0, P2 ;  /* 0x000000010f0f7824 */ /* 0x000fe200010e0600 */
[----:B------:R-:W-:-:S04]  /*7a940*/  IADD3.X R10, R10, R0, RZ, P3, !PT ;  /* 0x000000000a0a7210 */ /* 0x000fc80001ffe4ff */
[----:B------:R1:W-:Y:S02]  /*7a950*/  STL [R1+0x37e0], R15 ;  /* 0x0037e00f01007387 */ /* 0x0003e40000100800 */
[----:B-1----:R-:W-:Y:S02]  /*7a960*/  MOV R7, R15 ;  /* 0x0000000f00077202 */ /* 0x002fe40000000f00 */
[----:B------:R-:W-:Y:S01]  /*7a970*/  STL [R1+0x37ec], R4 ;  /* 0x0037ec0401007387 */ /* 0x000fe20000100800 */
[----:B------:R-:W-:-:S05]  /*7a980*/  IMAD.MOV.U32 R6, RZ, RZ, R11 ;  /* 0x000000ffff067224 */ /* 0x000fca00078e000b */
[----:B------:R1:W-:Y:S04]  /*7a990*/  LDGSTS.E [R5+0x3a80], [R6.64], P1 ;  /* 0x03a8000006057fae */ /* 0x0003e80008921844 */
[----:B------:R-:W3:Y:S01]  /*7a9a0*/  LDL.LU R15, [R1+0x3810] ;  /* 0x00381000010f7983 */ /* 0x000ee20000300800 */
[----:B------:R1:W-:Y:S02]  /*7a9b0*/  STL [R1+0x37e8], R10 ;  /* 0x0037e80a01007387 */ /* 0x0003e40000100800 */
[----:B------:R-:W3:Y:S02]  /*7a9c0*/  LDL.LU R11, [R1+0x3818] ;  /* 0x00381800010b7983 */ /* 0x000ee40000300800 */
[----:B-1----:R-:W-:Y:S01]  /*7a9d0*/  IMAD.MOV.U32 R6, RZ, RZ, R4 ;  /* 0x000000ffff067224 */ /* 0x002fe200078e0004 */
[----:B------:R-:W-:-:S02]  /*7a9e0*/  MOV R7, R10 ;  /* 0x0000000a00077202 */ /* 0x000fc40000000f00 */
[----:B------:R-:W3:Y:S01]  /*7a9f0*/  LDL.LU R10, [R1+0x3824] ;  /* 0x00382400010a7983 */ /* 0x000ee20000300800 */
[----:B------:R-:W3:Y:S03]  /*7aa00*/  LDL.LU R4, [R1+0x382c] ;  /* 0x00382c0001047983 */ /* 0x000ee60000300800 */
[----:B------:R1:W-:Y:S01]  /*7aa10*/  LDGSTS.E [R5+0x3b00], [R6.64], P1 ;  /* 0x03b0000006057fae */ /* 0x0003e20008921844 */
[-C--:B--2---:R-:W-:Y:S02]  /*7aa20*/  IADD3 R8, P2, R8, R252.reuse, RZ ;  /* 0x000000fc08087210 */ /* 0x084fe40007f5e0ff */
[----:B------:R-:W-:-:S03]  /*7aa30*/  IADD3 R18, P3, R18, R252, RZ ;  /* 0x000000fc12127210 */ /* 0x000fc60007f7e0ff */
[----:B------:R-:W-:Y:S01]  /*7aa40*/  STL [R1+0x37f4], R8 ;  /* 0x0037f40801007387 */ /* 0x000fe20000100800 */
[----:B-1----:R-:W-:Y:S02]  /*7aa50*/  IMAD.MOV.U32 R6, RZ, RZ, R8 ;  /* 0x000000ffff067224 */ /* 0x002fe400078e0008 */
[----:B----4-:R-:W-:Y:S01]  /*7aa60*/  IMAD.X R13, R13, 0x1, R0, P2 ;  /* 0x000000010d0d7824 */ /* 0x010fe200010e0600 */
[----:B------:R-:W-:-:S04]  /*7aa70*/  IADD3.X R19, R19, R0, RZ, P3, !PT ;  /* 0x0000000013137210 */ /* 0x000fc80001ffe4ff */
[----:B------:R1:W-:Y:S01]  /*7aa80*/  STL [R1+0x37f0], R13 ;  /* 0x0037f00d01007387 */ /* 0x0003e20000100800 */
[----:B------:R-:W-:Y:S01]  /*7aa90*/  MOV R7, R13 ;  /* 0x0000000d00077202 */ /* 0x000fe20000000f00 */
[----:B------:R2:W-:Y:S01]  /*7aaa0*/  STL [R1+0x37fc], R18 ;  /* 0x0037fc1201007387 */ /* 0x0005e20000100800 */
[----:B---3--:R-:W-:-:S03]  /*7aab0*/  IADD3 R16, P2, R16, R252, RZ ;  /* 0x000000fc10107210 */ /* 0x008fc60007f5e0ff */
[----:B------:R3:W-:Y:S04]  /*7aac0*/  LDGSTS.E [R5+0x3b80], [R6.64], P1 ;  /* 0x03b8000006057fae */ /* 0x0007e80008921844 */
[----:B-1----:R-:W4:Y:S01]  /*7aad0*/  LDL.LU R13, [R1+0x3820] ;  /* 0x00382000010d7983 */ /* 0x002f220000300800 */
[----:B------:R-:W-:Y:S02]  /*7aae0*/  STL [R1+0x37f8], R19 ;  /* 0x0037f81301007387 */ /* 0x000fe40000100800 */
[----:B------:R-:W4:Y:S01]  /*7aaf0*/  LDL.LU R8, [R1+0x3828] ;  /* 0x0038280001087983 */ /* 0x000f220000300800 */
[----:B------:R-:W-:Y:S01]  /*7ab00*/  IADD3 R9, P3, R9, R252, RZ ;  /* 0x000000fc09097210 */ /* 0x000fe20007f7e0ff */
[----:B---3--:R-:W-:Y:S01]  /*7ab10*/  IMAD.MOV.U32 R6, RZ, RZ, R18 ;  /* 0x000000ffff067224 */ /* 0x008fe200078e0012 */
[----:B------:R-:W-:Y:S01]  /*7ab20*/  MOV R7, R19 ;  /* 0x0000001300077202 */ /* 0x000fe20000000f00 */
[----:B------:R-:W-:Y:S01]  /*7ab30*/  IMAD.X R17, R17, 0x1, R0, P2 ;  /* 0x0000000111117824 */ /* 0x000fe200010e0600 */
[----:B------:R-:W-:-:S03]  /*7ab40*/  IADD3.X R12, R12, R0, RZ, P3, !PT ;  /* 0x000000000c0c7210 */ /* 0x000fc60001ffe4ff */
[----:B------:R1:W-:Y:S04]  /*7ab50*/  LDGSTS.E [R5+0x3c00], [R6.64], P1 ;  /* 0x03c0000006057fae */ /* 0x0003e80008921844 */
[----:B------:R-:W-:Y:S01]  /*7ab60*/  STL [R1+0x3804], R16 ;  /* 0x0038041001007387 */ /* 0x000fe20000100800 */
[----:B------:R-:W-:Y:S02]  /*7ab70*/  STL [R1+0x3800], R17 ;  /* 0x0038001101007387 */ /* 0x000fe40000100800 */
[----:B------:R3:W-:Y:S02]  /*7ab80*/  STL [R1+0x380c], R9 ;  /* 0x00380c0901007387 */ /* 0x0007e40000100800 */
[----:B------:R3:W-:Y:S01]  /*7ab90*/  STL [R1+0x3808], R12 ;  /* 0x0038080c01007387 */ /* 0x0007e20000100800 */
[----:B--2---:R-:W3:Y:S01]  /*7aba0*/  LDL.LU R18, [R1+0x3830] ;  /* 0x0038300001127983 */ /* 0x004ee20000300800 */
[----:B-1----:R-:W-:Y:S01]  /*7abb0*/  IMAD.MOV.U32 R6, RZ, RZ, R16 ;  /* 0x000000ffff067224 */ /* 0x002fe200078e0010 */
[----:B------:R-:W-:-:S02]  /*7abc0*/  MOV R7, R17 ;  /* 0x0000001100077202 */ /* 0x000fc40000000f00 */
[----:B------:R-:W-:-:S03]  /*7abd0*/  IADD3 R14, P2, R14, R252, RZ ;  /* 0x000000fc0e0e7210 */ /* 0x000fc60007f5e0ff */
[----:B------:R1:W-:Y:S01]  /*7abe0*/  LDGSTS.E [R5+0x3c80], [R6.64], P1 ;  /* 0x03c8000006057fae */ /* 0x0003e20008921844 */
[----:B------:R-:W-:Y:S01]  /*7abf0*/  IADD3 R2, P3, R2, R252, RZ ;  /* 0x000000fc02027210 */ /* 0x000fe20007f7e0ff */
[----:B-1----:R-:W-:Y:S02]  /*7ac00*/  IMAD.MOV.U32 R6, RZ, RZ, R9 ;  /* 0x000000ffff067224 */ /* 0x002fe400078e0009 */
[----:B---3--:R-:W3:Y:S01]  /*7ac10*/  LDL.LU R9, [R1+0x3834] ;  /* 0x0038340001097983 */ /* 0x008ee20000300800 */
[----:B------:R-:W-:Y:S01]  /*7ac20*/  MOV R7, R12 ;  /* 0x0000000c00077202 */ /* 0x000fe20000000f00 */
[----:B------:R-:W3:Y:S02]  /*7ac30*/  LDL.LU R17, [R1+0x39b8] ;  /* 0x0039b80001117983 */ /* 0x000ee40000300800 */
[----:B------:R-:W3:Y:S02]  /*7ac40*/  LDL.LU R12, [R1+0x39bc] ;  /* 0x0039bc00010c7983 */ /* 0x000ee40000300800 */
[----:B------:R1:W-:Y:S04]  /*7ac50*/  LDGSTS.E [R5+0x3d00], [R6.64], P1 ;  /* 0x03d0000006057fae */ /* 0x0003e80008921844 */
[----:B------:R-:W-:Y:S01]  /*7ac60*/  STL [R1+0x3814], R14 ;  /* 0x0038140e01007387 */ /* 0x000fe20000100800 */
[----:B------:R-:W-:Y:S01]  /*7ac70*/  IMAD.X R15, R15, 0x1, R0, P2 ;  /* 0x000000010f0f7824 */ /* 0x000fe200010e0600 */
[----:B------:R-:W-:Y:S01]  /*7ac80*/  IADD3.X R11, R11, R0, RZ, P3, !PT ;  /* 0x000000000b0b7210 */ /* 0x000fe20001ffe4ff */
[----:B-1----:R-:W-:-:S03]  /*7ac90*/  IMAD.MOV.U32 R6, RZ, RZ, R14 ;  /* 0x000000ffff067224 */ /* 0x002fc600078e000e */
[----:B------:R-:W-:Y:S01]  /*7aca0*/  MOV R7, R15 ;  /* 0x0000000f00077202 */ /* 0x000fe20000000f00 */
[----:B------:R1:W-:Y:S01]  /*7acb0*/  STL [R1+0x3810], R15 ;  /* 0x0038100f01007387 */ /* 0x0003e20000100800 */
[----:B------:R-:W-:Y:S02]  /*7acc0*/  STL [R1+0x381c], R2 ;  /* 0x00381c0201007387 */ /* 0x000fe40000100800 */
[----:B------:R1:W-:Y:S01]  /*7acd0*/  STL [R1+0x3818], R11 ;  /* 0x0038180b01007387 */ /* 0x0003e20000100800 */
[----:B------:R1:W-:Y:S04]  /*7ace0*/  LDGSTS.E [R5+0x3d80], [R6.64], P1 ;  /* 0x03d8000006057fae */ /* 0x0003e80008921844 */
[----:B-1----:R-:W3:Y:S01]  /*7acf0*/  LDL.LU R15, [R1+0x39c0] ;  /* 0x0039c000010f7983 */ /* 0x002ee20000300800 */
[----:B------:R-:W-:-:S03]  /*7ad00*/  MOV R7, R11 ;  /* 0x0000000b00077202 */ /* 0x000fc60000000f00 */
[----:B------:R-:W3:Y:S01]  /*7ad10*/  LDL.LU R11, [R1+0x39c4] ;  /* 0x0039c400010b7983 */ /* 0x000ee20000300800 */
[----:B------:R-:W-:Y:S02]  /*7ad20*/  IMAD.MOV.U32 R6, RZ, RZ, R2 ;  /* 0x000000ffff067224 */ /* 0x000fe400078e0002 */
[----:B------:R-:W3:Y:S01]  /*7ad30*/  LDL.LU R14, [R1+0x39c8] ;  /* 0x0039c800010e7983 */ /* 0x000ee20000300800 */
[-C--:B------:R-:W-:Y:S01]  /*7ad40*/  IADD3 R10, P2, R10, R252.reuse, RZ ;  /* 0x000000fc0a0a7210 */ /* 0x080fe20007f5e0ff */
[----:B------:R-:W3:Y:S01]  /*7ad50*/  LDL.LU R2, [R1+0x39cc] ;  /* 0x0039cc0001027983 */ /* 0x000ee20000300800 */
[----:B------:R-:W-:-:S03]  /*7ad60*/  IADD3 R4, P3, R4, R252, RZ ;  /* 0x000000fc04047210 */ /* 0x000fc60007f7e0ff */
[----:B------:R1:W-:Y:S04]  /*7ad70*/  LDGSTS.E [R5+0x3e00], [R6.64], P1 ;  /* 0x03e0000006057fae */ /* 0x0003e80008921844 */
[----:B------:R1:W-:Y:S02]  /*7ad80*/  STL [R1+0x3824], R10 ;  /* 0x0038240a01007387 */ /* 0x0003e40000100800 */
[----:B-1----:R-:W-:Y:S02]  /*7ad90*/  IMAD.MOV.U32 R6, RZ, RZ, R10 ;  /* 0x000000ffff067224 */ /* 0x002fe400078e000a */
[----:B----4-:R-:W-:Y:S01]  /*7ada0*/  IMAD.X R13, R13, 0x1, R0, P2 ;  /* 0x000000010d0d7824 */ /* 0x010fe200010e0600 */
[----:B------:R-:W-:-:S04]  /*7adb0*/  IADD3.X R8, R8, R0, RZ, P3, !PT ;  /* 0x0000000008087210 */ /* 0x000fc80001ffe4ff */
[----:B------:R1:W-:Y:S01]  /*7adc0*/  STL [R1+0x3820], R13 ;  /* 0x0038200d01007387 */ /* 0x0003e20000100800 */
[----:B------:R-:W-:Y:S02]  /*7add0*/  STL [R1+0x382c], R4 ;  /* 0x00382c0401007387 */ /* 0x000fe40000100800 */
[----:B------:R4:W-:Y:S01]  /*7ade0*/  STL [R1+0x3828], R8 ;  /* 0x0038280801007387 */ /* 0x0009e20000100800 */
[----:B------:R-:W-:Y:S01]  /*7adf0*/  MOV R7, R13 ;  /* 0x0000000d00077202 */ /* 0x000fe20000000f00 */
[----:B------:R-:W2:Y:S01]  /*7ae00*/  LDL.LU R16, [R1+0x39d0] ;  /* 0x0039d00001107983 */ /* 0x000ea20000300800 */
[----:B------:R-:W2:Y:S03]  /*7ae10*/  LDL.LU R10, [R1+0x39d4] ;  /* 0x0039d400010a7983 */ /* 0x000ea60000300800 */
[----:B------:R4:W-:Y:S04]  /*7ae20*/  LDGSTS.E [R5+0x3e80], [R6.64], P1 ;  /* 0x03e8000006057fae */ /* 0x0009e80008921844 */
[----:B-1----:R-:W2:Y:S01]  /*7ae30*/  LDL.LU R13, [R1+0x39d8] ;  /* 0x0039d800010d7983 */ /* 0x002ea20000300800 */
[----:B----4-:R-:W-:-:S03]  /*7ae40*/  MOV R7, R8 ;  /* 0x0000000800077202 */ /* 0x010fc60000000f00 */
[----:B------:R-:W4:Y:S01]  /*7ae50*/  LDL.LU R8, [R1+0x39dc] ;  /* 0x0039dc0001087983 */ /* 0x000f220000300800 */
[----:B------:R-:W-:Y:S01]  /*7ae60*/  ISETP.GT.AND P2, PT, R3, 0xb, PT ;  /* 0x0000000b0300780c */ /* 0x000fe20003f44270 */
[----:B------:R-:W-:-:S03]  /*7ae70*/  IMAD.MOV.U32 R6, RZ, RZ, R4 ;  /* 0x000000ffff067224 */ /* 0x000fc600078e0004 */
[----:B------:R-:W-:Y:S02]  /*7ae80*/  SEL R4, RZ, 0x4, !P2 ;  /* 0x00000004ff047807 */ /* 0x000fe40005000000 */
[----:B------:R1:W-:Y:S02]  /*7ae90*/  LDGSTS.E [R5+0x3f00], [R6.64], P1 ;  /* 0x03f0000006057fae */ /* 0x0003e40008921844 */
[----:B------:R-:W-:Y:S02]  /*7aea0*/  SEL R4, R4, RZ, !P0 ;  /* 0x000000ff04047207 */ /* 0x000fe40004000000 */
[----:B---3--:R-:W-:-:S05]  /*7aeb0*/  IADD3 R9, P3, R9, R252, RZ ;  /* 0x000000fc09097210 */ /* 0x008fca0007f7e0ff */
[----:B------:R-:W-:Y:S01]  /*7aec0*/  IMAD.X R18, R18, 0x1, R0, P3 ;  /* 0x0000000112127824 */ /* 0x000fe200018e0600 */
[----:B------:R-:W-:Y:S01]  /*7aed0*/  IADD3 R12, P4, R12, R252, RZ ;  /* 0x000000fc0c0c7210 */ /* 0x000fe20007f9e0ff */
[----:B-1----:R-:W-:Y:S01]  /*7aee0*/  IMAD.MOV.U32 R6, RZ, RZ, R9 ;  /* 0x000000ffff067224 */ /* 0x002fe200078e0009 */
[----:B------:R1:W-:Y:S02]  /*7aef0*/  STL [R1+0x3834], R9 ;  /* 0x0038340901007387 */ /* 0x0003e40000100800 */
[----:B------:R-:W-:Y:S02]  /*7af00*/  MOV R7, R18 ;  /* 0x0000001200077202 */ /* 0x000fe40000000f00 */
[----:B------:R-:W-:Y:S01]  /*7af10*/  IADD3.X R17, R17, R0, RZ, P4, !PT ;  /* 0x0000000011117210 */ /* 0x000fe200027fe4ff */
[----:B------:R-:W-:Y:S01]  /*7af20*/  STL [R1+0x3830], R18 ;  /* 0x0038301201007387 */ /* 0x000fe20000100800 */
[----:B------:R-:W-:Y:S01]  /*7af30*/  ISETP.NE.U32.AND P2, PT, R4, RZ, PT ;  /* 0x000000ff0400720c */ /* 0x000fe20003f45070 */
[----:B------:R-:W-:Y:S02]  /*7af40*/  STL [R1+0x39bc], R12 ;  /* 0x0039bc0c01007387 */ /* 0x000fe40000100800 */
[----:B------:R3:W-:Y:S04]  /*7af50*/  LDGSTS.E [R5+0x3f80], [R6.64], P1 ;  /* 0x03f8000006057fae */ /* 0x0007e80008921844 */
[----:B-1----:R-:W4:Y:S01]  /*7af60*/  LDL.LU R9, [R1+0x39e4] ;  /* 0x0039e40001097983 */ /* 0x002f220000300800 */
[----:B------:R1:W-:Y:S02]  /*7af70*/  STL [R1+0x39b8], R17 ;  /* 0x0039b81101007387 */ /* 0x0003e40000100800 */
[----:B------:R-:W4:Y:S01]  /*7af80*/  LDL.LU R4, [R1+0x39ec] ;  /* 0x0039ec0001047983 */ /* 0x000f220000300800 */
[----:B---3--:R-:W-:-:S02]  /*7af90*/  MOV R7, R17 ;  /* 0x0000001100077202 */ /* 0x008fc40000000f00 */
[----:B-1----:R-:W3:Y:S01]  /*7afa0*/  LDL.LU R17, [R1+0x39e0] ;  /* 0x0039e00001117983 */ /* 0x002ee20000300800 */
[----:B------:R-:W-:Y:S02]  /*7afb0*/  IMAD.MOV.U32 R6, RZ, RZ, R12 ;  /* 0x000000ffff067224 */ /* 0x000fe400078e000c */
[----:B------:R-:W3:Y:S03]  /*7afc0*/  LDL.LU R12, [R1+0x39e8] ;  /* 0x0039e800010c7983 */ /* 0x000ee60000300800 */
[----:B------:R1:W-:Y:S01]  /*7afd0*/  LDGSTS.E [R5+0x5800], [R6.64], P2 ;  /* 0x0580000006057fae */ /* 0x0003e20009121844 */
[-C--:B------:R-:W-:Y:S02]  /*7afe0*/  IADD3 R11, P1, R11, R252.reuse, RZ ;  /* 0x000000fc0b0b7210 */ /* 0x080fe40007f3e0ff */
[----:B------:R-:W-:-:S03]  /*7aff0*/  IADD3 R2, P3, R2, R252, RZ ;  /* 0x000000fc02027210 */ /* 0x000fc60007f7e0ff */
[----:B------:R-:W-:Y:S01]  /*7b000*/  IMAD.X R15, R15, 0x1, R0, P1 ;  /* 0x000000010f0f7824 */ /* 0x000fe200008e0600 */
[----:B------:R1:W-:Y:S02]  /*7b010*/  STL [R1+0x39c4], R11 ;  /* 0x0039c40b01007387 */ /* 0x0003e40000100800 */
[----:B-1----:R-:W-:Y:S01]  /*7b020*/  IMAD.MOV.U32 R6, RZ, RZ, R11 ;  /* 0x000000ffff067224 */ /* 0x002fe200078e000b */
[----:B------:R-:W-:Y:S01]  /*7b030*/  IADD3.X R14, R14, R0, RZ, P3, !PT ;  /* 0x000000000e0e7210 */ /* 0x000fe20001ffe4ff */
        /* <DEDUP_REMOVED lines=9> */
[----:B------:R-:W-:Y:S01]  /*7b0d0*/  IMAD.MOV.U32 R6, RZ, RZ, R2 ;  /* 0x000000ffff067224 */ /* 0x000fe200078e0002 */
[----:B------:R-:W-:-:S02]  /*7b0e0*/  MOV R7, R14 ;  /* 0x0000000e00077202 */ /* 0x000fc40000000f00 */
[----:B------:R-:W3:Y:S01]  /*7b0f0*/  LDL.LU R14, [R1+0x3a04] ;  /* 0x003a0400010e7983 */ /* 0x000ee20000300800 */
[----:B------:R-:W3:Y:S03]  /*7b100*/  LDL.LU R2, [R1+0x3a0c] ;  /* 0x003a0c0001027983 */ /* 0x000ee60000300800 */
[----:B------:R1:W-:Y:S01]  /*7b110*/  LDGSTS.E [R5+0x5900], [R6.64], P2 ;  /* 0x0590000006057fae */ /* 0x0003e20009121844 */
[----:B--2---:R-:W-:-:S05]  /*7b120*/  IADD3 R10, P1, R10, R252, RZ ;  /* 0x000000fc0a0a7210 */ /* 0x004fca0007f3e0ff */
[----:B------:R-:W-:Y:S01]  /*7b130*/  IMAD.X R16, R16, 0x1, R0, P1 ;  /* 0x0000000110107824 */ /* 0x000fe200008e0600 */
[----:B------:R-:W-:Y:S04]  /*7b140*/  STL [R1+0x39d4], R10 ;  /* 0x0039d40a01007387 */ /* 0x000fe80000100800 */
[----:B------:R2:W-:Y:S01]  /*7b150*/  STL [R1+0x39d0], R16 ;  /* 0x0039d01001007387 */ /* 0x0005e20000100800 */
[----:B-1----:R-:W-:Y:S02]  /*7b160*/  MOV R7, R16 ;  /* 0x0000001000077202 */ /* 0x002fe40000000f00 */
[----:B----4-:R-:W-:-:S04]  /*7b170*/  IADD3 R8, P3, R8, R252, RZ ;  /* 0x000000fc08087210 */ /* 0x010fc80007f7e0ff */
[----:B------:R-:W-:Y:S01]  /*7b180*/  IADD3.X R13, R13, R0, RZ, P3, !PT ;  /* 0x000000000d0d7210 */ /* 0x000fe20001ffe4ff */
[----:B------:R-:W-:Y:S01]  /*7b190*/  STL [R1+0x39dc], R8 ;  /* 0x0039dc0801007387 */ /* 0x000fe20000100800 */
[----:B--2---:R-:W2:Y:S02]  /*7b1a0*/  LDL.LU R16, [R1+0x3a00] ;  /* 0x003a000001107983 */ /* 0x004ea40000300800 */
[----:B------:R-:W-:Y:S01]  /*7b1b0*/  IMAD.MOV.U32 R6, RZ, RZ, R10 ;  /* 0x000000ffff067224 */ /* 0x000fe200078e000a */
[----:B------:R1:W-:Y:S01]  /*7b1c0*/  STL [R1+0x39d8], R13 ;  /* 0x0039d80d01007387 */ /* 0x0003e20000100800 */
[----:B------:R-:W4:Y:S03]  /*7b1d0*/  LDL.LU R10, [R1+0x3a08] ;  /* 0x003a0800010a7983 */ /* 0x000f260000300800 */
[----:B------:R1:W-:Y:S02]  /*7b1e0*/  LDGSTS.E [R5+0x5980], [R6.64], P2 ;  /* 0x0598000006057fae */ /* 0x0003e40009121844 */
[----:B-1----:R-:W-:Y:S01]  /*7b1f0*/  IMAD.MOV.U32 R6, RZ, RZ, R8 ;  /* 0x000000ffff067224 */ /* 0x002fe200078e0008 */
[----:B------:R-:W-:-:S02]  /*7b200*/  MOV R7, R13 ;  /* 0x0000000d00077202 */ /* 0x000fc40000000f00 */
[----:B------:R-:W4:Y:S01]  /*7b210*/  LDL.LU R13, [R1+0x3a14] ;  /* 0x003a1400010d7983 */ /* 0x000f220000300800 */
[----:B------:R-:W4:Y:S03]  /*7b220*/  LDL.LU R8, [R1+0x3a1c] ;  /* 0x003a1c0001087983 */ /* 0x000f260000300800 */
[----:B------:R1:W-:Y:S01]  /*7b230*/  LDGSTS.E [R5+0x5a00], [R6.64], P2 ;  /* 0x05a0000006057fae */ /* 0x0003e20009121844 */
[-C--:B------:R-:W-:Y:S02]  /*7b240*/  IADD3 R9, P1, R9, R252.reuse, RZ ;  /* 0x000000fc09097210 */ /* 0x080fe40007f3e0ff */
[----:B------:R-:W-:-:S03]  /*7b250*/  IADD3 R4, P3, R4, R252, RZ ;  /* 0x000000fc04047210 */ /* 0x000fc60007f7e0ff */
[----:B------:R-:W-:Y:S01]  /*7b260*/  STL [R1+0x39e4], R9 ;  /* 0x0039e40901007387 */ /* 0x000fe20000100800 */
[----:B---3--:R-:W-:Y:S01]  /*7b270*/  IMAD.X R17, R17, 0x1, R0, P1 ;  /* 0x0000000111117824 */ /* 0x008fe200008e0600 */
[----:B------:R-:W-:-:S04]  /*7b280*/  IADD3.X R12, R12, R0, RZ, P3, !PT ;  /* 0x000000000c0c7210 */ /* 0x000fc80001ffe4ff */
[----:B------:R3:W-:Y:S01]  /*7b290*/  STL [R1+0x39e0], R17 ;  /* 0x0039e01101007387 */ /* 0x0007e20000100800 */
[----:B-1----:R-:W-:Y:S01]  /*7b2a0*/  MOV R7, R17 ;  /* 0x0000001100077202 */ /* 0x002fe20000000f00 */
[----:B------:R-:W-:Y:S02]  /*7b2b0*/  STL [R1+0x39ec], R4 ;  /* 0x0039ec0401007387 */ /* 0x000fe40000100800 */
[----:B------:R-:W-:-:S05]  /*7b2c0*/  IMAD.MOV.U32 R6, RZ, RZ, R9 ;  /* 0x000000ffff067224 */ /* 0x000fca00078e0009 */
[----:B------:R1:W-:Y:S04]  /*7b2d0*/  LDGSTS.E [R5+0x5a80], [R6.64], P2 ;  /* 0x05a8000006057fae */ /* 0x0003e80009121844 */
[----:B---3--:R-:W3:Y:S01]  /*7b2e0*/  LDL.LU R17, [R1+0x3a10] ;  /* 0x003a100001117983 */ /* 0x008ee20000300800 */
[----:B------:R1:W-:Y:S02]  /*7b2f0*/  STL [R1+0x39e8], R12 ;  /* 0x0039e80c01007387 */ /* 0x0003e40000100800 */
[----:B------:R-:W3:Y:S01]  /*7b300*/  LDL.LU R9, [R1+0x3a18] ;  /* 0x003a180001097983 */ /* 0x000ee20000300800 */
[----:B------:R-:W-:Y:S01]  /*7b310*/  IADD3 R11, P1, R11, R252, RZ ;  /* 0x000000fc0b0b7210 */ /* 0x000fe20007f3e0ff */
[----:B-1----:R-:W-:Y:S01]  /*7b320*/  IMAD.MOV.U32 R6, RZ, RZ, R4 ;  /* 0x000000ffff067224 */ /* 0x002fe200078e0004 */
[----:B------:R-:W-:-:S02]  /*7b330*/  MOV R7, R12 ;  /* 0x0000000c00077202 */ /* 0x000fc40000000f00 */
[----:B------:R-:W-:Y:S01]  /*7b340*/  IADD3 R18, P3, R18, R252, RZ ;  /* 0x000000fc12127210 */ /* 0x000fe20007f7e0ff */
[----:B------:R-:W3:Y:S01]  /*7b350*/  LDL.LU R12, [R1+0x3a24] ;  /* 0x003a2400010c7983 */ /* 0x000ee20000300800 */
[----:B------:R-:W-:Y:S02]  /*7b360*/  IMAD.X R15, R15, 0x1, R0, P1 ;  /* 0x000000010f0f7824 */ /* 0x000fe400008e0600 */
[----:B------:R-:W3:Y:S02]  /*7b370*/  LDL.LU R4, [R1+0x3a2c] ;  /* 0x003a2c0001047983 */ /* 0x000ee40000300800 */
[----:B------:R-:W-:Y:S01]  /*7b380*/  STL [R1+0x39f4], R11 ;  /* 0x0039f40b01007387 */ /* 0x000fe20000100800 */
[----:B------:R1:W-:Y:S04]  /*7b390*/  LDGSTS.E [R5+0x5b00], [R6.64], P2 ;  /* 0x05b0000006057fae */ /* 0x0003e80009121844 */
[----:B------:R1:W-:Y:S01]  /*7b3a0*/  STL [R1+0x39f0], R15 ;  /* 0x0039f00f01007387 */ /* 0x0003e20000100800 */
[----:B------:R-:W-:Y:S01]  /*7b3b0*/  IADD3.X R19, R19, R0, RZ, P3, !PT ;  /* 0x0000000013137210 */ /* 0x000fe20001ffe4ff */
[----:B------:R-:W-:Y:S01]  /*7b3c0*/  STL [R1+0x39fc], R18 ;  /* 0x0039fc1201007387 */ /* 0x000fe20000100800 */
[----:B-1----:R-:W-:Y:S01]  /*7b3d0*/  MOV R7, R15 ;  /* 0x0000000f00077202 */ /* 0x002fe20000000f00 */
[----:B------:R-:W-:Y:S01]  /*7b3e0*/  IMAD.MOV.U32 R6, RZ, RZ, R11 ;  /* 0x000000ffff067224 */ /* 0x000fe200078e000b */
[----:B------:R-:W3:Y:S01]  /*7b3f0*/  LDL.LU R15, [R1+0x3a20] ;  /* 0x003a2000010f7983 */ /* 0x000ee20000300800 */
[-C--:B------:R-:W-:Y:S01]  /*7b400*/  IADD3 R14, P1, R14, R252.reuse, RZ ;  /* 0x000000fc0e0e7210 */ /* 0x080fe20007f3e0ff */
[----:B------:R-:W-:Y:S02]  /*7b410*/  STL [R1+0x39f8], R19 ;  /* 0x0039f81301007387 */ /* 0x000fe40000100800 */
[----:B------:R-:W3:Y:S01]  /*7b420*/  LDL.LU R11, [R1+0x3a28] ;  /* 0x003a2800010b7983 */ /* 0x000ee20000300800 */
[----:B------:R1:W-:Y:S01]  /*7b430*/  LDGSTS.E [R5+0x5b80], [R6.64], P2 ;  /* 0x05b8000006057fae */ /* 0x0003e20009121844 */
[----:B------:R-:W-:-:S03]  /*7b440*/  IADD3 R2, P3, R2, R252, RZ ;  /* 0x000000fc02027210 */ /* 0x000fc60007f7e0ff */
[----:B------:R1:W-:Y:S02]  /*7b450*/  STL [R1+0x3a04], R14 ;  /* 0x003a040e01007387 */ /* 0x0003e40000100800 */
[----:B-1----:R-:W-:Y:S01]  /*7b460*/  IMAD.MOV.U32 R6, RZ, RZ, R18 ;  /* 0x000000ffff067224 */ /* 0x002fe200078e0012 */
[----:B------:R-:W-:-:S05]  /*7b470*/  MOV R7, R19 ;  /* 0x0000001300077202 */ /* 0x000fca0000000f00 */
[----:B------:R1:W-:Y:S02]  /*7b480*/  LDGSTS.E [R5+0x5c00], [R6.64], P2 ;  /* 0x05c0000006057fae */ /* 0x0003e40009121844 */
[----:B-1----:R-:W-:Y:S02]  /*7b490*/  IMAD.MOV.U32 R6, RZ, RZ, R14 ;  /* 0x000000ffff067224 */ /* 0x002fe400078e000e */
[----:B--2---:R-:W-:Y:S01]  /*7b4a0*/  IMAD.X R16, R16, 0x1, R0, P1 ;  /* 0x0000000110107824 */ /* 0x004fe200008e0600 */
[----:B----4-:R-:W-:-:S04]  /*7b4b0*/  IADD3.X R10, R10, R0, RZ, P3, !PT ;  /* 0x000000000a0a7210 */ /* 0x010fc80001ffe4ff */
        /* <DEDUP_REMOVED lines=8> */
[----:B------:R-:W-:Y:S01]  /*7b540*/  MOV R7, R10 ;  /* 0x0000000a00077202 */ /* 0x000fe20000000f00 */
[----:B------:R-:W4:Y:S02]  /*7b550*/  LDL.LU R16, [R1+0x3bb8] ;  /* 0x003bb80001107983 */ /* 0x000f240000300800 */
[----:B--2---:R-:W2:Y:S01]  /*7b560*/  LDL.LU R10, [R1+0x3bbc] ;  /* 0x003bbc00010a7983 */ /* 0x004ea20000300800 */
[----:B------:R-:W-:-:S02]  /*7b570*/  IADD3 R13, P1, R13, R252, RZ ;  /* 0x000000fc0d0d7210 */ /* 0x000fc40007f3e0ff */
[----:B------:R-:W-:Y:S01]  /*7b580*/  IADD3 R8, P3, R8, R252, RZ ;  /* 0x000000fc08087210 */ /* 0x000fe20007f7e0ff */
[----:B------:R1:W-:Y:S04]  /*7b590*/  LDGSTS.E [R5+0x5d00], [R6.64], P2 ;  /* 0x05d0000006057fae */ /* 0x0003e80009121844 */
[----:B------:R1:W-:Y:S02]  /*7b5a0*/  STL [R1+0x3a14], R13 ;  /* 0x003a140d01007387 */ /* 0x0003e40000100800 */
[----:B-1----:R-:W-:Y:S02]  /*7b5b0*/  IMAD.MOV.U32 R6, RZ, RZ, R13 ;  /* 0x000000ffff067224 */ /* 0x002fe400078e000d */
[----:B---3--:R-:W-:Y:S01]  /*7b5c0*/  IMAD.X R17, R17, 0x1, R0, P1 ;  /* 0x0000000111117824 */ /* 0x008fe200008e0600 */
[----:B------:R-:W-:-:S04]  /*7b5d0*/  IADD3.X R9, R9, R0, RZ, P3, !PT ;  /* 0x0000000009097210 */ /* 0x000fc80001ffe4ff */
[----:B------:R-:W-:Y:S01]  /*7b5e0*/  STL [R1+0x3a10], R17 ;  /* 0x003a101101007387 */ /* 0x000fe20000100800 */
[----:B------:R-:W-:Y:S01]  /*7b5f0*/  STL [R1+0x3a1c], R8 ;  /* 0x003a1c0801007387 */ /* 0x000fe20000100800 */
[----:B------:R-:W-:Y:S01]  /*7b600*/  MOV R7, R17 ;  /* 0x0000001100077202 */ /* 0x000fe20000000f00 */
[----:B------:R1:W-:Y:S01]  /*7b610*/  STL [R1+0x3a18], R9 ;  /* 0x003a180901007387 */ /* 0x0003e20000100800 */
[----:B------:R-:W3:Y:S01]  /*7b620*/  LDL.LU R18, [R1+0x3bc0] ;  /* 0x003bc00001127983 */ /* 0x000ee20000300800 */
[----:B------:R-:W3:Y:S03]  /*7b630*/  LDL.LU R13, [R1+0x3bc4] ;  /* 0x003bc400010d7983 */ /* 0x000ee60000300800 */
[----:B------:R1:W-:Y:S01]  /*7b640*/  LDGSTS.E [R5+0x5d80], [R6.64], P2 ;  /* 0x05d8000006057fae */ /* 0x0003e20009121844 */
[-C--:B------:R-:W-:Y:S02]  /*7b650*/  IADD3 R12, P1, R12, R252.reuse, RZ ;  /* 0x000000fc0c0c7210 */ /* 0x080fe40007f3e0ff */
[----:B------:R-:W-:Y:S01]  /*7b660*/  IADD3 R4, P3, R4, R252, RZ ;  /* 0x000000fc04047210 */ /* 0x000fe20007f7e0ff */
[----:B-1----:R-:W-:Y:S01]  /*7b670*/  IMAD.MOV.U32 R6, RZ, RZ, R8 ;  /* 0x000000ffff067224 */ /* 0x002fe200078e0008 */
[----:B------:R-:W-:-:S02]  /*7b680*/  MOV R7, R9 ;  /* 0x0000000900077202 */ /* 0x000fc40000000f00 */
[----:B------:R-:W3:Y:S01]  /*7b690*/  LDL.LU R9, [R1+0x3bc8] ;  /* 0x003bc80001097983 */ /* 0x000ee20000300800 */
[----:B------:R-:W3:Y:S03]  /*7b6a0*/  LDL.LU R8, [R1+0x3bcc] ;  /* 0x003bcc0001087983 */ /* 0x000ee60000300800 */
[----:B------:R1:W-:Y:S01]  /*7b6b0*/  LDGSTS.E [R5+0x5e00], [R6.64], P2 ;  /* 0x05e0000006057fae */ /* 0x0003e20009121844 */
[----:B------:R-:W-:-:S03]  /*7b6c0*/  IMAD.X R15, R15, 0x1, R0, P1 ;  /* 0x000000010f0f7824 */ /* 0x000fc600008e0600 */
[----:B------:R-:W-:Y:S01]  /*7b6d0*/  STL [R1+0x3a24], R12 ;  /* 0x003a240c01007387 */ /* 0x000fe20000100800 */
[----:B------:R-:W-:Y:S01]  /*7b6e0*/  IADD3.X R11, R11, R0, RZ, P3, !PT ;  /* 0x000000000b0b7210 */ /* 0x000fe20001ffe4ff */
[----:B-1----:R-:W-:Y:S01]  /*7b6f0*/  IMAD.MOV.U32 R6, RZ, RZ, R12 ;  /* 0x000000ffff067224 */ /* 0x002fe200078e000c */
[----:B------:R-:W-:Y:S01]  /*7b700*/  MOV R7, R15 ;  /* 0x0000000f00077202 */ /* 0x000fe20000000f00 */
[----:B------:R-:W-:Y:S01]  /*7b710*/  STL [R1+0x3a20], R15 ;  /* 0x003a200f01007387 */ /* 0x000fe20000100800 */
[----:B------:R-:W-:Y:S02]  /*7b720*/  STL [R1+0x3a2c], R4 ;  /* 0x003a2c0401007387 */ /* 0x000fe40000100800 */
[----:B------:R1:W-:Y:S02]  /*7b730*/  STL [R1+0x3a28], R11 ;  /* 0x003a280b01007387 */ /* 0x0003e40000100800 */
[----:B------:R-:W3:Y:S01]  /*7b740*/  LDL.LU R17, [R1+0x3bd0] ;  /* 0x003bd00001117983 */ /* 0x000ee20000300800 */
[----:B------:R1:W-:Y:S02]  /*7b750*/  LDGSTS.E [R5+0x5e80], [R6.64], P2 ;  /* 0x05e8000006057fae */ /* 0x0003e40009121844 */
[----:B-1----:R-:W-:-:S02]  /*7b760*/  MOV R7, R11 ;  /* 0x0000000b00077202 */ /* 0x002fc40000000f00 */
[----:B------:R-:W3:Y:S01]  /*7b770*/  LDL.LU R11, [R1+0x3bd4] ;  /* 0x003bd400010b7983 */ /* 0x000ee20000300800 */
[----:B------:R-:W3:Y:S02]  /*7b780*/  LDL.LU R15, [R1+0x3bd8] ;  /* 0x003bd800010f7983 */ /* 0x000ee40000300800 */
[----:B------:R-:W3:Y:S02]  /*7b790*/  LDL.LU R12, [R1+0x3bdc] ;  /* 0x003bdc00010c7983 */ /* 0x000ee40000300800 */
[----:B------:R-:W-:-:S05]  /*7b7a0*/  IMAD.MOV.U32 R6, RZ, RZ, R4 ;  /* 0x000000ffff067224 */ /* 0x000fca00078e0004 */
[----:B------:R1:W-:Y:S01]  /*7b7b0*/  LDGSTS.E [R5+0x5f00], [R6.64], P2 ;  /* 0x05f0000006057fae */ /* 0x0003e20009121844 */
[-C--:B----4-:R-:W-:Y:S02]  /*7b7c0*/  IADD3 R2, P3, R2, R252.reuse, RZ ;  /* 0x000000fc02027210 */ /* 0x090fe40007f7e0ff */
[----:B--2---:R-:W-:-:S03]  /*7b7d0*/  IADD3 R10, P4, R10, R252, RZ ;  /* 0x000000fc0a0a7210 */ /* 0x004fc60007f9e0ff */
[----:B------:R-:W-:Y:S01]  /*7b7e0*/  IMAD.X R14, R14, 0x1, R0, P3 ;  /* 0x000000010e0e7824 */ /* 0x000fe200018e0600 */
[----:B------:R-:W-:Y:S01]  /*7b7f0*/  STL [R1+0x3a34], R2 ;  /* 0x003a340201007387 */ /* 0x000fe20000100800 */
[----:B------:R-:W-:Y:S01]  /*7b800*/  IADD3.X R16, R16, R0, RZ, P4, !PT ;  /* 0x0000000010107210 */ /* 0x000fe200027fe4ff */
[----:B-1----:R-:W-:Y:S02]  /*7b810*/  IMAD.MOV.U32 R6, RZ, RZ, R2 ;  /* 0x000000ffff067224 */ /* 0x002fe400078e0002 */
[----:B------:R1:W-:Y:S01]  /*7b820*/  STL [R1+0x3a30], R14 ;  /* 0x003a300e01007387 */ /* 0x0003e20000100800 */
[----:B------:R-:W-:Y:S01]  /*7b830*/  MOV R7, R14 ;  /* 0x0000000e00077202 */ /* 0x000fe20000000f00 */
[----:B------:R-:W-:Y:S04]  /*7b840*/  STL [R1+0x3bbc], R10 ;  /* 0x003bbc0a01007387 */ /* 0x000fe80000100800 */
[----:B------:R2:W-:Y:S04]  /*7b850*/  LDGSTS.E [R5+0x5f80], [R6.64], P2 ;  /* 0x05f8000006057fae */ /* 0x0005e80009121844 */
[----:B-1----:R-:W4:Y:S01]  /*7b860*/  LDL.LU R14, [R1+0x3be4] ;  /* 0x003be400010e7983 */ /* 0x002f220000300800 */
[----:B------:R1:W-:Y:S02]  /*7b870*/  STL [R1+0x3bb8], R16 ;  /* 0x003bb81001007387 */ /* 0x0003e40000100800 */
[----:B------:R-:W4:Y:S01]  /*7b880*/  LDL.LU R2, [R1+0x3bec] ;  /* 0x003bec0001027983 */ /* 0x000f220000300800 */
[----:B--2---:R-:W-:-:S02]  /*7b890*/  MOV R7, R16 ;  /* 0x0000001000077202 */ /* 0x004fc40000000f00 */
[----:B-1----:R-:W2:Y:S01]  /*7b8a0*/  LDL.LU R16, [R1+0x3be0] ;  /* 0x003be00001107983 */ /* 0x002ea20000300800 */
[----:B------:R-:W-:Y:S02]  /*7b8b0*/  IMAD.MOV.U32 R6, RZ, RZ, R10 ;  /* 0x000000ffff067224 */ /* 0x000fe400078e000a */
[----:B------:R-:W2:Y:S01]  /*7b8c0*/  LDL.LU R10, [R1+0x3be8] ;  /* 0x003be800010a7983 */ /* 0x000ea20000300800 */
[----:B------:R-:W-:-:S04]  /*7b8d0*/  ISETP.GT.AND P1, PT, R3, 0xf, PT ;  /* 0x0000000f0300780c */ /* 0x000fc80003f24270 */
[----:B------:R-:W-:-:S04]  /*7b8e0*/  SEL R4, RZ, 0x4, !P1 ;  /* 0x00000004ff047807 */ /* 0x000fc80004800000 */
[----:B------:R-:W-:Y:S02]  /*7b8f0*/  SEL R4, R4, RZ, !P0 ;  /* 0x000000ff04047207 */ /* 0x000fe40004000000 */
[----:B---3--:R-:W-:Y:S02]  /*7b900*/  IADD3 R13, P2, R13, R252, RZ ;  /* 0x000000fc0d0d7210 */ /* 0x008fe40007f5e0ff */
[----:B------:R-:W-:-:S03]  /*7b910*/  ISETP.NE.U32.AND P1, PT, R4, RZ, PT ;  /* 0x000000ff0400720c */ /* 0x000fc60003f25070 */
[----:B------:R-:W-:Y:S01]  /*7b920*/  IMAD.X R18, R18, 0x1, R0, P2 ;  /* 0x0000000112127824 */ /* 0x000fe200010e0600 */
[----:B------:R-:W-:Y:S04]  /*7b930*/  STL [R1+0x3bc4], R13 ;  /* 0x003bc40d01007387 */ /* 0x000fe80000100800 */
[----:B------:R1:W-:Y:S01]  /*7b940*/  STL [R1+0x3bc0], R18 ;  /* 0x003bc01201007387 */ /* 0x0003e20000100800 */
[----:B------:R-:W-:-:S04]  /*7b950*/  IADD3 R8, P3, R8, R252, RZ ;  /* 0x000000fc08087210 */ /* 0x000fc80007f7e0ff */
[----:B------:R3:W-:Y:S01]  /*7b960*/  LDGSTS.E [R5+0x7800], [R6.64], P1 ;  /* 0x0780000006057fae */ /* 0x0007e20008921844 */
[----:B------:R-:W-:-:S03]  /*7b970*/  IADD3.X R9, R9, R0, RZ, P3, !PT ;  /* 0x0000000009097210 */ /* 0x000fc60001ffe4ff */
[----:B------:R1:W-:Y:S01]  /*7b980*/  STL [R1+0x3bcc], R8 ;  /* 0x003bcc0801007387 */ /* 0x0003e20000100800 */
[----:B------:R-:W2:Y:S03]  /*7b990*/  LDL.LU R4, [R1+0x3bf4] ;  /* 0x003bf40001047983 */ /* 0x000ea60000300800 */
[----:B------:R3:W-:Y:S02]  /*7b9a0*/  STL [R1+0x3bc8], R9 ;  /* 0x003bc80901007387 */ /* 0x0007e40000100800 */
[----:B---3--:R-:W-:Y:S01]  /*7b9b0*/  MOV R7, R18 ;  /* 0x0000001200077202 */ /* 0x008fe20000000f00 */
[----:B------:R-:W-:Y:S01]  /*7b9c0*/  IMAD.MOV.U32 R6, RZ, RZ, R13 ;  /* 0x000000ffff067224 */ /* 0x000fe200078e000d */
[----:B-1----:R-:W3:Y:S01]  /*7b9d0*/  LDL.LU R18, [R1+0x3bfc] ;  /* 0x003bfc0001127983 */ /* 0x002ee20000300800 */
[----:B------:R-:W3:Y:S02]  /*7b9e0*/  LDL.LU R13, [R1+0x3bf0] ;  /* 0x003bf000010d7983 */ /* 0x000ee40000300800 */
[----:B------:R-:W3:Y:S01]  /*7b9f0*/  LDL.LU R19, [R1+0x3bf8] ;  /* 0x003bf80001137983 */ /* 0x000ee20000300800 */
[----:B------:R1:W-:Y:S01]  /*7ba00*/  LDGSTS.E [R5+0x7880], [R6.64], P1 ;  /* 0x0788000006057fae */ /* 0x0003e20008921844 */
        /* <DEDUP_REMOVED lines=10> */
[----:B------:R-:W-:Y:S01]  /*7bab0*/  STL [R1+0x3bdc], R12 ;  /* 0x003bdc0c01007387 */ /* 0x000fe20000100800 */
[----:B------:R-:W-:-:S02]  /*7bac0*/  IADD3.X R15, R15, R0, RZ, P3, !PT ;  /* 0x000000000f0f7210 */ /* 0x000fc40001ffe4ff */
[----:B-1----:R-:W-:Y:S02]  /*7bad0*/  MOV R7, R17 ;  /* 0x0000001100077202 */ /* 0x002fe40000000f00 */
[----:B------:R-:W3:Y:S01]  /*7bae0*/  LDL.LU R17, [R1+0x3c00] ;  /* 0x003c000001117983 */ /* 0x000ee20000300800 */
[----:B------:R-:W-:Y:S02]  /*7baf0*/  IMAD.MOV.U32 R6, RZ, RZ, R11 ;  /* 0x000000ffff067224 */ /* 0x000fe400078e000b */
[----:B------:R1:W-:Y:S02]  /*7bb00*/  STL [R1+0x3bd8], R15 ;  /* 0x003bd80f01007387 */ /* 0x0003e40000100800 */
[----:B------:R-:W3:Y:S01]  /*7bb10*/  LDL.LU R11, [R1+0x3c08] ;  /* 0x003c0800010b7983 */ /* 0x000ee20000300800 */
[----:B------:R1:W-:Y:S02]  /*7bb20*/  LDGSTS.E [R5+0x7980], [R6.64], P1 ;  /* 0x0798000006057fae */ /* 0x0003e40008921844 */
[----:B-1----:R-:W-:Y:S01]  /*7bb30*/  IMAD.MOV.U32 R6, RZ, RZ, R12 ;  /* 0x000000ffff067224 */ /* 0x002fe200078e000c */
[----:B------:R-:W-:-:S02]  /*7bb40*/  MOV R7, R15 ;  /* 0x0000000f00077202 */ /* 0x000fc40000000f00 */
[----:B------:R-:W3:Y:S01]  /*7bb50*/  LDL.LU R15, [R1+0x3c14] ;  /* 0x003c1400010f7983 */ /* 0x000ee20000300800 */
[----:B------:R-:W3:Y:S03]  /*7bb60*/  LDL.LU R12, [R1+0x3c1c] ;  /* 0x003c1c00010c7983 */ /* 0x000ee60000300800 */
[----:B------:R1:W-:Y:S01]  /*7bb70*/  LDGSTS.E [R5+0x7a00], [R6.64], P1 ;  /* 0x07a0000006057fae */ /* 0x0003e20008921844 */
[-C--:B----4-:R-:W-:Y:S02]  /*7bb80*/  IADD3 R14, P2, R14, R252.reuse, RZ ;  /* 0x000000fc0e0e7210 */ /* 0x090fe40007f5e0ff */
[----:B------:R-:W-:-:S03]  /*7bb90*/  IADD3 R2, P3, R2, R252, RZ ;  /* 0x000000fc02027210 */ /* 0x000fc60007f7e0ff */
[----:B------:R-:W-:Y:S01]  /*7bba0*/  STL [R1+0x3be4], R14 ;  /* 0x003be40e01007387 */ /* 0x000fe20000100800 */
[----:B--2---:R-:W-:Y:S01]  /*7bbb0*/  IMAD.X R16, R16, 0x1, R0, P2 ;  /* 0x0000000110107824 */ /* 0x004fe200010e0600 */
[----:B------:R-:W-:-:S04]  /*7bbc0*/  IADD3.X R10, R10, R0, RZ, P3, !PT ;  /* 0x000000000a0a7210 */ /* 0x000fc80001ffe4ff */
[----:B------:R2:W-:Y:S01]  /*7bbd0*/  STL [R1+0x3be0], R16 ;  /* 0x003be01001007387 */ /* 0x0005e20000100800 */
[----:B-1----:R-:W-:Y:S01]  /*7bbe0*/  MOV R7, R16 ;  /* 0x0000001000077202 */ /* 0x002fe20000000f00 */
[----:B------:R-:W-:Y:S02]  /*7bbf0*/  STL [R1+0x3bec], R2 ;  /* 0x003bec0201007387 */ /* 0x000fe40000100800 */
[----:B------:R-:W-:-:S05]  /*7bc00*/  IMAD.MOV.U32 R6, RZ, RZ, R14 ;  /* 0x000000ffff067224 */ /* 0x000fca00078e000e */
[----:B------:R1:W-:Y:S04]  /*7bc10*/  LDGSTS.E [R5+0x7a80], [R6.64], P1 ;  /* 0x07a8000006057fae */ /* 0x0003e80008921844 */
[----:B--2---:R-:W2:Y:S01]  /*7bc20*/  LDL.LU R16, [R1+0x3c10] ;  /* 0x003c100001107983 */ /* 0x004ea20000300800 */
[----:B------:R4:W-:Y:S02]  /*7bc30*/  STL [R1+0x3be8], R10 ;  /* 0x003be80a01007387 */ /* 0x0009e40000100800 */
[----:B------:R-:W2:Y:S02]  /*7bc40*/  LDL.LU R14, [R1+0x3c18] ;  /* 0x003c1800010e7983 */ /* 0x000ea40000300800 */
[----:B-1----:R-:W-:Y:S01]  /*7bc50*/  IMAD.MOV.U32 R6, RZ, RZ, R2 ;  /* 0x000000ffff067224 */ /* 0x002fe200078e0002 */
[----:B------:R-:W-:-:S02]  /*7bc60*/  MOV R7, R10 ;  /* 0x0000000a00077202 */ /* 0x000fc40000000f00 */
[----:B----4-:R-:W4:Y:S04]  /*7bc70*/  LDL.LU R10, [R1+0x3c24] ;  /* 0x003c2400010a7983 */ /* 0x010f280000300800 */
[----:B------:R1:W-:Y:S01]  /*7bc80*/  LDGSTS.E [R5+0x7b00], [R6.64], P1 ;  /* 0x07b0000006057fae */ /* 0x0003e20008921844 */
[----:B------:R-:W4:Y:S01]  /*7bc90*/  LDL.LU R2, [R1+0x3c2c] ;  /* 0x003c2c0001027983 */ /* 0x000f220000300800 */
[----:B------:R-:W-:-:S05]  /*7bca0*/  IADD3 R4, P2, R4, R252, RZ ;  /* 0x000000fc04047210 */ /* 0x000fca0007f5e0ff */
[----:B---3--:R-:W-:Y:S01]  /*7bcb0*/  IMAD.X R13, R13, 0x1, R0, P2 ;  /* 0x000000010d0d7824 */ /* 0x008fe200010e0600 */
[----:B------:R-:W-:Y:S01]  /*7bcc0*/  IADD3 R18, P3, R18, R252, RZ ;  /* 0x000000fc12127210 */ /* 0x000fe20007f7e0ff */
[----:B-1----:R-:W-:-:S03]  /*7bcd0*/  IMAD.MOV.U32 R6, RZ, RZ, R4 ;  /* 0x000000ffff067224 */ /* 0x002fc600078e0004 */
[----:B------:R-:W-:Y:S02]  /*7bce0*/  MOV R7, R13 ;  /* 0x0000000d00077202 */ /* 0x000fe40000000f00 */
[----:B------:R-:W-:Y:S01]  /*7bcf0*/  IADD3.X R19, R19, R0, RZ, P3, !PT ;  /* 0x0000000013137210 */ /* 0x000fe20001ffe4ff */
[----:B------:R-:W-:Y:S01]  /*7bd00*/  STL [R1+0x3bf4], R4 ;  /* 0x003bf40401007387 */ /* 0x000fe20000100800 */
[----:B------:R1:W-:Y:S02]  /*7bd10*/  STL [R1+0x3bf0], R13 ;  /* 0x003bf00d01007387 */ /* 0x0003e40000100800 */
[----:B------:R-:W-:Y:S01]  /*7bd20*/  STL [R1+0x3bfc], R18 ;  /* 0x003bfc1201007387 */ /* 0x000fe20000100800 */
[----:B------:R3:W-:Y:S04]  /*7bd30*/  LDGSTS.E [R5+0x7b80], [R6.64], P1 ;  /* 0x07b8000006057fae */ /* 0x0007e80008921844 */
[----:B-1----:R-:W4:Y:S01]  /*7bd40*/  LDL.LU R13, [R1+0x3c20] ;  /* 0x003c2000010d7983 */ /* 0x002f220000300800 */
[----:B------:R-:W-:Y:S01]  /*7bd50*/  IADD3 R8, P2, R8, R252, RZ ;  /* 0x000000fc08087210 */ /* 0x000fe20007f5e0ff */
[----:B---3--:R-:W-:Y:S01]  /*7bd60*/  IMAD.MOV.U32 R6, RZ, RZ, R18 ;  /* 0x000000ffff067224 */ /* 0x008fe200078e0012 */
[----:B------:R-:W-:-:S02]  /*7bd70*/  MOV R7, R19 ;  /* 0x0000001300077202 */ /* 0x000fc40000000f00 */
[----:B------:R-:W-:Y:S01]  /*7bd80*/  IADD3 R9, P3, R9, R252, RZ ;  /* 0x000000fc09097210 */ /* 0x000fe20007f7e0ff */
[----:B------:R-:W-:Y:S01]  /*7bd90*/  STL [R1+0x3bf8], R19 ;  /* 0x003bf81301007387 */ /* 0x000fe20000100800 */
[----:B------:R-:W4:Y:S03]  /*7bda0*/  LDL.LU R4, [R1+0x3c28] ;  /* 0x003c280001047983 */ /* 0x000f260000300800 */
[----:B------:R1:W-:Y:S01]  /*7bdb0*/  LDGSTS.E [R5+0x7c00], [R6.64], P1 ;  /* 0x07c0000006057fae */ /* 0x0003e20008921844 */
[----:B------:R1:W-:Y:S02]  /*7bdc0*/  STL [R1+0x3c04], R8 ;  /* 0x003c040801007387 */ /* 0x0003e40000100800 */
[----:B------:R-:W-:Y:S02]  /*7bdd0*/  IMAD.X R17, R17, 0x1, R0, P2 ;  /* 0x0000000111117824 */ /* 0x000fe400010e0600 */
[----:B-1----:R-:W-:Y:S01]  /*7bde0*/  IMAD.MOV.U32 R6, RZ, RZ, R8 ;  /* 0x000000ffff067224 */ /* 0x002fe200078e0008 */
[----:B------:R-:W-:-:S02]  /*7bdf0*/  IADD3.X R11, R11, R0, RZ, P3, !PT ;  /* 0x000000000b0b7210 */ /* 0x000fc40001ffe4ff */
[----:B------:R-:W-:Y:S01]  /*7be00*/  STL [R1+0x3c00], R17 ;  /* 0x003c001101007387 */ /* 0x000fe20000100800 */
[----:B------:R-:W-:Y:S01]  /*7be10*/  MOV R7, R17 ;  /* 0x0000001100077202 */ /* 0x000fe20000000f00 */
[----:B------:R-:W-:Y:S02]  /*7be20*/  STL [R1+0x3c0c], R9 ;  /* 0x003c0c0901007387 */ /* 0x000fe40000100800 */
[----:B------:R-:W4:Y:S01]  /*7be30*/  LDL.LU R8, [R1+0x3c34] ;  /* 0x003c340001087983 */ /* 0x000f220000300800 */
[----:B------:R1:W-:Y:S04]  /*7be40*/  STL [R1+0x3c08], R11 ;  /* 0x003c080b01007387 */ /* 0x0003e80000100800 */
[----:B------:R1:W-:Y:S02]  /*7be50*/  LDGSTS.E [R5+0x7c80], [R6.64], P1 ;  /* 0x07c8000006057fae */ /* 0x0003e40008921844 */
[----:B-1----:R-:W-:-:S02]  /*7be60*/  MOV R7, R11 ;  /* 0x0000000b00077202 */ /* 0x002fc40000000f00 */
[----:B------:R-:W4:Y:S01]  /*7be70*/  LDL.LU R11, [R1+0x3c30] ;  /* 0x003c3000010b7983 */ /* 0x000f220000300800 */
[-C--:B------:R-:W-:Y:S02]  /*7be80*/  IADD3 R15, P2, R15, R252.reuse, RZ ;  /* 0x000000fc0f0f7210 */ /* 0x080fe40007f5e0ff */
[----:B------:R-:W-:Y:S01]  /*7be90*/  IADD3 R12, P3, R12, R252, RZ ;  /* 0x000000fc0c0c7210 */ /* 0x000fe20007f7e0ff */
[----:B------:R-:W-:Y:S01]  /*7bea0*/  IMAD.MOV.U32 R6, RZ, RZ, R9 ;  /* 0x000000ffff067224 */ /* 0x000fe200078e0009 */
[----:B------:R-:W4:Y:S01]  /*7beb0*/  LDL.LU R17, [R1+0x3dbc] ;  /* 0x003dbc0001117983 */ /* 0x000f220000300800 */
[----:B------:R-:W4:Y:S02]  /*7bec0*/  LDL.LU R9, [R1+0x3dc4] ;  /* 0x003dc40001097983 */ /* 0x000f240000300800 */
[----:B------:R-:W-:Y:S01]  /*7bed0*/  STL [R1+0x3c14], R15 ;  /* 0x003c140f01007387 */ /* 0x000fe20000100800 */
[----:B------:R1:W-:Y:S01]  /*7bee0*/  LDGSTS.E [R5+0x7d00], [R6.64], P1 ;  /* 0x07d0000006057fae */ /* 0x0003e20008921844 */
[----:B--2---:R-:W-:Y:S01]  /*7bef0*/  IMAD.X R16, R16, 0x1, R0, P2 ;  /* 0x0000000110107824 */ /* 0x004fe200010e0600 */
[----:B------:R-:W-:-:S04]  /*7bf00*/  IADD3.X R14, R14, R0, RZ, P3, !PT ;  /* 0x000000000e0e7210 */ /* 0x000fc80001ffe4ff */
[----:B------:R2:W-:Y:S01]  /*7bf10*/  STL [R1+0x3c10], R16 ;  /* 0x003c101001007387 */ /* 0x0005e20000100800 */
[----:B------:R-:W-:Y:S02]  /*7bf20*/  STL [R1+0x3c1c], R12 ;  /* 0x003c1c0c01007387 */ /* 0x000fe40000100800 */
[----:B------:R-:W3:Y:S01]  /*7bf30*/  LDL.LU R18, [R1+0x3db8] ;  /* 0x003db80001127983 */ /* 0x000ee20000300800 */
[----:B-1----:R-:W-:Y:S01]  /*7bf40*/  MOV R7, R16 ;  /* 0x0000001000077202 */ /* 0x002fe20000000f00 */
[----:B------:R1:W-:Y:S04]  /*7bf50*/  STL [R1+0x3c18], R14 ;  /* 0x003c180e01007387 */ /* 0x0003e80000100800 */
[----:B--2---:R-:W2:Y:S01]  /*7bf60*/  LDL.LU R16, [R1+0x3dc0] ;  /* 0x003dc00001107983 */ /* 0x004ea20000300800 */
[----:B------:R-:W-:Y:S01]  /*7bf70*/  IMAD.MOV.U32 R6, RZ, RZ, R15 ;  /* 0x000000ffff067224 */ /* 0x000fe200078e000f */
[----:B----4-:R-:W-:-:S04]  /*7bf80*/  IADD3 R10, P2, R10, R252, RZ ;  /* 0x000000fc0a0a7210 */ /* 0x010fc80007f5e0ff */
[----:B------:R4:W-:Y:S01]  /*7bf90*/  LDGSTS.E [R5+0x7d80], [R6.64], P1 ;  /* 0x07d8000006057fae */ /* 0x0009e20008921844 */
[----:B------:R-:W-:Y:S01]  /*7bfa0*/  IADD3 R2, P3, R2, R252, RZ ;  /* 0x000000fc02027210 */ /* 0x000fe20007f7e0ff */
[----:B----4-:R-:W-:Y:S01]  /*7bfb0*/  IMAD.MOV.U32 R6, RZ, RZ, R12 ;  /* 0x000000ffff067224 */ /* 0x010fe200078e000c */
[----:B------:R-:W-:Y:S02]  /*7bfc0*/  MOV R7, R14 ;  /* 0x0000000e00077202 */ /* 0x000fe40000000f00 */
[----:B-1----:R-:W4:Y:S04]  /*7bfd0*/  LDL.LU R14, [R1+0x3dcc] ;  /* 0x003dcc00010e7983 */ /* 0x002f280000300800 */
[----:B------:R1:W-:Y:S01]  /*7bfe0*/  LDGSTS.E [R5+0x7e00], [R6.64], P1 ;  /* 0x07e0000006057fae */ /* 0x0003e20008921844 */
[----:B------:R-:W4:Y:S02]  /*7bff0*/  LDL.LU R12, [R1+0x3dd4] ;  /* 0x003dd400010c7983 */ /* 0x000f240000300800 */
[----:B------:R-:W-:-:S02]  /*7c000*/  IMAD.X R13, R13, 0x1, R0, P2 ;  /* 0x000000010d0d7824 */ /* 0x000fc400010e0600 */
[----:B-1----:R-:W-:-:S03]  /*7c010*/  IMAD.MOV.U32 R6, RZ, RZ, R10 ;  /* 0x000000ffff067224 */ /* 0x002fc600078e000a */
[----:B------:R-:W-:Y:S02]  /*7c020*/  MOV R7, R13 ;  /* 0x0000000d00077202 */ /* 0x000fe40000000f00 */
[----:B------:R-:W-:Y:S01]  /*7c030*/  IADD3.X R4, R4, R0, RZ, P3, !PT ;  /* 0x0000000004047210 */ /* 0x000fe20001ffe4ff */
[----:B------:R-:W-:Y:S04]  /*7c040*/  STL [R1+0x3c24], R10 ;  /* 0x003c240a01007387 */ /* 0x000fe80000100800 */
[----:B------:R1:W-:Y:S01]  /*7c050*/  LDGSTS.E [R5+0x7e80], [R6.64], P1 ;  /* 0x07e8000006057fae */ /* 0x0003e20008921844 */
[----:B------:R1:W-:Y:S01]  /*7c060*/  STL [R1+0x3c20], R13 ;  /* 0x003c200d01007387 */ /* 0x0003e20000100800 */
[----:B------:R-:W-:Y:S01]  /*7c070*/  ISETP.GT.AND P2, PT, R3, 0x13, PT ;  /* 0x000000130300780c */ /* 0x000fe20003f44270 */
[----:B------:R-:W-:Y:S01]  /*7c080*/  STL [R1+0x3c2c], R2 ;  /* 0x003c2c0201007387 */ /* 0x000fe20000100800 */
[----:B------:R-:W4:Y:S01]  /*7c090*/  LDL.LU R15, [R1+0x3dc8] ;  /* 0x003dc800010f7983 */ /* 0x000f220000300800 */
[----:B------:R1:W-:Y:S03]  /*7c0a0*/  STL [R1+0x3c28], R4 ;  /* 0x003c280401007387 */ /* 0x0003e60000100800 */
[----:B-1----:R-:W4:Y:S01]  /*7c0b0*/  LDL.LU R13, [R1+0x3dd0] ;  /* 0x003dd000010d7983 */ /* 0x002f220000300800 */
[----:B------:R-:W-:Y:S01]  /*7c0c0*/  IMAD.MOV.U32 R6, RZ, RZ, R2 ;  /* 0x000000ffff067224 */ /* 0x000fe200078e0002 */
[----:B------:R-:W-:Y:S01]  /*7c0d0*/  MOV R7, R4 ;  /* 0x0000000400077202 */ /* 0x000fe20000000f00 */
[----:B------:R-:W4:Y:S01]  /*7c0e0*/  LDL.LU R10, [R1+0x3ddc] ;  /* 0x003ddc00010a7983 */ /* 0x000f220000300800 */
[----:B------:R-:W-:-:S03]  /*7c0f0*/  IADD3 R8, P3, R8, R252, RZ ;  /* 0x000000fc08087210 */ /* 0x000fc60007f7e0ff */
[----:B------:R1:W-:Y:S01]  /*7c100*/  LDGSTS.E [R5+0x7f00], [R6.64], P1 ;  /* 0x07f0000006057fae */ /* 0x0003e20008921844 */
[----:B------:R-:W-:-:S03]  /*7c110*/  SEL R4, RZ, 0x4, !P2 ;  /* 0x00000004ff047807 */ /* 0x000fc60005000000 */
[----:B------:R-:W4:Y:S01]  /*7c120*/  LDL.LU R2, [R1+0x3de4] ;  /* 0x003de40001027983 */ /* 0x000f220000300800 */
[----:B------:R-:W-:Y:S01]  /*7c130*/  SEL R4, R4, RZ, !P0 ;  /* 0x000000ff04047207 */ /* 0x000fe20004000000 */
[----:B------:R-:W-:Y:S01]  /*7c140*/  IMAD.X R11, R11, 0x1, R0, P3 ;  /* 0x000000010b0b7824 */ /* 0x000fe200018e0600 */
[----:B-1----:R-:W-:-:S03]  /*7c150*/  MOV R6, R8 ;  /* 0x0000000800067202 */ /* 0x002fc60000000f00 */
[----:B------:R-:W-:Y:S01]  /*7c160*/  IMAD.MOV.U32 R7, RZ, RZ, R11 ;  /* 0x000000ffff077224 */ /* 0x000fe200078e000b */
[----:B------:R-:W-:-:S04]  /*7c170*/  ISETP.NE.U32.AND P2, PT, R4, RZ, PT ;  /* 0x000000ff0400720c */ /* 0x000fc80003f45070 */
[----:B------:R1:W-:Y:S01]  /*7c180*/  LDGSTS.E [R5+0x7f80], [R6.64], P1 ;  /* 0x07f8000006057fae */ /* 0x0003e20008921844 */
[-C--:B------:R-:W-:Y:S02]  /*7c190*/  IADD3 R17, P1, R17, R252.reuse, RZ ;  /* 0x000000fc11117210 */ /* 0x080fe40007f3e0ff */
[----:B------:R-:W-:Y:S01]  /*7c1a0*/  IADD3 R9, P3, R9, R252, RZ ;  /* 0x000000fc09097210 */ /* 0x000fe20007f7e0ff */
[----:B------:R-:W-:Y:S01]  /*7c1b0*/  STL [R1+0x3c34], R8 ;  /* 0x003c340801007387 */ /* 0x000fe20000100800 */
[----:B------:R1:W-:Y:S02]  /*7c1c0*/  STL [R1+0x3c30], R11 ;  /* 0x003c300b01007387 */ /* 0x0003e40000100800 */
[----:B-1----:R-:W-:Y:S01]  /*7c1d0*/  MOV R6, R17 ;  /* 0x0000001100067202 */ /* 0x002fe20000000f00 */
[----:B------:R-:W4:Y:S01]  /*7c1e0*/  LDL.LU R11, [R1+0x3dd8] ;  /* 0x003dd800010b7983 */ /* 0x000f220000300800 */
[----:B------:R-:W4:Y:S02]  /*7c1f0*/  LDL.LU R8, [R1+0x3de0] ;  /* 0x003de00001087983 */ /* 0x000f240000300800 */
[----:B------:R-:W-:Y:S01]  /*7c200*/  STL [R1+0x3dbc], R17 ;  /* 0x003dbc1101007387 */ /* 0x000fe20000100800 */
[----:B---3--:R-:W-:-:S05]  /*7c210*/  IADD3.X R18, R18, R0, RZ, P1, !PT ;  /* 0x0000000012127210 */ /* 0x008fca0000ffe4ff */
[----:B------:R-:W-:Y:S02]  /*7c220*/  IMAD.MOV.U32 R7, RZ, RZ, R18 ;  /* 0x000000ffff077224 */ /* 0x000fe400078e0012 */
[----:B--2---:R-:W-:Y:S01]  /*7c230*/  IMAD.X R16, R16, 0x1, R0, P3 ;  /* 0x0000000110107824 */ /* 0x004fe200018e0600 */
[----:B------:R-:W-:Y:S01]  /*7c240*/  STL [R1+0x3db8], R18 ;  /* 0x003db81201007387 */ /* 0x000fe20000100800 */
[----:B------:R1:W-:Y:S03]  /*7c250*/  STL [R1+0x3dc4], R9 ;  /* 0x003dc40901007387 */ /* 0x0003e60000100800 */
[----:B------:R2:W-:Y:S04]  /*7c260*/  LDGSTS.E [R5+0x9800], [R6.64], P2 ;  /* 0x0980000006057fae */ /* 0x0005e80009121844 */
[----:B------:R3:W-:Y:S01]  /*7c270*/  STL [R1+0x3dc0], R16 ;  /* 0x003dc01001007387 */ /* 0x0007e20000100800 */
[----:B--2---:R-:W-:-:S03]  /*7c280*/  MOV R6, R9 ;  /* 0x0000000900067202 */ /* 0x004fc60000000f00 */
[----:B-1----:R-:W2:Y:S01]  /*7c290*/  LDL.LU R9, [R1+0x3de8] ;  /* 0x003de80001097983 */ /* 0x002ea20000300800 */
[----:B------:R-:W2:Y:S02]  /*7c2a0*/  LDL.LU R4, [R1+0x3dec] ;  /* 0x003dec0001047983 */ /* 0x000ea40000300800 */
[----:B------:R-:W2:Y:S02]  /*7c2b0*/  LDL.LU R23, [R1+0x3df0] ;  /* 0x003df00001177983 */ /* 0x000ea40000300800 */
[----:B------:R-:W2:Y:S01]  /*7c2c0*/  LDL.LU R22, [R1+0x3df4] ;  /* 0x003df40001167983 */ /* 0x000ea20000300800 */
[-C--:B----4-:R-:W-:Y:S02]  /*7c2d0*/  IADD3 R14, P1, R14, R252.reuse, RZ ;  /* 0x000000fc0e0e7210 */ /* 0x090fe40007f3e0ff */
[----:B------:R-:W-:Y:S01]  /*7c2e0*/  IADD3 R12, P3, R12, R252, RZ ;  /* 0x000000fc0c0c7210 */ /* 0x000fe20007f7e0ff */
[----:B------:R-:W-:Y:S02]  /*7c2f0*/  IMAD.MOV.U32 R7, RZ, RZ, R16 ;  /* 0x000000ffff077224 */ /* 0x000fe400078e0010 */
[----:B------:R1:W-:Y:S04]  /*7c300*/  STL [R1+0x3dcc], R14 ;  /* 0x003dcc0e01007387 */ /* 0x0003e80000100800 */
[----:B------:R4:W-:Y:S02]  /*7c310*/  LDGSTS.E [R5+0x9880], [R6.64], P2 ;  /* 0x0988000006057fae */ /* 0x0009e40009121844 */
[----:B----4-:R-:W-:-:S02]  /*7c320*/  MOV R6, R14 ;  /* 0x0000000e00067202 */ /* 0x010fc40000000f00 */
[----:B------:R-:W-:Y:S01]  /*7c330*/  IADD3.X R15, R15, R0, RZ, P1, !PT ;  /* 0x000000000f0f7210 */ /* 0x000fe20000ffe4ff */
[----:B------:R-:W-:-:S04]  /*7c340*/  IMAD.X R13, R13, 0x1, R0, P3 ;  /* 0x000000010d0d7824 */ /* 0x000fc800018e0600 */
[----:B------:R4:W-:Y:S01]  /*7c350*/  STL [R1+0x3dc8], R15 ;  /* 0x003dc80f01007387 */ /* 0x0009e20000100800 */
[----:B------:R-:W-:Y:S02]  /*7c360*/  IMAD.MOV.U32 R7, RZ, RZ, R15 ;  /* 0x000000ffff077224 */ /* 0x000fe400078e000f */
[----:B------:R-:W-:Y:S01]  /*7c370*/  STL [R1+0x3dd4], R12 ;  /* 0x003dd40c01007387 */ /* 0x000fe20000100800 */
[-C--:B------:R-:W-:Y:S01]  /*7c380*/  IADD3 R10, P1, R10, R252.reuse, RZ ;  /* 0x000000fc0a0a7210 */ /* 0x080fe20007f3e0ff */
[----:B------:R4:W-:Y:S01]  /*7c390*/  STL [R1+0x3dd0], R13 ;  /* 0x003dd00d01007387 */ /* 0x0009e20000100800 */
[----:B------:R-:W2:Y:S02]  /*7c3a0*/  LDL.LU R21, [R1+0x3df8] ;  /* 0x003df80001157983 */ /* 0x000ea40000300800 */
[----:B------:R-:W2:Y:S01]  /*7c3b0*/  LDL.LU R20, [R1+0x3dfc] ;  /* 0x003dfc0001147983 */ /* 0x000ea20000300800 */
[----:B------:R1:W-:Y:S01]  /*7c3c0*/  LDGSTS.E [R5+0x9900], [R6.64], P2 ;  /* 0x0990000006057fae */ /* 0x0003e20009121844 */
[----:B------:R-:W2:Y:S02]  /*7c3d0*/  LDL.LU R19, [R1+0x3e00] ;  /* 0x003e000001137983 */ /* 0x000ea40000300800 */
[----:B------:R-:W2:Y:S01]  /*7c3e0*/  LDL.LU R18, [R1+0x3e04] ;  /* 0x003e040001127983 */ /* 0x000ea20000300800 */
[----:B------:R-:W-:Y:S01]  /*7c3f0*/  IADD3 R2, P3, R2, R252, RZ ;  /* 0x000000fc02027210 */ /* 0x000fe20007f7e0ff */
[----:B---3--:R-:W3:Y:S01]  /*7c400*/  LDL.LU R16, [R1+0x3e0c] ;  /* 0x003e0c0001107983 */ /* 0x008ee20000300800 */
[----:B-1----:R-:W3:Y:S02]  /*7c410*/  LDL.LU R14, [R1+0x3e14] ;  /* 0x003e1400010e7983 */ /* 0x002ee40000300800 */
[----:B------:R-:W-:Y:S01]  /*7c420*/  STL [R1+0x3ddc], R10 ;  /* 0x003ddc0a01007387 */ /* 0x000fe20000100800 */
[----:B------:R-:W-:Y:S01]  /*7c430*/  MOV R6, R12 ;  /* 0x0000000c00067202 */ /* 0x000fe20000000f00 */
[----:B------:R-:W-:-:S05]  /*7c440*/  IMAD.MOV.U32 R7, RZ, RZ, R13 ;  /* 0x000000ffff077224 */ /* 0x000fca00078e000d */
[----:B------:R1:W-:Y:S02]  /*7c450*/  LDGSTS.E [R5+0x9980], [R6.64], P2 ;  /* 0x0998000006057fae */ /* 0x0003e40009121844 */
[----:B-1----:R-:W-:Y:S02]  /*7c460*/  MOV R6, R10 ;  /* 0x0000000a00067202 */ /* 0x002fe40000000f00 */
[----:B------:R-:W-:Y:S01]  /*7c470*/  IADD3.X R11, R11, R0, RZ, P1, !PT ;  /* 0x000000000b0b7210 */ /* 0x000fe20000ffe4ff */
[----:B------:R-:W-:-:S04]  /*7c480*/  IMAD.X R8, R8, 0x1, R0, P3 ;  /* 0x0000000108087824 */ /* 0x000fc800018e0600 */
[----:B------:R1:W-:Y:S01]  /*7c490*/  STL [R1+0x3dd8], R11 ;  /* 0x003dd80b01007387 */ /* 0x0003e20000100800 */
[----:B------:R-:W-:Y:S02]  /*7c4a0*/  STL [R1+0x3de4], R2 ;  /* 0x003de40201007387 */ /* 0x000fe40000100800 */
[----:B------:R-:W-:Y:S02]  /*7c4b0*/  IMAD.MOV.U32 R7, RZ, RZ, R11 ;  /* 0x000000ffff077224 */ /* 0x000fe400078e000b */
[----:B------:R-:W3:Y:S01]  /*7c4c0*/  LDL.LU R17, [R1+0x3e08] ;  /* 0x003e080001117983 */ /* 0x000ee20000300800 */
[----:B------:R1:W-:Y:S01]  /*7c4d0*/  STL [R1+0x3de0], R8 ;  /* 0x003de00801007387 */ /* 0x0003e20000100800 */
[----:B----4-:R-:W4:Y:S02]  /*7c4e0*/  LDL.LU R15, [R1+0x3e10] ;  /* 0x003e1000010f7983 */ /* 0x010f240000300800 */
[----:B------:R-:W4:Y:S02]  /*7c4f0*/  LDL.LU R13, [R1+0x3e18] ;  /* 0x003e1800010d7983 */ /* 0x000f240000300800 */
[----:B------:R-:W4:Y:S01]  /*7c500*/  LDL.LU R12, [R1+0x3e1c] ;  /* 0x003e1c00010c7983 */ /* 0x000f220000300800 */
[----:B------:R1:W-:Y:S04]  /*7c510*/  LDGSTS.E [R5+0x9a00], [R6.64], P2 ;  /* 0x09a0000006057fae */ /* 0x0003e80009121844 */
[----:B-1----:R-:W4:Y:S01]  /*7c520*/  LDL.LU R11, [R1+0x3e20] ;  /* 0x003e2000010b7983 */ /* 0x002f220000300800 */
[----:B------:R-:W4:Y:S01]  /*7c530*/  LDL.LU R10, [R1+0x3e24] ;  /* 0x003e2400010a7983 */ /* 0x000f220000300800 */
[----:B------:R-:W-:Y:S01]  /*7c540*/  MOV R6, R2 ;  /* 0x0000000200067202 */ /* 0x000fe20000000f00 */
[----:B------:R-:W-:-:S02]  /*7c550*/  IMAD.MOV.U32 R7, RZ, RZ, R8 ;  /* 0x000000ffff077224 */ /* 0x000fc400078e0008 */
[----:B------:R-:W4:Y:S01]  /*7c560*/  LDL.LU R8, [R1+0x3e2c] ;  /* 0x003e2c0001087983 */ /* 0x000f220000300800 */
[----:B------:R-:W4:Y:S03]  /*7c570*/  LDL.LU R2, [R1+0x3e34] ;  /* 0x003e340001027983 */ /* 0x000f260000300800 */
[----:B------:R1:W-:Y:S01]  /*7c580*/  LDGSTS.E [R5+0x9a80], [R6.64], P2 ;  /* 0x09a8000006057fae */ /* 0x0003e20009121844 */
[-C--:B--2---:R-:W-:Y:S02]  /*7c590*/  IADD3 R4, P1, R4, R252.reuse, RZ ;  /* 0x000000fc04047210 */ /* 0x084fe40007f3e0ff */
[----:B------:R-:W-:Y:S02]  /*7c5a0*/  IADD3 R22, P3, R22, R252, RZ ;  /* 0x000000fc16167210 */ /* 0x000fe40007f7e0ff */
[----:B------:R-:W-:Y:S01]  /*7c5b0*/  IADD3.X R9, R9, R0, RZ, P1, !PT ;  /* 0x0000000009097210 */ /* 0x000fe20000ffe4ff */
[----:B------:R-:W-:Y:S04]  /*7c5c0*/  STL [R1+0x3dec], R4 ;  /* 0x003dec0401007387 */ /* 0x000fe80000100800 */
[----:B------:R2:W-:Y:S01]  /*7c5d0*/  STL [R1+0x3de8], R9 ;  /* 0x003de80901007387 */ /* 0x0005e20000100800 */
[----:B-1----:R-:W-:-:S02]  /*7c5e0*/  IMAD.MOV.U32 R7, RZ, RZ, R9 ;  /* 0x000000ffff077224 */ /* 0x002fc400078e0009 */
[----:B------:R-:W-:Y:S01]  /*7c5f0*/  STL [R1+0x3df4], R22 ;  /* 0x003df41601007387 */ /* 0x000fe20000100800 */
[----:B--2---:R-:W2:Y:S01]  /*7c600*/  LDL.LU R9, [R1+0x3e28] ;  /* 0x003e280001097983 */ /* 0x004ea20000300800 */
[----:B------:R-:W-:Y:S01]  /*7c610*/  IMAD.X R23, R23, 0x1, R0, P3 ;  /* 0x0000000117177824 */ /* 0x000fe200018e0600 */
[----:B------:R-:W-:-:S04]  /*7c620*/  MOV R6, R4 ;  /* 0x0000000400067202 */ /* 0x000fc80000000f00 */
[----:B------:R-:W-:Y:S01]  /*7c630*/  STL [R1+0x3df0], R23 ;  /* 0x003df01701007387 */ /* 0x000fe20000100800 */
[----:B------:R-:W2:Y:S03]  /*7c640*/  LDL.LU R4, [R1+0x3e30] ;  /* 0x003e300001047983 */ /* 0x000ea60000300800 */
[----:B------:R1:W-:Y:S01]  /*7c650*/  LDGSTS.E [R5+0x9b00], [R6.64], P2 ;  /* 0x09b0000006057fae */ /* 0x0003e20009121844 */
[-C--:B------:R-:W-:Y:S02]  /*7c660*/  IADD3 R20, P1, R20, R252.reuse, RZ ;  /* 0x000000fc14147210 */ /* 0x080fe40007f3e0ff */
[----:B------:R-:W-:Y:S02]  /*7c670*/  IADD3 R18, P3, R18, R252, RZ ;  /* 0x000000fc12127210 */ /* 0x000fe40007f7e0ff */
[----:B------:R-:W-:Y:S01]  /*7c680*/  IADD3.X R21, R21, R0, RZ, P1, !PT ;  /* 0x0000000015157210 */ /* 0x000fe20000ffe4ff */
[----:B---3--:R-:W-:-:S02]  /*7c690*/  IADD3 R16, P1, R16, R252, RZ ;  /* 0x000000fc10107210 */ /* 0x008fc40007f3e0ff */
[--C-:B------:R-:W-:Y:S01]  /*7c6a0*/  IMAD.X R19, R19, 0x1, R0.reuse, P3 ;  /* 0x0000000113137824 */ /* 0x100fe200018e0600 */
[----:B------:R-:W-:Y:S01]  /*7c6b0*/  IADD3 R14, P3, R14, R252, RZ ;  /* 0x000000fc0e0e7210 */ /* 0x000fe20007f7e0ff */
[----:B------:R-:W-:Y:S01]  /*7c6c0*/  STL [R1+0x3dfc], R20 ;  /* 0x003dfc1401007387 */ /* 0x000fe20000100800 */
[----:B------:R-:W-:Y:S02]  /*7c6d0*/  STL [R1+0x3df8], R21 ;  /* 0x003df81501007387 */ /* 0x000fe40000100800 */
[----:B------:R-:W-:Y:S02]  /*7c6e0*/  STL [R1+0x3e04], R18 ;  /* 0x003e041201007387 */ /* 0x000fe40000100800 */
[----:B------:R-:W-:Y:S01]  /*7c6f0*/  STL [R1+0x3e00], R19 ;  /* 0x003e001301007387 */ /* 0x000fe20000100800 */
[----:B------:R-:W-:Y:S01]  /*7c700*/  STL [R1+0x3e0c], R16 ;  /* 0x003e0c1001007387 */ /* 0x000fe20000100800 */
[----:B------:R-:W-:Y:S01]  /*7c710*/  IADD3.X R17, R17, R0, RZ, P1, !PT ;  /* 0x0000000011117210 */ /* 0x000fe20000ffe4ff */
[----:B----4-:R-:W-:Y:S01]  /*7c720*/  IMAD.X R15, R15, 0x1, R0, P3 ;  /* 0x000000010f0f7824 */ /* 0x010fe200018e0600 */
[----:B------:R-:W-:-:S02]  /*7c730*/  IADD3 R12, P1, R12, R252, RZ ;  /* 0x000000fc0c0c7210 */ /* 0x000fc40007f3e0ff */
[----:B------:R-:W-:Y:S02]  /*7c740*/  IADD3 R10, P3, R10, R252, RZ ;  /* 0x000000fc0a0a7210 */ /* 0x000fe40007f7e0ff */
[----:B------:R-:W-:Y:S01]  /*7c750*/  IADD3.X R13, R13, R0, RZ, P1, !PT ;  /* 0x000000000d0d7210 */ /* 0x000fe20000ffe4ff */
[----:B------:R-:W-:Y:S01]  /*7c760*/  STL [R1+0x3e08], R17 ;  /* 0x003e081101007387 */ /* 0x000fe20000100800 */
[----:B------:R-:W-:Y:S02]  /*7c770*/  STL [R1+0x3e14], R14 ;  /* 0x003e140e01007387 */ /* 0x000fe40000100800 */
[----:B------:R-:W-:Y:S02]  /*7c780*/  STL [R1+0x3e10], R15 ;  /* 0x003e100f01007387 */ /* 0x000fe40000100800 */
[----:B------:R-:W-:Y:S01]  /*7c790*/  IMAD.X R11, R11, 0x1, R0, P3 ;  /* 0x000000010b0b7824 */ /* 0x000fe200018e0600 */
[----:B------:R-:W-:Y:S01]  /*7c7a0*/  STL [R1+0x3e1c], R12 ;  /* 0x003e1c0c01007387 */ /* 0x000fe20000100800 */
[----:B------:R-:W-:Y:S01]  /*7c7b0*/  STL [R1+0x3e18], R13 ;  /* 0x003e180d01007387 */ /* 0x000fe20000100800 */
[----:B------:R-:W-:-:S02]  /*7c7c0*/  IADD3 R8, P1, R8, R252, RZ ;  /* 0x000000fc08087210 */ /* 0x000fc40007f3e0ff */
[----:B------:R-:W-:Y:S01]  /*7c7d0*/  IADD3 R2, P3, R2, R252, RZ ;  /* 0x000000fc02027210 */ /* 0x000fe20007f7e0ff */
[----:B------:R-:W-:Y:S01]  /*7c7e0*/  STL [R1+0x3e24], R10 ;  /* 0x003e240a01007387 */ /* 0x000fe20000100800 */
[----:B------:R-:W-:Y:S02]  /*7c7f0*/  STL [R1+0x3e20], R11 ;  /* 0x003e200b01007387 */ /* 0x000fe40000100800 */
[----:B------:R-:W-:Y:S01]  /*7c800*/  STL [R1+0x3e2c], R8 ;  /* 0x003e2c0801007387 */ /* 0x000fe20000100800 */
[----:B--2---:R-:W-:-:S05]  /*7c810*/  IADD3.X R9, R9, R0, RZ, P1, !PT ;  /* 0x0000000009097210 */ /* 0x004fca0000ffe4ff */
[----:B------:R2:W-:Y:S01]  /*7c820*/  STL [R1+0x3e28], R9 ;  /* 0x003e280901007387 */ /* 0x0005e20000100800 */
[----:B------:R3:W-:Y:S02]  /*7c830*/  STL [R1+0x3e34], R2 ;  /* 0x003e340201007387 */ /* 0x0007e40000100800 */
[----:B------:R-:W4:Y:S01]  /*7c840*/  LDL.LU.64 R28, [R1+0x3380] ;  /* 0x00338000011c7983 */ /* 0x000f220000300a00 */
[----:B-1----:R-:W-:Y:S01]  /*7c850*/  MOV R6, R22 ;  /* 0x0000001600067202 */ /* 0x002fe20000000f00 */
[----:B------:R-:W-:-:S05]  /*7c860*/  IMAD.MOV.U32 R7, RZ, RZ, R23 ;  /* 0x000000ffff077224 */ /* 0x000fca00078e0017 */
[----:B------:R1:W-:Y:S02]  /*7c870*/  LDGSTS.E [R5+0x9b80], [R6.64], P2 ;  /* 0x09b8000006057fae */ /* 0x0003e40009121844 */
        /* <DEDUP_REMOVED lines=11> */
[----:B------:R1:W-:Y:S01]  /*7c930*/  LDGSTS.E [R5+0x9d80], [R6.64], P2 ;  /* 0x09d8000006057fae */ /* 0x0003e20009121844 */
[----:B------:R-:W-:Y:S01]  /*7c940*/  IMAD.X R4, R4, 0x1, R0, P3 ;  /* 0x0000000104047824 */ /* 0x000fe200018e0600 */
[----:B-1----:R-:W-:Y:S01]  /*7c950*/  MOV R6, R12 ;  /* 0x0000000c00067202 */ /* 0x002fe20000000f00 */
[----:B------:R-:W-:-:S05]  /*7c960*/  IMAD.MOV.U32 R7, RZ, RZ, R13 ;  /* 0x000000ffff077224 */ /* 0x000fca00078e000d */
[----:B------:R1:W-:Y:S04]  /*7c970*/  LDGSTS.E [R5+0x9e00], [R6.64], P2 ;  /* 0x09e0000006057fae */ /* 0x0003e80009121844 */
[----:B------:R1:W-:Y:S02]  /*7c980*/  STL [R1+0x3e30], R4 ;  /* 0x003e300401007387 */ /* 0x0003e40000100800 */
[----:B-1----:R-:W-:Y:S01]  /*7c990*/  MOV R6, R10 ;  /* 0x0000000a00067202 */ /* 0x002fe20000000f00 */
[----:B------:R-:W-:-:S05]  /*7c9a0*/  IMAD.MOV.U32 R7, RZ, RZ, R11 ;  /* 0x000000ffff077224 */ /* 0x000fca00078e000b */
[----:B------:R1:W-:Y:S02]  /*7c9b0*/  LDGSTS.E [R5+0x9e80], [R6.64], P2 ;  /* 0x09e8000006057fae */ /* 0x0003e40009121844 */
[----:B-1----:R-:W-:Y:S01]  /*7c9c0*/  MOV R6, R8 ;  /* 0x0000000800067202 */ /* 0x002fe20000000f00 */
[----:B------:R-:W-:Y:S02]  /*7c9d0*/  IMAD.MOV.U32 R7, RZ, RZ, R9 ;  /* 0x000000ffff077224 */ /* 0x000fe400078e0009 */
[----:B--2---:R-:W2:Y:S04]  /*7c9e0*/  LDL.LU.64 R8, [R1+0x3378] ;  /* 0x0033780001087983 */ /* 0x004ea80000300a00 */
[----:B------:R1:W-:Y:S01]  /*7c9f0*/  LDGSTS.E [R5+0x9f00], [R6.64], P2 ;  /* 0x09f0000006057fae */ /* 0x0003e20009121844 */
[----:B------:R-:W2:Y:S02]  /*7ca00*/  LDL.LU.64 R10, [R1+0x3370] ;  /* 0x00337000010a7983 */ /* 0x000ea40000300a00 */
[----:B------:R-:W2:Y:S02]  /*7ca10*/  LDL.LU.64 R12, [R1+0x3368] ;  /* 0x00336800010c7983 */ /* 0x000ea40000300a00 */
[----:B------:R-:W2:Y:S01]  /*7ca20*/  LDL.LU.64 R14, [R1+0x3360] ;  /* 0x00336000010e7983 */ /* 0x000ea20000300a00 */
[----:B------:R-:W2:Y:S01]  /*7ca30*/  LDL.LU.64 R16, [R1+0x3358] ;  /* 0x0033580001107983 */ /* 0x000ea20000300a00 */
[C---:B------:R-:W-:Y:S01]  /*7ca40*/  ISETP.GT.AND P1, PT, R3.reuse, 0x17, PT ;  /* 0x000000170300780c */ /* 0x040fe20003f24270 */
[----:B------:R-:W2:Y:S02]  /*7ca50*/  LDL.LU.64 R18, [R1+0x3350] ;  /* 0x0033500001127983 */ /* 0x000ea40000300a00 */
[----:B------:R-:W2:Y:S01]  /*7ca60*/  LDL.LU.64 R20, [R1+0x3348] ;  /* 0x0033480001147983 */ /* 0x000ea20000300a00 */
[----:B------:R-:W-:Y:S01]  /*7ca70*/  ISETP.GT.AND P3, PT, R3, 0x1f, PT ;  /* 0x0000001f0300780c */ /* 0x000fe20003f64270 */
[----:B------:R-:W2:Y:S01]  /*7ca80*/  LDL.LU.64 R22, [R1+0x3340] ;  /* 0x0033400001167983 */ /* 0x000ea20000300a00 */
[----:B------:R-:W2:Y:S02]  /*7ca90*/  LDL.LU.64 R24, [R1+0x3338] ;  /* 0x0033380001187983 */ /* 0x000ea40000300a00 */
[----:B------:R-:W2:Y:S01]  /*7caa0*/  LDL.LU.64 R26, [R1+0x3330] ;  /* 0x00333000011a7983 */ /* 0x000ea20000300a00 */
[----:B-1----:R-:W-:-:S02]  /*7cab0*/  MOV R6, R2 ;  /* 0x0000000200067202 */ /* 0x002fc40000000f00 */
[----:B---3--:R-:W1:Y:S01]  /*7cac0*/  S2R R2, SR_TID.X ;  /* 0x0000000000027919 */ /* 0x008e620000002100 */
[----:B------:R-:W-:Y:S01]  /*7cad0*/  IMAD.MOV.U32 R7, RZ, RZ, R4 ;  /* 0x000000ffff077224 */ /* 0x000fe200078e0004 */
[----:B------:R-:W-:-:S04]  /*7cae0*/  SEL R4, RZ, 0x4, !P1 ;  /* 0x00000004ff047807 */ /* 0x000fc80004800000 */
[----:B------:R2:W-:Y:S01]  /*7caf0*/  LDGSTS.E [R5+0x9f80], [R6.64], P2 ;  /* 0x09f8000006057fae */ /* 0x0005e20009121844 */
[----:B------:R-:W-:Y:S02]  /*7cb00*/  ISETP.GT.AND P2, PT, R3, 0x1b, PT ;  /* 0x0000001b0300780c */ /* 0x000fe40003f44270 */
[----:B------:R-:W-:Y:S02]  /*7cb10*/  SEL R4, R4, RZ, !P0 ;  /* 0x000000ff04047207 */ /* 0x000fe40004000000 */
[----:B-1----:R-:W-:-:S04]  /*7cb20*/  LOP3.LUT R2, R2, 0x1f, RZ, 0xc0, !PT ;  /* 0x0000001f02027812 */ /* 0x002fc800078ec0ff */
[----:B------:R-:W-:Y:S01]  /*7cb30*/  ISETP.GE.AND P4, PT, R2, R3, PT ;  /* 0x000000030200720c */ /* 0x000fe20003f86270 */
[----:B------:R-:W-:Y:S01]  /*7cb40*/  SEL R3, RZ, 0x4, !P2 ;  /* 0x00000004ff037807 */ /* 0x000fe20005000000 */
[----:B------:R-:W-:Y:S01]  /*7cb50*/  ISETP.NE.U32.AND P2, PT, R4, RZ, PT ;  /* 0x000000ff0400720c */ /* 0x000fe20003f45070 */
[----:B------:R-:W-:Y:S02]  /*7cb60*/  SEL R4, RZ, 0x4, !P3 ;  /* 0x00000004ff047807 */ /* 0x000fe40005800000 */
[----:B------:R-:W-:Y:S02]  /*7cb70*/  SEL R3, R3, RZ, !P0 ;  /* 0x000000ff03037207 */ /* 0x000fe40004000000 */
[----:B------:R-:W-:Y:S02]  /*7cb80*/  SEL R4, R4, RZ, !P0 ;  /* 0x000000ff04047207 */ /* 0x000fe40004000000 */
[----:B------:R-:W-:Y:S01]  /*7cb90*/  ISETP.NE.U32.AND P1, PT, R3, RZ, PT ;  /* 0x000000ff0300720c */ /* 0x000fe20003f25070 */
[----:B------:R-:W-:Y:S01]  /*7cba0*/  SEL R3, RZ, 0x4, P4 ;  /* 0x00000004ff037807 */ /* 0x000fe20002000000 */
[----:B------:R-:W-:-:S03]  /*7cbb0*/  ISETP.NE.U32.AND P3, PT, R4, RZ, PT ;  /* 0x000000ff0400720c */ /* 0x000fc60003f65070 */
[----:B------:R-:W-:-:S04]  /*7cbc0*/  SEL R3, R3, RZ, !P0 ;  /* 0x000000ff03037207 */ /* 0x000fc80004000000 */
[----:B------:R-:W-:Y:S02]  /*7cbd0*/  ISETP.NE.U32.AND P0, PT, R3, RZ, PT ;  /* 0x000000ff0300720c */ /* 0x000fe40003f05070 */
[----:B----4-:R-:W-:-:S04]  /*7cbe0*/  IADD3 R4, P4, R28, R252, RZ ;  /* 0x000000fc1c047210 */ /* 0x010fc80007f9e0ff */
[----:B------:R-:W-:Y:S02]  /*7cbf0*/  IADD3.X R3, R29, R0, RZ, P4, !PT ;  /* 0x000000001d037210 */ /* 0x000fe400027fe4ff */
[----:B------:R-:W3:Y:S01]  /*7cc00*/  LDL.LU.64 R28, [R1+0x3328] ;  /* 0x00332800011c7983 */ /* 0x000ee20000300a00 */
        /* <DEDUP_REMOVED lines=31> */
[----:B--2---:R-:W-:-:S05]  /*7ce00*/  IADD3 R7, P4, R8, R252, RZ ;  /* 0x000000fc08077210 */ /* 0x004fca0007f9e0ff */
[----:B------:R-:W-:Y:S01]  /*7ce10*/  IMAD.X R6, R9, 0x1, R0, P4 ;  /* 0x0000000109067824 */ /* 0x000fe200020e0600 */
[----:B------:R-:W-:-:S04]  /*7ce20*/  IADD3 R9, P4, R10, R252, RZ ;  /* 0x000000fc0a097210 */ /* 0x000fc80007f9e0ff */
[----:B------:R-:W-:Y:S01]  /*7ce30*/  IADD3.X R8, R11, R0, RZ, P4, !PT ;  /* 0x000000000b087210 */ /* 0x000fe200027fe4ff */
[----:B------:R-:W-:-:S05]  /*7ce40*/  IADD3 R11, P4, R12, R252, RZ ;  /* 0x000000fc0c0b7210 */ /* 0x000fca0007f9e0ff */
        /* <DEDUP_REMOVED lines=14> */
[----:B------:R-:W-:Y:S02]  /*7cf30*/  IADD3.X R24, R27, R0, RZ, P4, !PT ;  /* 0x000000001b187210 */ /* 0x000fe400027fe4ff */
[----:B---3--:R-:W-:-:S05]  /*7cf40*/  IADD3 R27, P4, R28, R252, RZ ;  /* 0x000000fc1c1b7210 */ /* 0x008fca0007f9e0ff */
[----:B------:R-:W-:Y:S01]  /*7cf50*/  IMAD.X R26, R29, 0x1, R0, P4 ;  /* 0x000000011d1a7824 */ /* 0x000fe200020e0600 */
[----:B----4-:R-:W-:-:S04]  /*7cf60*/  IADD3 R29, P4, R30, R252, RZ ;  /* 0x000000fc1e1d7210 */ /* 0x010fc80007f9e0ff */
        /* <DEDUP_REMOVED lines=42> */
[--C-:B------:R-:W-:Y:S01]  /*7d210*/  IMAD.X R70, R213, 0x1, R0.reuse, P4 ;  /* 0x00000001d5467824 */ /* 0x100fe200020e0600 */
[----:B------:R-:W-:Y:S01]  /*7d220*/  IADD3 R221, P4, R214, R252, RZ ;  /* 0x000000fcd6dd7210 */ /* 0x000fe20007f9e0ff */
[----:B------:R-:W2:Y:S03]  /*7d230*/  LDL.LU.64 R212, [R1+0x2f28] ;  /* 0x002f280001d47983 */ /* 0x000ea60000300a00 */
[----:B------:R-:W-:Y:S01]  /*7d240*/  IADD3.X R220, R215, R0, RZ, P4, !PT ;  /* 0x00000000d7dc7210 */ /* 0x000fe200027fe4ff */
[----:B------:R-:W-:Y:S01]  /*7d250*/  IADD3 R223, P4, R216, R252, RZ ;  /* 0x000000fcd8df7210 */ /* 0x000fe20007f9e0ff */
[----:B------:R-:W3:Y:S04]  /*7d260*/  LDL.LU.64 R214, [R1+0x2f20] ;  /* 0x002f200001d67983 */ /* 0x000ee80000300a00 */
[----:B------:R-:W-:-:S02]  /*7d270*/  IMAD.X R222, R217, 0x1, R0, P4 ;  /* 0x00000001d9de7824 */ /* 0x000fc400020e0600 */
[----:B------:R-:W4:Y:S01]  /*7d280*/  LDL.LU.64 R216, [R1+0x2f18] ;  /* 0x002f180001d87983 */ /* 0x000f220000300a00 */
[----:B------:R-:W-:Y:S01]  /*7d290*/  IADD3 R225, P4, R218, R252, RZ ;  /* 0x000000fcdae17210 */ /* 0x000fe20007f9e0ff */
[----:B------:R-:W4:Y:S03]  /*7d2a0*/  LDL.LU.64 R232, [R1+0x2f10] ;  /* 0x002f100001e87983 */ /* 0x000f260000300a00 */
[----:B------:R-:W-:Y:S02]  /*7d2b0*/  IADD3.X R224, R219, R0, RZ, P4, !PT ;  /* 0x00000000dbe07210 */ /* 0x000fe400027fe4ff */
[----:B------:R-:W4:Y:S01]  /*7d2c0*/  LDL.LU.64 R218, [R1+0x2f08] ;  /* 0x002f080001da7983 */ /* 0x000f220000300a00 */
        /* <DEDUP_REMOVED lines=12> */
[----:B------:R-:W-:Y:S01]  /*7d390*/  MOV R234, R9 ;  /* 0x0000000900ea7202 */ /* 0x000fe20000000f00 */
[----:B------:R-:W-:Y:S01]  /*7d3a0*/  IMAD.MOV.U32 R235, RZ, RZ, R8 ;  /* 0x000000ffffeb7224 */ /* 0x000fe200078e0008 */
[----:B------:R-:W-:Y:S01]  /*7d3b0*/  MOV R236, R11 ;  /* 0x0000000b00ec7202 */ /* 0x000fe20000000f00 */
[----:B------:R-:W-:Y:S01]  /*7d3c0*/  IMAD.MOV.U32 R237, RZ, RZ, R10 ;  /* 0x000000ffffed7224 */ /* 0x000fe200078e000a */
[----:B------:R-:W-:Y:S01]  /*7d3d0*/  MOV R238, R13 ;  /* 0x0000000d00ee7202 */ /* 0x000fe20000000f00 */
[----:B------:R-:W-:Y:S01]  /*7d3e0*/  IMAD.MOV.U32 R239, RZ, RZ, R12 ;  /* 0x000000ffffef7224 */ /* 0x000fe200078e000c */
[----:B------:R-:W-:Y:S02]  /*7d3f0*/  LOP3.LUT R29, R29, R28, RZ, 0x3c, !PT ;  /* 0x0000001c1d1d7212 */ /* 0x000fe400078e3cff */
[----:B------:R-:W-:Y:S01]  /*7d400*/  MOV R240, R15 ;  /* 0x0000000f00f07202 */ /* 0x000fe20000000f00 */
[----:B------:R-:W-:Y:S01]  /*7d410*/  IMAD.MOV.U32 R241, RZ, RZ, R14 ;  /* 0x000000fffff17224 */ /* 0x000fe200078e000e */
[----:B------:R-:W-:Y:S01]  /*7d420*/  MOV R242, R17 ;  /* 0x0000001100f27202 */ /* 0x000fe20000000f00 */
[----:B------:R-:W-:Y:S01]  /*7d430*/  IMAD.MOV.U32 R243, RZ, RZ, R16 ;  /* 0x000000fffff37224 */ /* 0x000fe200078e0010 */
[----:B------:R-:W-:Y:S01]  /*7d440*/  MOV R244, R19 ;  /* 0x0000001300f47202 */ /* 0x000fe20000000f00 */
[----:B------:R-:W-:Y:S01]  /*7d450*/  IMAD.MOV.U32 R245, RZ, RZ, R18 ;  /* 0x000000fffff57224 */ /* 0x000fe200078e0012 */
[----:B------:R-:W-:-:S02]  /*7d460*/  LOP3.LUT R35, R35, R34, RZ, 0x3c, !PT ;  /* 0x0000002223237212 */ /* 0x000fc400078e3cff */
[----:B------:R-:W-:Y:S01]  /*7d470*/  MOV R246, R21 ;  /* 0x0000001500f67202 */ /* 0x000fe20000000f00 */
[----:B------:R-:W-:Y:S01]  /*7d480*/  IMAD.MOV.U32 R247, RZ, RZ, R20 ;  /* 0x000000fffff77224 */ /* 0x000fe200078e0014 */
[----:B------:R-:W-:Y:S02]  /*7d490*/  LOP3.LUT R28, R29, R28, RZ, 0x3c, !PT ;  /* 0x0000001c1d1c7212 */ /* 0x000fe400078e3cff */
[----:B------:R-:W-:Y:S02]  /*7d4a0*/  LOP3.LUT R37, R37, R36, RZ, 0x3c, !PT ;  /* 0x0000002425257212 */ /* 0x000fe400078e3cff */
[----:B------:R-:W-:Y:S01]  /*7d4b0*/  MOV R248, R23 ;  /* 0x0000001700f87202 */ /* 0x000fe20000000f00 */
[----:B------:R-:W-:Y:S01]  /*7d4c0*/  IMAD.MOV.U32 R249, RZ, RZ, R22 ;  /* 0x000000fffff97224 */ /* 0x000fe200078e0016 */
[----:B------:R-:W-:Y:S02]  /*7d4d0*/  LOP3.LUT R39, R39, R38, RZ, 0x3c, !PT ;  /* 0x0000002627277212 */ /* 0x000fe400078e3cff */
[----:B------:R-:W-:Y:S01]  /*7d4e0*/  MOV R250, R25 ;  /* 0x0000001900fa7202 */ /* 0x000fe20000000f00 */
[----:B------:R-:W-:Y:S01]  /*7d4f0*/  IMAD.MOV.U32 R251, RZ, RZ, R24 ;  /* 0x000000fffffb7224 */ /* 0x000fe200078e0018 */
[----:B------:R-:W-:-:S02]  /*7d500*/  LOP3.LUT R41, R41, R40, RZ, 0x3c, !PT ;  /* 0x0000002829297212 */ /* 0x000fc400078e3cff */
[----:B------:R-:W-:Y:S01]  /*7d510*/  MOV R10, R27 ;  /* 0x0000001b000a7202 */ /* 0x000fe20000000f00 */
[----:B------:R-:W-:Y:S01]  /*7d520*/  IMAD.MOV.U32 R11, RZ, RZ, R26 ;  /* 0x000000ffff0b7224 */ /* 0x000fe200078e001a */
[----:B------:R-:W-:Y:S02]  /*7d530*/  LOP3.LUT R34, R35, R34, RZ, 0x3c, !PT ;  /* 0x0000002223227212 */ /* 0x000fe400078e3cff */
[----:B------:R-:W-:Y:S02]  /*7d540*/  LOP3.LUT R43, R43, R42, RZ, 0x3c, !PT ;  /* 0x0000002a2b2b7212 */ /* 0x000fe400078e3cff */
[----:B------:R-:W-:Y:S02]  /*7d550*/  LOP3.LUT R29, R29, R28, RZ, 0x3c, !PT ;  /* 0x0000001c1d1d7212 */ /* 0x000fe400078e3cff */
[----:B------:R-:W-:Y:S02]  /*7d560*/  LOP3.LUT R36, R37, R36, RZ, 0x3c, !PT ;  /* 0x0000002425247212 */ /* 0x000fe400078e3cff */
        /* <DEDUP_REMOVED lines=8> */
[----:B------:R-:W-:Y:S02]  /*7d5f0*/  LOP3.LUT R42, R43, R42, RZ, 0x3c, !PT ;  /* 0x0000002a2b2a7212 */ /* 0x000fe400078e3cff */
        /* <DEDUP_REMOVED lines=51> */
[----:B------:R-:W-:Y:S01]  /*7d930*/  LOP3.LUT R223, R223, R222, RZ, 0x3c, !PT ;  /* 0x000000dedfdf7212 */ /* 0x000fe200078e3cff */
[----:B------:R-:W-:Y:S01]  /*7d940*/  IMAD.MOV.U32 R13, RZ, RZ, R200 ;  /* 0x000000ffff0d7224 */ /* 0x000fe200078e00c8 */
[----:B------:R-:W-:-:S02]  /*7d950*/  LOP3.LUT R226, R227, R226, RZ, 0x3c, !PT ;  /* 0x000000e2e3e27212 */ /* 0x000fc400078e3cff */
[----:B------:R-:W-:Y:S02]  /*7d960*/  LOP3.LUT R225, R225, R224, RZ, 0x3c, !PT ;  /* 0x000000e0e1e17212 */ /* 0x000fe400078e3cff */
        /* <DEDUP_REMOVED lines=9> */
[----:B------:R-:W-:-:S02]  /*7da00*/  MOV R20, R209 ;  /* 0x000000d100147202 */ /* 0x000fc40000000f00 */
[----:B--2---:R-:W-:-:S05]  /*7da10*/  IADD3 R211, P4, R212, R252, RZ ;  /* 0x000000fcd4d37210 */ /* 0x004fca0007f9e0ff */
[----:B------:R-:W-:Y:S01]  /*7da20*/  IMAD.X R210, R213, 0x1, R0, P4 ;  /* 0x00000001d5d27824 */ /* 0x000fe200020e0600 */
[----:B---3--:R-:W-:-:S04]  /*7da30*/  IADD3 R213, P4, R214, R252, RZ ;  /* 0x000000fcd6d57210 */ /* 0x008fc80007f9e0ff */
[----:B------:R-:W-:Y:S01]  /*7da40*/  IADD3.X R212, R215, R0, RZ, P4, !PT ;  /* 0x00000000d7d47210 */ /* 0x000fe200027fe4ff */
[----:B----4-:R-:W-:-:S05]  /*7da50*/  IADD3 R215, P4, R216, R252, RZ ;  /* 0x000000fcd8d77210 */ /* 0x010fca0007f9e0ff */
[----:B------:R-:W-:Y:S01]  /*7da60*/  IMAD.X R214, R217, 0x1, R0, P4 ;  /* 0x00000001d9d67824 */ /* 0x000fe200020e0600 */
[----:B------:R-:W-:-:S04]  /*7da70*/  IADD3 R217, P4, R232, R252, RZ ;  /* 0x000000fce8d97210 */ /* 0x000fc80007f9e0ff */
[----:B------:R-:W-:Y:S01]  /*7da80*/  IADD3.X R216, R233, R0, RZ, P4, !PT ;  /* 0x00000000e9d87210 */ /* 0x000fe200027fe4ff */
[----:B------:R-:W-:Y:S01]  /*7da90*/  IADD3 R2, P4, R218, R252, RZ ;  /* 0x000000fcda027210 */ /* 0x000fe20007f9e0ff */
[----:B------:R-:W-:Y:S02]  /*7daa0*/  MOV R218, R4 ;  /* 0x0000000400da7202 */ /* 0x000fe40000000f00 */
[----:B------:R-:W-:Y:S01]  /*7dab0*/  MOV R232, R7 ;  /* 0x0000000700e87202 */ /* 0x000fe20000000f00 */
[----:B------:R-:W-:Y:S02]  /*7dac0*/  IMAD.MOV.U32 R233, RZ, RZ, R6 ;  /* 0x000000ffffe97224 */ /* 0x000fe400078e0006 */
[----:B------:R-:W-:Y:S02]  /*7dad0*/  IMAD.X R252, R219, 0x1, R0, P4 ;  /* 0x00000001dbfc7824 */ /* 0x000fe400020e0600 */
[----:B------:R-:W-:-:S05]  /*7dae0*/  IMAD.MOV.U32 R219, RZ, RZ, R3 ;  /* 0x000000ffffdb7224 */ /* 0x000fca00078e0003 */
[----:B------:R1:W-:Y:S01]  /*7daf0*/  STL.64 [R1+0x3380], R218 ;  /* 0x003380da01007387 */ /* 0x0003e20000100a00 */
[----:B------:R2:W-:Y:S02]  /*7db00*/  STL.64 [R1+0x3378], R232 ;  /* 0x003378e801007387 */ /* 0x0005e40000100a00 */
[----:B------:R3:W-:Y:S02]  /*7db10*/  STL.64 [R1+0x3370], R234 ;  /* 0x003370ea01007387 */ /* 0x0007e40000100a00 */
[----:B------:R2:W-:Y:S01]  /*7db20*/  STL.64 [R1+0x3368], R236 ;  /* 0x003368ec01007387 */ /* 0x0005e20000100a00 */
[----:B------:R1:W-:Y:S01]  /*7db30*/  STL.64 [R1+0x3360], R238 ;  /* 0x003360ee01007387 */ /* 0x0003e20000100a00 */
[----:B------:R1:W-:Y:S02]  /*7db40*/  STL.64 [R1+0x3358], R240 ;  /* 0x003358f001007387 */ /* 0x0003e40000100a00 */
[----:B------:R1:W-:Y:S02]  /*7db50*/  STL.64 [R1+0x3350], R242 ;  /* 0x003350f201007387 */ /* 0x0003e40000100a00 */
[----:B------:R1:W-:Y:S01]  /*7db60*/  STL.64 [R1+0x3348], R244 ;  /* 0x003348f401007387 */ /* 0x0003e20000100a00 */
[----:B------:R1:W-:Y:S01]  /*7db70*/  STL.64 [R1+0x3340], R246 ;  /* 0x003340f601007387 */ /* 0x0003e20000100a00 */
[----:B------:R1:W-:Y:S01]  /*7db80*/  STL.64 [R1+0x3338], R248 ;  /* 0x003338f801007387 */ /* 0x0003e20000100a00 */
[----:B------:R-:W-:Y:S01]  /*7db90*/  MOV R6, R33 ;  /* 0x0000002100067202 */ /* 0x000fe20000000f00 */
[----:B------:R-:W-:Y:S01]  /*7dba0*/  IMAD.MOV.U32 R7, RZ, RZ, R32 ;  /* 0x000000ffff077224 */ /* 0x000fe200078e0020 */
[----:B------:R1:W-:Y:S01]  /*7dbb0*/  STL.64 [R1+0x3330], R250 ;  /* 0x003330fa01007387 */ /* 0x0003e20000100a00 */
[----:B------:R-:W-:Y:S02]  /*7dbc0*/  STL.64 [R1+0x3328], R10 ;  /* 0x0033280a01007387 */ /* 0x000fe40000100a00 */
[----:B------:R-:W-:Y:S02]  /*7dbd0*/  STL.64 [R1+0x3320], R28 ;  /* 0x0033201c01007387 */ /* 0x000fe40000100a00 */
[----:B------:R-:W-:Y:S01]  /*7dbe0*/  STL.64 [R1+0x3318], R8 ;  /* 0x0033180801007387 */ /* 0x000fe20000100a00 */
[----:B------:R1:W-:Y:S01]  /*7dbf0*/  STL.64 [R1+0x3310], R6 ;  /* 0x0033100601007387 */ /* 0x0003e20000100a00 */
[----:B------:R-:W-:Y:S02]  /*7dc00*/  STL.64 [R1+0x3308], R34 ;  /* 0x0033082201007387 */ /* 0x000fe40000100a00 */
[----:B------:R-:W-:Y:S02]  /*7dc10*/  STL.64 [R1+0x3180], R36 ;  /* 0x0031802401007387 */ /* 0x000fe40000100a00 */
[----:B------:R-:W-:Y:S01]  /*7dc20*/  STL.64 [R1+0x3178], R38 ;  /* 0x0031782601007387 */ /* 0x000fe20000100a00 */
[----:B------:R-:W-:Y:S01]  /*7dc30*/  STL.64 [R1+0x3170], R40 ;  /* 0x0031702801007387 */ /* 0x000fe20000100a00 */
        /* <DEDUP_REMOVED lines=16> */
[----:B------:R1:W5:Y:S02]  /*7dd40*/  LDL.LU R200, [R1+0x4350] ;  /* 0x0043500001c87983 */ /* 0x0003640000300800 */
[----:B------:R1:W5:Y:S02]  /*7dd50*/  LDL.LU R201, [R1+0x434c] ;  /* 0x00434c0001c97983 */ /* 0x0003640000300800 */
[----:B------:R-:W-:Y:S01]  /*7dd60*/  STL.64 [R1+0x2f68], R222 ;  /* 0x002f68de01007387 */ /* 0x000fe20000100a00 */
[----:B------:R1:W5:Y:S01]  /*7dd70*/  LDL.LU R202, [R1+0x4348] ;  /* 0x0043480001ca7983 */ /* 0x0003620000300800 */
[----:B------:R1:W5:Y:S02]  /*7dd80*/  LDL.LU R203, [R1+0x4344] ;  /* 0x0043440001cb7983 */ /* 0x0003640000300800 */
[----:B------:R-:W-:Y:S02]  /*7dd90*/  STL.64 [R1+0x2f60], R224 ;  /* 0x002f60e001007387 */ /* 0x000fe40000100a00 */
[----:B------:R1:W5:Y:S01]  /*7dda0*/  LDL.LU R204, [R1+0x4340] ;  /* 0x0043400001cc7983 */ /* 0x0003620000300800 */
[----:B------:R1:W5:Y:S01]  /*7ddb0*/  LDL.LU R205, [R1+0x433c] ;  /* 0x00433c0001cd7983 */ /* 0x0003620000300800 */
[----:B------:R-:W-:Y:S02]  /*7ddc0*/  STL.64 [R1+0x2f58], R226 ;  /* 0x002f58e201007387 */ /* 0x000fe40000100a00 */
[----:B------:R1:W5:Y:S02]  /*7ddd0*/  LDL.LU R206, [R1+0x4338] ;  /* 0x0043380001ce7983 */ /* 0x0003640000300800 */
[----:B------:R1:W5:Y:S01]  /*7dde0*/  LDL.LU R207, [R1+0x4334] ;  /* 0x0043340001cf7983 */ /* 0x0003620000300800 */
[----:B------:R1:W-:Y:S01]  /*7ddf0*/  STL.64 [R1+0x2f50], R12 ;  /* 0x002f500c01007387 */ /* 0x0003e20000100a00 */
[----:B------:R1:W5:Y:S02]  /*7de00*/  LDL.LU R208, [R1+0x4330] ;  /* 0x0043300001d07983 */ /* 0x0003640000300800 */
[----:B------:R1:W5:Y:S02]  /*7de10*/  LDL.LU R209, [R1+0x432c] ;  /* 0x00432c0001d17983 */ /* 0x0003640000300800 */
[----:B------:R1:W-:Y:S02]  /*7de20*/  STL.64 [R1+0x2f48], R14 ;  /* 0x002f480e01007387 */ /* 0x0003e40000100a00 */
[----:B------:R-:W-:Y:S01]  /*7de30*/  IMAD.MOV.U32 R23, RZ, RZ, R210 ;  /* 0x000000ffff177224 */ /* 0x000fe200078e00d2 */
[----:B------:R-:W-:Y:S01]  /*7de40*/  MOV R22, R211 ;  /* 0x000000d300167202 */ /* 0x000fe20000000f00 */
[----:B------:R1:W5:Y:S01]  /*7de50*/  LDL.LU R210, [R1+0x4328] ;  /* 0x0043280001d27983 */ /* 0x0003620000300800 */
        /* <DEDUP_REMOVED lines=8> */
[----:B------:R1:W-:Y:S01]  /*7dee0*/  LDGSTS.E [R5+0xb800], [R218.64], P2 ;  /* 0x0b800000da057fae */ /* 0x0003e20009121844 */
[----:B------:R-:W-:-:S03]  /*7def0*/  MOV R26, R215 ;  /* 0x000000d7001a7202 */ /* 0x000fc60000000f00 */
[----:B------:R1:W5:Y:S01]  /*7df00*/  LDL.LU R214, [R1+0x4318] ;  /* 0x0043180001d67983 */ /* 0x0003620000300800 */
[----:B------:R2:W-:Y:S02]  /*7df10*/  LDGSTS.E [R5+0xb880], [R232.64], P2 ;  /* 0x0b880000e8057fae */ /* 0x0005e40009121844 */
[----:B------:R1:W5:Y:S02]  /*7df20*/  LDL.LU R215, [R1+0x4314] ;  /* 0x0043140001d77983 */ /* 0x0003640000300800 */
[----:B------:R3:W-:Y:S01]  /*7df30*/  LDGSTS.E [R5+0xb900], [R234.64], P2 ;  /* 0x0b900000ea057fae */ /* 0x0007e20009121844 */
[----:B------:R1:W-:Y:S01]  /*7df40*/  STL.64 [R1+0x2f30], R20 ;  /* 0x002f301401007387 */ /* 0x0003e20000100a00 */
[----:B------:R-:W-:-:S03]  /*7df50*/  IMAD.MOV.U32 R31, RZ, RZ, R216 ;  /* 0x000000ffff1f7224 */ /* 0x000fc600078e00d8 */
[----:B------:R2:W-:Y:S01]  /*7df60*/  LDGSTS.E [R5+0xb980], [R236.64], P2 ;  /* 0x0b980000ec057fae */ /* 0x0005e20009121844 */
[----:B------:R-:W-:Y:S01]  /*7df70*/  MOV R30, R217 ;  /* 0x000000d9001e7202 */ /* 0x000fe20000000f00 */
[----:B------:R1:W5:Y:S02]  /*7df80*/  LDL.LU R216, [R1+0x4310] ;  /* 0x0043100001d87983 */ /* 0x0003640000300800 */
[----:B------:R2:W-:Y:S01]  /*7df90*/  LDGSTS.E [R5+0xba00], [R238.64], P2 ;  /* 0x0ba00000ee057fae */ /* 0x0005e20009121844 */
[----:B------:R1:W5:Y:S04]  /*7dfa0*/  LDL.LU R217, [R1+0x430c] ;  /* 0x00430c0001d97983 */ /* 0x0003680000300800 */
[----:B------:R2:W-:Y:S01]  /*7dfb0*/  LDGSTS.E [R5+0xba80], [R240.64], P2 ;  /* 0x0ba80000f0057fae */ /* 0x0005e20009121844 */
[----:B------:R2:W-:Y:S01]  /*7dfc0*/  STL.64 [R1+0x2f28], R22 ;  /* 0x002f281601007387 */ /* 0x0005e20000100a00 */
[----:B------:R-:W-:Y:S01]  /*7dfd0*/  MOV R32, R2 ;  /* 0x0000000200207202 */ /* 0x000fe20000000f00 */
[----:B------:R3:W-:Y:S01]  /*7dfe0*/  LDGSTS.E [R5+0xbb00], [R242.64], P2 ;  /* 0x0bb00000f2057fae */ /* 0x0007e20009121844 */
[----:B------:R-:W4:Y:S04]  /*7dff0*/  LDL.LU R2, [R1+0x4308] ;  /* 0x0043080001027983 */ /* 0x000f280000300800 */
[----:B------:R3:W-:Y:S01]  /*7e000*/  LDGSTS.E [R5+0xbb80], [R244.64], P2 ;  /* 0x0bb80000f4057fae */ /* 0x0007e20009121844 */
[----:B------:R3:W-:Y:S02]  /*7e010*/  STL.64 [R1+0x2f20], R24 ;  /* 0x002f201801007387 */ /* 0x0007e40000100a00 */
[----:B------:R3:W-:Y:S02]  /*7e020*/  LDGSTS.E [R5+0xbc00], [R246.64], P2 ;  /* 0x0bc00000f6057fae */ /* 0x0007e40009121844 */
[----:B------:R-:W-:Y:S01]  /*7e030*/  IMAD.MOV.U32 R33, RZ, RZ, R252 ;  /* 0x000000ffff217224 */ /* 0x000fe200078e00fc */
[----:B-1----:R1:W5:Y:S04]  /*7e040*/  LDL.LU.64 R218, [R1+0x4300] ;  /* 0x0043000001da7983 */ /* 0x0023680000300a00 */
[----:B------:R1:W-:Y:S01]  /*7e050*/  LDGSTS.E [R5+0xbc80], [R248.64], P2 ;  /* 0x0bc80000f8057fae */ /* 0x0003e20009121844 */
[----:B------:R1:W-:Y:S02]  /*7e060*/  STL.64 [R1+0x2f18], R26 ;  /* 0x002f181a01007387 */ /* 0x0003e40000100a00 */
[----:B------:R1:W-:Y:S02]  /*7e070*/  LDGSTS.E [R5+0xbd00], [R250.64], P2 ;  /* 0x0bd00000fa057fae */ /* 0x0003e40009121844 */
[----:B--2---:R2:W5:Y:S01]  /*7e080*/  LDL.LU.64 R232, [R1+0x42f8] ;  /* 0x0042f80001e87983 */ /* 0x0045620000300a00 */
[----:B------:R1:W-:Y:S04]  /*7e090*/  LDGSTS.E [R5+0xbd80], [R10.64], P2 ;  /* 0x0bd800000a057fae */ /* 0x0003e80009121844 */
[----:B------:R1:W-:Y:S01]  /*7e0a0*/  STL.64 [R1+0x2f10], R30 ;  /* 0x002f101e01007387 */ /* 0x0003e20000100a00 */
[----:B------:R1:W-:Y:S02]  /*7e0b0*/  LDGSTS.E [R5+0xbe00], [R28.64], P2 ;  /* 0x0be000001c057fae */ /* 0x0003e40009121844 */
[----:B---3--:R2:W5:Y:S02]  /*7e0c0*/  LDL.LU.64 R234, [R1+0x42f0] ;  /* 0x0042f00001ea7983 */ /* 0x0085640000300a00 */
[----:B------:R3:W-:Y:S01]  /*7e0d0*/  LDGSTS.E [R5+0xbe80], [R8.64], P2 ;  /* 0x0be8000008057fae */ /* 0x0007e20009121844 */
[----:B------:R1:W-:Y:S04]  /*7e0e0*/  STL.64 [R1+0x2f08], R32 ;  /* 0x002f082001007387 */ /* 0x0003e80000100a00 */
        /* <DEDUP_REMOVED lines=9> */
[----:B------:R2:W5:Y:S04]  /*7e180*/  LDL.LU.64 R244, [R1+0x42c8] ;  /* 0x0042c80001f47983 */ /* 0x0005680000300a00 */
[----:B------:R2:W-:Y:S01]  /*7e190*/  LDGSTS.E [R5+0xd980], [R42.64], P1 ;  /* 0x0d9800002a057fae */ /* 0x0005e20008921844 */
[----:B------:R2:W5:Y:S02]  /*7e1a0*/  LDL.LU.64 R246, [R1+0x42c0] ;  /* 0x0042c00001f67983 */ /* 0x0005640000300a00 */
[----:B------:R2:W-:Y:S02]  /*7e1b0*/  LDGSTS.E [R5+0xda00], [R44.64], P1 ;  /* 0x0da000002c057fae */ /* 0x0005e40008921844 */
[----:B-1----:R1:W5:Y:S01]  /*7e1c0*/  LDL.LU.64 R248, [R1+0x42b8] ;  /* 0x0042b80001f87983 */ /* 0x0023620000300a00 */
[----:B------:R1:W-:Y:S04]  /*7e1d0*/  LDGSTS.E [R5+0xda80], [R46.64], P1 ;  /* 0x0da800002e057fae */ /* 0x0003e80008921844 */
[----:B------:R1:W5:Y:S01]  /*7e1e0*/  LDL.LU.64 R250, [R1+0x42b0] ;  /* 0x0042b00001fa7983 */ /* 0x0003620000300a00 */
[----:B------:R1:W-:Y:S02]  /*7e1f0*/  LDGSTS.E [R5+0xdb00], [R48.64], P1 ;  /* 0x0db0000030057fae */ /* 0x0003e40008921844 */
[----:B------:R1:W-:Y:S02]  /*7e200*/  LDGSTS.E [R5+0xdb80], [R50.64], P1 ;  /* 0x0db8000032057fae */ /* 0x0003e40008921844 */
[----:B------:R-:W4:Y:S01]  /*7e210*/  LDL.LU.64 R6, [R1+0x2f00] ;  /* 0x002f000001067983 */ /* 0x000f220000300a00 */
[----:B------:R1:W-:Y:S01]  /*7e220*/  LDGSTS.E [R5+0xdc00], [R52.64], P1 ;  /* 0x0dc0000034057fae */ /* 0x0003e20008921844 */
[----:B------:R1:W-:Y:S02]  /*7e230*/  LDGSTS.E [R5+0xdc80], [R54.64], P1 ;  /* 0x0dc8000036057fae */ /* 0x0003e40008921844 */
[----:B------:R1:W-:Y:S02]  /*7e240*/  LDGSTS.E [R5+0xdd00], [R56.64], P1 ;  /* 0x0dd0000038057fae */ /* 0x0003e40008921844 */
[----:B------:R1:W-:Y:S01]  /*7e250*/  LDGSTS.E [R5+0xdd80], [R58.64], P1 ;  /* 0x0dd800003a057fae */ /* 0x0003e20008921844 */
[----:B------:R1:W-:Y:S04]  /*7e260*/  LDGSTS.E [R5+0xde00], [R60.64], P1 ;  /* 0x0de000003c057fae */ /* 0x0003e80008921844 */
[----:B---3--:R-:W3:Y:S01]  /*7e270*/  LDL.LU.64 R8, [R1+0x2ec0] ;  /* 0x002ec00001087983 */ /* 0x008ee20000300a00 */
[----:B------:R1:W-:Y:S02]  /*7e280*/  LDGSTS.E [R5+0xde80], [R62.64], P1 ;  /* 0x0de800003e057fae */ /* 0x0003e40008921844 */
[----:B------:R1:W-:Y:S02]  /*7e290*/  LDGSTS.E [R5+0xdf00], [R64.64], P1 ;  /* 0x0df0000040057fae */ /* 0x0003e40008921844 */
[----:B------:R1:W-:Y:S01]  /*7e2a0*/  LDGSTS.E [R5+0xdf80], [R66.64], P1 ;  /* 0x0df8000042057fae */ /* 0x0003e20008921844 */
[----:B------:R1:W-:Y:S01]  /*7e2b0*/  LDGSTS.E [R5+0xf800], [R68.64], P3 ;  /* 0x0f80000044057fae */ /* 0x0003e20009921844 */
[----:B------:R1:W-:Y:S02]  /*7e2c0*/  LDGSTS.E [R5+0xf880], [R70.64], P3 ;  /* 0x0f88000046057fae */ /* 0x0003e40009921844 */
[----:B------:R1:W-:Y:S01]  /*7e2d0*/  LDGSTS.E [R5+0xf900], [R220.64], P3 ;  /* 0x0f900000dc057fae */ /* 0x0003e20009921844 */
[----:B------:R-:W3:Y:S01]  /*7e2e0*/  LDL.LU.64 R10, [R1+0x2e80] ;  /* 0x002e8000010a7983 */ /* 0x000ee20000300a00 */
        /* <DEDUP_REMOVED lines=13> */
[----:B-1----:R-:W3:Y:S01]  /*7e3c0*/  LDL.LU.64 R12, [R1+0x2e40] ;  /* 0x002e4000010c7983 */ /* 0x002ee20000300a00 */
[----:B--2---:R-:W2:Y:S03]  /*7e3d0*/  LDL.LU.64 R14, [R1+0x2e00] ;  /* 0x002e0000010e7983 */ /* 0x004ea60000300a00 */
[----:B------:R-:W2:Y:S01]  /*7e3e0*/  LDL.LU.64 R16, [R1+0x2dc0] ;  /* 0x002dc00001107983 */ /* 0x000ea20000300a00 */
[----:B------:R-:W2:Y:S03]  /*7e3f0*/  LDL.LU.64 R18, [R1+0x2d80] ;  /* 0x002d800001127983 */ /* 0x000ea60000300a00 */
        /* <DEDUP_REMOVED lines=9> */
[----:B------:R-:W2:Y:S02]  /*7e490*/  LDL R62, [R1+0x1270] ;  /* 0x00127000013e7983 */ /* 0x000ea40000100800 */
[----:B------:R-:W-:-:S05]  /*7e4a0*/  IMAD.MOV.U32 R3, RZ, RZ, c[0x0][0x18c] ;  /* 0x00006300ff037624 */ /* 0x000fca00078e00ff */
[----:B------:R-:W-:-:S05]  /*7e4b0*/  SHF.L.U32 R3, R3, 0x5, RZ ;  /* 0x0000000503037819 */ /* 0x000fca00000006ff */
[----:B------:R-:W-:Y:S01]  /*7e4c0*/  IMAD.SHL.U32 R35, R3, 0x4, RZ ;  /* 0x0000000403237824 */ /* 0x000fe200078e00ff */
[----:B------:R-:W-:-:S05]  /*7e4d0*/  MOV R252, c[0x0][0x188] ;  /* 0x0000620000fc7a02 */ /* 0x000fca0000000f00 */
[----:B------:R-:W-:-:S05]  /*7e4e0*/  IMAD.SHL.U32 R252, R252, 0x20, RZ ;  /* 0x00000020fcfc7824 */ /* 0x000fca00078e00ff */
[----:B------:R-:W-:Y:S02]  /*7e4f0*/  SHF.L.U32 R252, R252, 0x2, RZ ;  /* 0x00000002fcfc7819 */ /* 0x000fe400000006ff */
[----:B----4-:R-:W-:-:S04]  /*7e500*/  IADD3 R4, P1, R6, R35, RZ ;  /* 0x0000002306047210 */ /* 0x010fc80007f3e0ff */
[----:B------:R-:W-:Y:S02]  /*7e510*/  IADD3.X R3, R7, R2, RZ, P1, !PT ;  /* 0x0000000207037210 */ /* 0x000fe40000ffe4ff */
[----:B---3--:R-:W-:-:S05]  /*7e520*/  IADD3 R6, P1, R8, R35, RZ ;  /* 0x0000002308067210 */ /* 0x008fca0007f3e0ff */
[----:B------:R-:W-:Y:S01]  /*7e530*/  IMAD.X R5, R9, 0x1, R2, P1 ;  /* 0x0000000109057824 */ /* 0x000fe200008e0602 */
[----:B------:R-:W-:-:S04]  /*7e540*/  IADD3 R8, P1, R10, R35, RZ ;  /* 0x000000230a087210 */ /* 0x000fc80007f3e0ff */
[----:B------:R-:W-:Y:S02]  /*7e550*/  IADD3.X R7, R11, R2, RZ, P1, !PT ;  /* 0x000000020b077210 */ /* 0x000fe40000ffe4ff */
[----:B------:R-:W-:-:S05]  /*7e560*/  IADD3 R10, P1, R12, R35, RZ ;  /* 0x000000230c0a7210 */ /* 0x000fca0007f3e0ff */
[----:B------:R-:W-:Y:S01]  /*7e570*/  IMAD.X R9, R13, 0x1, R2, P1 ;  /* 0x000000010d097824 */ /* 0x000fe200008e0602 */
[----:B--2---:R-:W-:-:S04]  /*7e580*/  IADD3 R12, P1, R14, R35, RZ ;  /* 0x000000230e0c7210 */ /* 0x004fc80007f3e0ff */
        /* <DEDUP_REMOVED lines=19> */
[-C--:B------:R-:W-:Y:S02]  /*7e6c0*/  IADD3 R32, P1, R38, R35.reuse, RZ ;  /* 0x0000002326207210 */ /* 0x080fe40007f3e0ff */
[----:B------:R-:W-:Y:S01]  /*7e6d0*/  MOV R220, R4 ;  /* 0x0000000400dc7202 */ /* 0x000fe20000000f00 */
[----:B------:R-:W-:Y:S01]  /*7e6e0*/  IMAD.MOV.U32 R221, RZ, RZ, R3 ;  /* 0x000000ffffdd7224 */ /* 0x000fe200078e0003 */
[----:B------:R-:W-:Y:S02]  /*7e6f0*/  MOV R70, R6 ;  /* 0x0000000600467202 */ /* 0x000fe40000000f00 */
[----:B------:R-:W-:Y:S01]  /*7e700*/  IADD3.X R31, R39, R2, RZ, P1, !PT ;  /* 0x00000002271f7210 */ /* 0x000fe20000ffe4ff */
[----:B------:R-:W-:Y:S02]  /*7e710*/  IADD3 R34, P1, R36, R35, RZ ;  /* 0x0000002324227210 */ /* 0x000fe40007f3e0ff */
[----:B------:R-:W-:Y:S01]  /*7e720*/  IMAD.MOV.U32 R71, RZ, RZ, R5 ;  /* 0x000000ffff477224 */ /* 0x000fe200078e0005 */
[----:B------:R-:W-:Y:S01]  /*7e730*/  MOV R68, R8 ;  /* 0x0000000800447202 */ /* 0x000fe20000000f00 */
[----:B------:R-:W-:Y:S01]  /*7e740*/  IMAD.MOV.U32 R69, RZ, RZ, R7 ;  /* 0x000000ffff457224 */ /* 0x000fe200078e0007 */
[----:B------:R-:W-:Y:S01]  /*7e750*/  MOV R66, R10 ;  /* 0x0000000a00427202 */ /* 0x000fe20000000f00 */
[----:B------:R-:W-:Y:S01]  /*7e760*/  IMAD.MOV.U32 R67, RZ, RZ, R9 ;  /* 0x000000ffff437224 */ /* 0x000fe200078e0009 */
[----:B------:R-:W-:Y:S01]  /*7e770*/  MOV R64, R12 ;  /* 0x0000000c00407202 */ /* 0x000fe20000000f00 */
[----:B------:R-:W-:Y:S01]  /*7e780*/  IMAD.MOV.U32 R65, RZ, RZ, R11 ;  /* 0x000000ffff417224 */ /* 0x000fe200078e000b */
[----:B------:R1:W-:Y:S01]  /*7e790*/  STL.64 [R1+0x2f00], R220 ;  /* 0x002f00dc01007387 */ /* 0x0003e20000100a00 */
[----:B------:R-:W-:Y:S01]  /*7e7a0*/  MOV R60, R14 ;  /* 0x0000000e003c7202 */ /* 0x000fe20000000f00 */
[----:B------:R-:W-:-:S02]  /*7e7b0*/  IMAD.MOV.U32 R61, RZ, RZ, R13 ;  /* 0x000000ffff3d7224 */ /* 0x000fc400078e000d */
[----:B------:R-:W-:Y:S01]  /*7e7c0*/  IMAD.X R33, R37, 0x1, R2, P1 ;  /* 0x0000000125217824 */ /* 0x000fe200008e0602 */
[----:B------:R1:W-:Y:S01]  /*7e7d0*/  STL.64 [R1+0x2ec0], R70 ;  /* 0x002ec04601007387 */ /* 0x0003e20000100a00 */
[----:B------:R-:W-:Y:S01]  /*7e7e0*/  MOV R58, R16 ;  /* 0x00000010003a7202 */ /* 0x000fe20000000f00 */
[----:B------:R-:W-:Y:S02]  /*7e7f0*/  IMAD.MOV.U32 R59, RZ, RZ, R15 ;  /* 0x000000ffff3b7224 */ /* 0x000fe400078e000f */
[----:B------:R1:W-:Y:S01]  /*7e800*/  STL.64 [R1+0x2e80], R68 ;  /* 0x002e804401007387 */ /* 0x0003e20000100a00 */
[----:B------:R-:W2:Y:S01]  /*7e810*/  S2R R37, SR_TID.X ;  /* 0x0000000000257919 */ /* 0x000ea20000002100 */
[----:B------:R-:W-:Y:S01]  /*7e820*/  MOV R56, R18 ;  /* 0x0000001200387202 */ /* 0x000fe20000000f00 */
[----:B------:R-:W-:Y:S02]  /*7e830*/  IMAD.MOV.U32 R57, RZ, RZ, R17 ;  /* 0x000000ffff397224 */ /* 0x000fe400078e0011 */
[----:B------:R1:W-:Y:S01]  /*7e840*/  STL.64 [R1+0x2e40], R66 ;  /* 0x002e404201007387 */ /* 0x0003e20000100a00 */
[----:B------:R-:W-:Y:S01]  /*7e850*/  MOV R54, R20 ;  /* 0x0000001400367202 */ /* 0x000fe20000000f00 */
[----:B------:R-:W-:-:S02]  /*7e860*/  IMAD.MOV.U32 R55, RZ, RZ, R19 ;  /* 0x000000ffff377224 */ /* 0x000fc400078e0013 */
[----:B------:R1:W-:Y:S01]  /*7e870*/  STL.64 [R1+0x2e00], R64 ;  /* 0x002e004001007387 */ /* 0x0003e20000100a00 */
[----:B------:R-:W-:Y:S01]  /*7e880*/  MOV R40, R22 ;  /* 0x0000001600287202 */ /* 0x000fe20000000f00 */
[----:B------:R-:W-:Y:S01]  /*7e890*/  IMAD.MOV.U32 R41, RZ, RZ, R21 ;  /* 0x000000ffff297224 */ /* 0x000fe200078e0015 */
[----:B------:R1:W-:Y:S01]  /*7e8a0*/  STL.64 [R1+0x2dc0], R60 ;  /* 0x002dc03c01007387 */ /* 0x0003e20000100a00 */
[----:B------:R-:W-:Y:S01]  /*7e8b0*/  MOV R52, R24 ;  /* 0x0000001800347202 */ /* 0x000fe20000000f00 */
        /* <DEDUP_REMOVED lines=8> */
[----:B------:R-:W-:Y:S01]  /*7e940*/  IMAD.MOV.U32 R46, RZ, RZ, R30 ;  /* 0x000000ffff2e7224 */ /* 0x000fe200078e001e */
[----:B------:R-:W-:Y:S01]  /*7e950*/  MOV R47, R29 ;  /* 0x0000001d002f7202 */ /* 0x000fe20000000f00 */
[----:B------:R1:W-:Y:S01]  /*7e960*/  STL.64 [R1+0x2b40], R40 ;  /* 0x002b402801007387 */ /* 0x0003e20000100a00 */
[----:B------:R-:W-:Y:S01]  /*7e970*/  MOV R42, R34 ;  /* 0x00000022002a7202 */ /* 0x000fe20000000f00 */
[----:B------:R-:W-:-:S02]  /*7e980*/  IMAD.MOV.U32 R43, RZ, RZ, R33 ;  /* 0x000000ffff2b7224 */ /* 0x000fc400078e0021 */
[----:B------:R1:W-:Y:S02]  /*7e990*/  STL.64 [R1+0x2cc0], R52 ;  /* 0x002cc03401007387 */ /* 0x0003e40000100a00 */
[----:B------:R-:W-:Y:S01]  /*7e9a0*/  IMAD.MOV.U32 R44, RZ, RZ, R32 ;  /* 0x000000ffff2c7224 */ /* 0x000fe200078e0020 */
[----:B------:R-:W-:Y:S01]  /*7e9b0*/  MOV R45, R31 ;  /* 0x0000001f002d7202 */ /* 0x000fe20000000f00 */
[----:B------:R1:W-:Y:S01]  /*7e9c0*/  STL.64 [R1+0x2c80], R50 ;  /* 0x002c803201007387 */ /* 0x0003e20000100a00 */
[----:B------:R1:W-:Y:S02]  /*7e9d0*/  STL.64 [R1+0x2c40], R48 ;  /* 0x002c403001007387 */ /* 0x0003e40000100a00 */
[----:B------:R1:W-:Y:S02]  /*7e9e0*/  STL.64 [R1+0x2c00], R46 ;  /* 0x002c002e01007387 */ /* 0x0003e40000100a00 */
[----:B------:R1:W-:Y:S01]  /*7e9f0*/  STL.64 [R1+0x2b80], R42 ;  /* 0x002b802a01007387 */ /* 0x0003e20000100a00 */
[----:B------:R1:W-:Y:S01]  /*7ea00*/  STL.64 [R1+0x2bc0], R44 ;  /* 0x002bc02c01007387 */ /* 0x0003e20000100a00 */
[----:B--2---:R-:W-:-:S04]  /*7ea10*/  LOP3.LUT R36, R37, 0x1f, RZ, 0xc0, !PT ;  /* 0x0000001f25247812 */ /* 0x004fc800078ec0ff */
[----:B------:R-:W-:-:S05]  /*7ea20*/  SHF.L.U32 R38, R36, 0x2, RZ ;  /* 0x0000000224267819 */ /* 0x000fca00000006ff */
[----:B------:R-:W-:Y:S02]  /*7ea30*/  IMAD R3, R62, 0x4000, R38 ;  /* 0x000040003e037824 */ /* 0x000fe400078e0226 */
        /* <DEDUP_REMOVED lines=12> */
[----:B------:R-:W0:Y:S04]  /*7eb00*/  LDGDEPBAR ;  /* 0x00000000000079af */ /* 0x000e280000000000 */
[----:B------:R1:W-:Y:S04]  /*7eb10*/  LDGSTS.E [R3+0x20000], [R220.64], P0 ;  /* 0x20000000dc037fae */ /* 0x0003e80008121844 */
[----:B------:R1:W-:Y:S04]  /*7eb20*/  LDGSTS.E [R3+0x20400], [R70.64], P0 ;  /* 0x2040000046037fae */ /* 0x0003e80008121844 */
[----:B------:R1:W-:Y:S04]  /*7eb30*/  LDGSTS.E [R3+0x20800], [R68.64], P0 ;  /* 0x2080000044037fae */ /* 0x0003e80008121844 */
[----:B------:R1:W-:Y:S04]  /*7eb40*/  LDGSTS.E [R3+0x20c00], [R66.64], P0 ;  /* 0x20c0000042037fae */ /* 0x0003e80008121844 */
[----:B------:R1:W-:Y:S04]  /*7eb50*/  LDGSTS.E [R3+0x21000], [R64.64], P0 ;  /* 0x2100000040037fae */ /* 0x0003e80008121844 */
[----:B------:R-:W4:Y:S04]  /*7eb60*/  LDL.LU.64 R30, [R1+0x2c38] ;  /* 0x002c3800011e7983 */ /* 0x000f280000300a00 */
        /* <DEDUP_REMOVED lines=11> */
[----:B------:R1:W-:Y:S04]  /*7ec20*/  LDGSTS.E [R3+0x23c00], [R40.64], P0 ;  /* 0x23c0000028037fae */ /* 0x0003e80008121844 */
[----:B-1----:R-:W4:Y:S04]  /*7ec30*/  LDL.LU.64 R42, [R1+0x2bb8] ;  /* 0x002bb800012a7983 */ /* 0x002f280000300a00 */
[----:B------:R-:W4:Y:S04]  /*7ec40*/  LDL.LU.64 R40, [R1+0x2b78] ;  /* 0x002b780001287983 */ /* 0x000f280000300a00 */
[----:B------:R-:W1:Y:S02]  /*7ec50*/  S2R R39, SR_TID.X ;  /* 0x0000000000277919 */ /* 0x000e640000002100 */
[----:B-1----:R-:W-:-:S04]  /*7ec60*/  LOP3.LUT R39, R39, 0x1f, RZ, 0xc0, !PT ;  /* 0x0000001f27277812 */ /* 0x002fc800078ec0ff */
[----:B------:R-:W-:Y:S02]  /*7ec70*/  SHF.L.U32 R39, R39, 0x2, RZ ;  /* 0x0000000227277819 */ /* 0x000fe400000006ff */
[----:B--2---:R-:W-:-:S04]  /*7ec80*/  IADD3 R4, P1, R6, R35, RZ ;  /* 0x0000002306047210 */ /* 0x004fc80007f3e0ff */
[----:B------:R-:W-:Y:S02]  /*7ec90*/  IADD3.X R5, R7, R2, RZ, P1, !PT ;  /* 0x0000000207057210 */ /* 0x000fe40000ffe4ff */
[----:B---3--:R-:W-:-:S05]  /*7eca0*/  IADD3 R6, P1, R8, R35, RZ ;  /* 0x0000002308067210 */ /* 0x008fca0007f3e0ff */
[----:B------:R-:W-:Y:S01]  /*7ecb0*/  IMAD.X R3, R9, 0x1, R2, P1 ;  /* 0x0000000109037824 */ /* 0x000fe200008e0602 */
[----:B----4-:R-:W-:-:S04]  /*7ecc0*/  IADD3 R8, P1, R10, R35, RZ ;  /* 0x000000230a087210 */ /* 0x010fc80007f3e0ff */
[----:B------:R-:W-:Y:S02]  /*7ecd0*/  IADD3.X R7, R11, R2, RZ, P1, !PT ;  /* 0x000000020b077210 */ /* 0x000fe40000ffe4ff */
[----:B------:R-:W-:-:S05]  /*7ece0*/  IADD3 R10, P1, R12, R35, RZ ;  /* 0x000000230c0a7210 */ /* 0x000fca0007f3e0ff */
[----:B------:R-:W-:Y:S01]  /*7ecf0*/  IMAD.X R9, R13, 0x1, R2, P1 ;  /* 0x000000010d097824 */ /* 0x000fe200008e0602 */
[----:B------:R-:W-:-:S04]  /*7ed00*/  IADD3 R12, P1, R14, R35, RZ ;  /* 0x000000230e0c7210 */ /* 0x000fc80007f3e0ff */
        /* <DEDUP_REMOVED lines=16> */
[----:B------:R-:W-:Y:S01]  /*7ee10*/  IADD3.X R27, R31, R2, RZ, P1, !PT ;  /* 0x000000021f1b7210 */ /* 0x000fe20000ffe4ff */
        /* <DEDUP_REMOVED lines=9> */
[----:B------:R-:W-:-:S05]  /*7eeb0*/  IADD3 R30, P1, R32, R35, RZ ;  /* 0x00000023201e7210 */ /* 0x000fca0007f3e0ff */
[----:B------:R-:W-:Y:S01]  /*7eec0*/  IMAD.X R29, R33, 0x1, R2, P1 ;  /* 0x00000001211d7824 */ /* 0x000fe200008e0602 */
[----:B------:R-:W-:Y:S01]  /*7eed0*/  MOV R58, R12 ;  /* 0x0000000c003a7202 */ /* 0x000fe20000000f00 */
[----:B------:R-:W-:Y:S01]  /*7eee0*/  STL.64 [R1+0x2ef8], R68 ;  /* 0x002ef84401007387 */ /* 0x000fe20000100a00 */
[----:B------:R-:W-:Y:S01]  /*7eef0*/  MOV R56, R14 ;  /* 0x0000000e00387202 */ /* 0x000fe20000000f00 */
[----:B------:R-:W-:Y:S01]  /*7ef00*/  IMAD.MOV.U32 R57, RZ, RZ, R13 ;  /* 0x000000ffff397224 */ /* 0x000fe200078e000d */
[----:B------:R-:W-:Y:S01]  /*7ef10*/  MOV R54, R16 ;  /* 0x0000001000367202 */ /* 0x000fe20000000f00 */
[----:B------:R-:W-:Y:S01]  /*7ef20*/  STL.64 [R1+0x2eb8], R66 ;  /* 0x002eb84201007387 */ /* 0x000fe20000100a00 */
[----:B------:R-:W-:Y:S01]  /*7ef30*/  IMAD.MOV.U32 R55, RZ, RZ, R15 ;  /* 0x000000ffff377224 */ /* 0x000fe200078e000f */
[----:B------:R-:W-:Y:S01]  /*7ef40*/  MOV R52, R18 ;  /* 0x0000001200347202 */ /* 0x000fe20000000f00 */
[----:B------:R-:W-:Y:S01]  /*7ef50*/  IMAD.MOV.U32 R53, RZ, RZ, R17 ;  /* 0x000000ffff357224 */ /* 0x000fe200078e0011 */
[----:B------:R-:W-:Y:S01]  /*7ef60*/  STL.64 [R1+0x2e78], R64 ;  /* 0x002e784001007387 */ /* 0x000fe20000100a00 */
[----:B------:R-:W-:Y:S01]  /*7ef70*/  MOV R50, R20 ;  /* 0x0000001400327202 */ /* 0x000fe20000000f00 */
[----:B------:R-:W-:Y:S01]  /*7ef80*/  IMAD.MOV.U32 R51, RZ, RZ, R19 ;  /* 0x000000ffff337224 */ /* 0x000fe200078e0013 */
[----:B------:R-:W-:Y:S01]  /*7ef90*/  MOV R48, R22 ;  /* 0x0000001600307202 */ /* 0x000fe20000000f00 */
[----:B------:R-:W-:Y:S01]  /*7efa0*/  STL.64 [R1+0x2e38], R60 ;  /* 0x002e383c01007387 */ /* 0x000fe20000100a00 */
[----:B------:R-:W-:Y:S01]  /*7efb0*/  IMAD.MOV.U32 R49, RZ, RZ, R21 ;  /* 0x000000ffff317224 */ /* 0x000fe200078e0015 */
[----:B------:R-:W-:-:S04]  /*7efc0*/  IADD3 R32, P1, R42, R35, RZ ;  /* 0x000000232a207210 */ /* 0x000fc80007f3e0ff */
[----:B------:R-:W-:Y:S02]  /*7efd0*/  IADD3.X R31, R43, R2, RZ, P1, !PT ;  /* 0x000000022b1f7210 */ /* 0x000fe40000ffe4ff */
[----:B------:R-:W-:Y:S01]  /*7efe0*/  IADD3 R34, P1, R40, R35, RZ ;  /* 0x0000002328227210 */ /* 0x000fe20007f3e0ff */
[----:B------:R-:W-:Y:S01]  /*7eff0*/  STL.64 [R1+0x2df8], R58 ;  /* 0x002df83a01007387 */ /* 0x000fe20000100a00 */
[----:B------:R-:W-:Y:S01]  /*7f000*/  IMAD.MOV.U32 R40, RZ, RZ, R24 ;  /* 0x000000ffff287224 */ /* 0x000fe200078e0018 */
[----:B------:R-:W-:Y:S02]  /*7f010*/  MOV R47, R25 ;  /* 0x00000019002f7202 */ /* 0x000fe40000000f00 */
[----:B------:R-:W-:Y:S01]  /*7f020*/  IMAD.X R33, R41, 0x1, R2, P1 ;  /* 0x0000000129217824 */ /* 0x000fe200008e0602 */
[----:B------:R-:W-:Y:S01]  /*7f030*/  STL.64 [R1+0x2db8], R56 ;  /* 0x002db83801007387 */ /* 0x000fe20000100a00 */
[----:B------:R-:W-:Y:S01]  /*7f040*/  MOV R41, R23 ;  /* 0x0000001700297202 */ /* 0x000fe20000000f00 */
[----:B------:R-:W-:Y:S01]  /*7f050*/  IMAD.MOV.U32 R46, RZ, RZ, R26 ;  /* 0x000000ffff2e7224 */ /* 0x000fe200078e001a */
[----:B------:R-:W-:Y:S01]  /*7f060*/  MOV R45, R27 ;  /* 0x0000001b002d7202 */ /* 0x000fe20000000f00 */
[----:B------:R-:W-:Y:S01]  /*7f070*/  STL.64 [R1+0x2d78], R54 ;  /* 0x002d783601007387 */ /* 0x000fe20000100a00 */
[----:B------:R-:W-:Y:S01]  /*7f080*/  IMAD.MOV.U32 R44, RZ, RZ, R28 ;  /* 0x000000ffff2c7224 */ /* 0x000fe200078e001c */
[----:B------:R-:W-:-:S02]  /*7f090*/  MOV R28, R30 ;  /* 0x0000001e001c7202 */ /* 0x000fc40000000f00 */
[----:B------:R-:W-:Y:S01]  /*7f0a0*/  STL.64 [R1+0x2d38], R52 ;  /* 0x002d383401007387 */ /* 0x000fe20000100a00 */
[----:B------:R-:W-:Y:S01]  /*7f0b0*/  IMAD.MOV.U32 R42, RZ, RZ, R32 ;  /* 0x000000ffff2a7224 */ /* 0x000fe200078e0020 */
[----:B------:R-:W-:Y:S02]  /*7f0c0*/  MOV R43, R31 ;  /* 0x0000001f002b7202 */ /* 0x000fe40000000f00 */
[----:B------:R-:W-:Y:S04]  /*7f0d0*/  STL.64 [R1+0x2cf8], R50 ;  /* 0x002cf83201007387 */ /* 0x000fe80000100a00 */
[----:B------:R-:W-:Y:S04]  /*7f0e0*/  STL.64 [R1+0x2cb8], R48 ;  /* 0x002cb83001007387 */ /* 0x000fe80000100a00 */
[----:B------:R-:W-:Y:S04]  /*7f0f0*/  STL.64 [R1+0x2b38], R40 ;  /* 0x002b382801007387 */ /* 0x000fe80000100a00 */
[----:B------:R-:W-:Y:S01]  /*7f100*/  STL.64 [R1+0x2c78], R46 ;  /* 0x002c782e01007387 */ /* 0x000fe20000100a00 */
[----:B------:R-:W-:-:S03]  /*7f110*/  IMAD.MOV.U32 R4, RZ, RZ, R34 ;  /* 0x000000ffff047224 */ /* 0x000fc600078e0022 */
[----:B------:R-:W-:Y:S01]  /*7f120*/  STL.64 [R1+0x2c38], R44 ;  /* 0x002c382c01007387 */ /* 0x000fe20000100a00 */
[----:B------:R-:W-:-:S03]  /*7f130*/  MOV R5, R33 ;  /* 0x0000002100057202 */ /* 0x000fc60000000f00 */
[----:B------:R1:W-:Y:S04]  /*7f140*/  STL.64 [R1+0x2bf8], R28 ;  /* 0x002bf81c01007387 */ /* 0x0003e80000100a00 */
[----:B------:R2:W-:Y:S04]  /*7f150*/  STL.64 [R1+0x2bb8], R42 ;  /* 0x002bb82a01007387 */ /* 0x0005e80000100a00 */
[----:B------:R-:W3:Y:S04]  /*7f160*/  LDL.LU.64 R6, [R1+0x2ef0] ;  /* 0x002ef00001067983 */ /* 0x000ee80000300a00 */
[----:B------:R3:W-:Y:S04]  /*7f170*/  STL.64 [R1+0x2b78], R4 ;  /* 0x002b780401007387 */ /* 0x0007e80000100a00 */
[----:B------:R-:W4:Y:S04]  /*7f180*/  LDL.LU.64 R8, [R1+0x2eb0] ;  /* 0x002eb00001087983 */ /* 0x000f280000300a00 */
[----:B------:R-:W4:Y:S04]  /*7f190*/  LDL.LU.64 R10, [R1+0x2e70] ;  /* 0x002e7000010a7983 */ /* 0x000f280000300a00 */
[----:B------:R-:W4:Y:S04]  /*7f1a0*/  LDL.LU.64 R12, [R1+0x2e30] ;  /* 0x002e3000010c7983 */ /* 0x000f280000300a00 */
[----:B------:R-:W4:Y:S04]  /*7f1b0*/  LDL.LU.64 R14, [R1+0x2df0] ;  /* 0x002df000010e7983 */ /* 0x000f280000300a00 */
[----:B------:R-:W4:Y:S04]  /*7f1c0*/  LDL.LU.64 R16, [R1+0x2db0] ;  /* 0x002db00001107983 */ /* 0x000f280000300a00 */
[----:B------:R-:W4:Y:S01]  /*7f1d0*/  LDL.LU.64 R18, [R1+0x2d70] ;  /* 0x002d700001127983 */ /* 0x000f220000300a00 */
[----:B------:R-:W-:-:S03]  /*7f1e0*/  LOP3.LUT R39, R39, 0x10, RZ, 0x3c, !PT ;  /* 0x0000001027277812 */ /* 0x000fc600078e3cff */
[----:B------:R-:W4:Y:S02]  /*7f1f0*/  LDL.LU.64 R20, [R1+0x2d30] ;  /* 0x002d300001147983 */ /* 0x000f240000300a00 */
[----:B------:R-:W-:Y:S02]  /*7f200*/  IMAD R3, R62, 0x4000, R39 ;  /* 0x000040003e037824 */ /* 0x000fe400078e0227 */
[----:B------:R-:W4:Y:S04]  /*7f210*/  LDL.LU.64 R22, [R1+0x2cf0] ;  /* 0x002cf00001167983 */ /* 0x000f280000300a00 */
        /* <DEDUP_REMOVED lines=19> */
[----:B------:R-:W4:Y:S04]  /*7f350*/  LDL.LU.64 R32, [R1+0x2bb0] ;  /* 0x002bb00001207983 */ /* 0x000f280000300a00 */
[----:B--2---:R-:W2:Y:S04]  /*7f360*/  LDL.LU.64 R42, [R1+0x2b70] ;  /* 0x002b7000012a7983 */ /* 0x004ea80000300a00 */
[----:B------:R1:W-:Y:S04]  /*7f370*/  LDGSTS.E [R3+0x23c80], [R40.64], P0 ;  /* 0x23c8000028037fae */ /* 0x0003e80008121844 */
[----:B-1----:R-:W2:Y:S04]  /*7f380*/  LDL.LU.64 R40, [R1+0x2b30] ;  /* 0x002b300001287983 */ /* 0x002ea80000300a00 */
[----:B------:R-:W1:Y:S01]  /*7f390*/  S2R R39, SR_TID.X ;  /* 0x0000000000277919 */ /* 0x000e620000002100 */
        /* <DEDUP_REMOVED lines=32> */
[----:B------:R-:W-:-:S04]  /*7f5a0*/  IADD3 R26, P1, R28, R35, RZ ;  /* 0x000000231c1a7210 */ /* 0x000fc80007f3e0ff */
[----:B------:R-:W-:Y:S02]  /*7f5b0*/  IADD3.X R25, R29, R2, RZ, P1, !PT ;  /* 0x000000021d197210 */ /* 0x000fe40000ffe4ff */
[----:B------:R-:W-:-:S05]  /*7f5c0*/  IADD3 R28, P1, R30, R35, RZ ;  /* 0x000000231e1c7210 */ /* 0x000fca0007f3e0ff */
[----:B------:R-:W-:Y:S01]  /*7f5d0*/  IMAD.X R27, R31, 0x1, R2, P1 ;  /* 0x000000011f1b7824 */ /* 0x000fe200008e0602 */
[-C--:B------:R-:W-:Y:S01]  /*7f5e0*/  IADD3 R30, P1, R32, R35.reuse, RZ ;  /* 0x00000023201e7210 */ /* 0x080fe20007f3e0ff */
[----:B------:R-:W-:Y:S03]  /*7f5f0*/  STL.64 [R1+0x2ef0], R70 ;  /* 0x002ef04601007387 */ /* 0x000fe60000100a00 */
[----:B------:R-:W-:Y:S02]  /*7f600*/  IADD3.X R29, R33, R2, RZ, P1, !PT ;  /* 0x00000002211d7210 */ /* 0x000fe40000ffe4ff */
[----:B--2---:R-:W-:Y:S01]  /*7f610*/  IADD3 R32, P1, R42, R35, RZ ;  /* 0x000000232a207210 */ /* 0x004fe20007f3e0ff */
        /* <DEDUP_REMOVED lines=8> */
[----:B------:R-:W-:Y:S01]  /*7f6a0*/  IMAD.X R31, R43, 0x1, R2, P1 ;  /* 0x000000012b1f7824 */ /* 0x000fe200008e0602 */
[----:B------:R-:W-:Y:S01]  /*7f6b0*/  MOV R53, R19 ;  /* 0x0000001300357202 */ /* 0x000fe20000000f00 */
[----:B------:R-:W-:Y:S01]  /*7f6c0*/  STL.64 [R1+0x2e30], R64 ;  /* 0x002e304001007387 */ /* 0x000fe20000100a00 */
[----:B------:R-:W-:Y:S01]  /*7f6d0*/  IMAD.MOV.U32 R52, RZ, RZ, R20 ;  /* 0x000000ffff347224 */ /* 0x000fe200078e0014 */
[----:B------:R-:W-:Y:S01]  /*7f6e0*/  IADD3 R34, P1, R40, R35, RZ ;  /* 0x0000002328227210 */ /* 0x000fe20007f3e0ff */
[----:B------:R-:W-:Y:S01]  /*7f6f0*/  IMAD.MOV.U32 R50, RZ, RZ, R22 ;  /* 0x000000ffff327224 */ /* 0x000fe200078e0016 */
[----:B------:R-:W-:Y:S01]  /*7f700*/  STL.64 [R1+0x2df0], R60 ;  /* 0x002df03c01007387 */ /* 0x000fe20000100a00 */
[----:B------:R-:W-:Y:S01]  /*7f710*/  MOV R51, R21 ;  /* 0x0000001500337202 */ /* 0x000fe20000000f00 */
[----:B------:R-:W-:Y:S01]  /*7f720*/  IMAD.MOV.U32 R49, RZ, RZ, R23 ;  /* 0x000000ffff317224 */ /* 0x000fe200078e0017 */
[----:B------:R-:W-:Y:S01]  /*7f730*/  MOV R48, R24 ;  /* 0x0000001800307202 */ /* 0x000fe20000000f00 */
[----:B------:R-:W-:Y:S01]  /*7f740*/  STL.64 [R1+0x2db0], R58 ;  /* 0x002db03a01007387 */ /* 0x000fe20000100a00 */
[----:B------:R-:W-:Y:S01]  /*7f750*/  MOV R46, R26 ;  /* 0x0000001a002e7202 */ /* 0x000fe20000000f00 */
[----:B------:R-:W-:Y:S01]  /*7f760*/  IMAD.MOV.U32 R47, RZ, RZ, R25 ;  /* 0x000000ffff2f7224 */ /* 0x000fe200078e0019 */
[----:B------:R-:W-:Y:S01]  /*7f770*/  MOV R44, R28 ;  /* 0x0000001c002c7202 */ /* 0x000fe20000000f00 */
[----:B------:R-:W-:Y:S01]  /*7f780*/  STL.64 [R1+0x2d70], R56 ;  /* 0x002d703801007387 */ /* 0x000fe20000100a00 */
[----:B------:R-:W-:Y:S01]  /*7f790*/  IMAD.MOV.U32 R45, RZ, RZ, R27 ;  /* 0x000000ffff2d7224 */ /* 0x000fe200078e001b */
[----:B------:R-:W-:Y:S01]  /*7f7a0*/  IADD3.X R33, R41, R2, RZ, P1, !PT ;  /* 0x0000000229217210 */ /* 0x000fe20000ffe4ff */
[----:B------:R-:W-:Y:S01]  /*7f7b0*/  IMAD.MOV.U32 R42, RZ, RZ, R30 ;  /* 0x000000ffff2a7224 */ /* 0x000fe200078e001e */
[----:B------:R-:W-:Y:S01]  /*7f7c0*/  STL.64 [R1+0x2d30], R54 ;  /* 0x002d303601007387 */ /* 0x000fe20000100a00 */
[----:B------:R-:W-:Y:S01]  /*7f7d0*/  MOV R43, R29 ;  /* 0x0000001d002b7202 */ /* 0x000fe20000000f00 */
[----:B------:R-:W-:Y:S01]  /*7f7e0*/  IMAD.MOV.U32 R40, RZ, RZ, R32 ;  /* 0x000000ffff287224 */ /* 0x000fe200078e0020 */
[----:B------:R-:W-:Y:S01]  /*7f7f0*/  MOV R41, R31 ;  /* 0x0000001f00297202 */ /* 0x000fe20000000f00 */
        /* <DEDUP_REMOVED lines=9> */
[----:B------:R-:W4:Y:S04]  /*7f890*/  LDL.LU.64 R6, [R1+0x2ee8] ;  /* 0x002ee80001067983 */ /* 0x000f280000300a00 */
[----:B------:R4:W-:Y:S04]  /*7f8a0*/  STL.64 [R1+0x2b30], R4 ;  /* 0x002b300401007387 */ /* 0x0009e80000100a00 */
[----:B------:R-:W4:Y:S04]  /*7f8b0*/  LDL.LU.64 R8, [R1+0x2ea8] ;  /* 0x002ea80001087983 */ /* 0x000f280000300a00 */
[----:B------:R-:W4:Y:S04]  /*7f8c0*/  LDL.LU.64 R10, [R1+0x2e68] ;  /* 0x002e6800010a7983 */ /* 0x000f280000300a00 */
[----:B------:R-:W4:Y:S04]  /*7f8d0*/  LDL.LU.64 R12, [R1+0x2e28] ;  /* 0x002e2800010c7983 */ /* 0x000f280000300a00 */
[----:B------:R-:W4:Y:S04]  /*7f8e0*/  LDL.LU.64 R14, [R1+0x2de8] ;  /* 0x002de800010e7983 */ /* 0x000f280000300a00 */
[----:B------:R-:W4:Y:S04]  /*7f8f0*/  LDL.LU.64 R16, [R1+0x2da8] ;  /* 0x002da80001107983 */ /* 0x000f280000300a00 */
[----:B------:R-:W4:Y:S04]  /*7f900*/  LDL.LU.64 R18, [R1+0x2d68] ;  /* 0x002d680001127983 */ /* 0x000f280000300a00 */
[----:B------:R-:W4:Y:S01]  /*7f910*/  LDL.LU.64 R20, [R1+0x2d28] ;  /* 0x002d280001147983 */ /* 0x000f220000300a00 */
[----:B-1----:R-:W-:-:S03]  /*7f920*/  LOP3.LUT R39, R39, 0x1f, RZ, 0xc0, !PT ;  /* 0x0000001f27277812 */ /* 0x002fc600078ec0ff */
[----:B------:R-:W4:Y:S02]  /*7f930*/  LDL.LU.64 R22, [R1+0x2ce8] ;  /* 0x002ce80001167983 */ /* 0x000f240000300a00 */
[----:B------:R-:W-:Y:S02]  /*7f940*/  IMAD.SHL.U32 R39, R39, 0x4, RZ ;  /* 0x0000000427277824 */ /* 0x000fe400078e00ff */
[----:B------:R-:W4:Y:S03]  /*7f950*/  LDL.LU.64 R24, [R1+0x2ca8] ;  /* 0x002ca80001187983 */ /* 0x000f260000300a00 */
[----:B------:R-:W-:Y:S01]  /*7f960*/  LOP3.LUT R39, R39, 0x20, RZ, 0x3c, !PT ;  /* 0x0000002027277812 */ /* 0x000fe200078e3cff */
[----:B------:R-:W4:Y:S03]  /*7f970*/  LDL.LU.64 R26, [R1+0x2c68] ;  /* 0x002c6800011a7983 */ /* 0x000f260000300a00 */
[----:B------:R-:W-:Y:S01]  /*7f980*/  LEA R3, R62, R39, 0xe ;  /* 0x000000273e037211 */ /* 0x000fe200078e70ff */
[----:B------:R-:W4:Y:S04]  /*7f990*/  LDL.LU.64 R28, [R1+0x2c28] ;  /* 0x002c2800011c7983 */ /* 0x000f280000300a00 */
        /* <DEDUP_REMOVED lines=18> */
[----:B--2---:R-:W2:Y:S04]  /*7fac0*/  LDL.LU.64 R42, [R1+0x2b68] ;  /* 0x002b6800012a7983 */ /* 0x004ea80000300a00 */
[----:B---3--:R-:W3:Y:S04]  /*7fad0*/  LDL.LU.64 R40, [R1+0x2b28] ;  /* 0x002b280001287983 */ /* 0x008ee80000300a00 */
[----:B------:R-:W1:Y:S02]  /*7fae0*/  S2R R39, SR_TID.X ;  /* 0x0000000000277919 */ /* 0x000e640000002100 */
[----:B-1----:R-:W-:-:S02]  /*7faf0*/  LOP3.LUT R39, R39, 0x1f, RZ, 0xc0, !PT ;  /* 0x0000001f27277812 */ /* 0x002fc400078ec0ff */
[----:B----4-:R-:W-:-:S05]  /*7fb00*/  IADD3 R4, P1, R6, R35, RZ ;  /* 0x0000002306047210 */ /* 0x010fca0007f3e0ff */
        /* <DEDUP_REMOVED lines=23> */
[----:B------:R-:W-:Y:S01]  /*7fc80*/  IADD3 R28, P1, R30, R35, RZ ;  /* 0x000000231e1c7210 */ /* 0x000fe20007f3e0ff */
[----:B------:R-:W-:Y:S01]  /*7fc90*/  IMAD.MOV.U32 R70, RZ, RZ, R4 ;  /* 0x000000ffff467224 */ /* 0x000fe200078e0004 */
[----:B------:R-:W-:-:S03]  /*7fca0*/  MOV R71, R5 ;  /* 0x0000000500477202 */ /* 0x000fc60000000f00 */
        /* <DEDUP_REMOVED lines=9> */
[----:B------:R-:W-:Y:S01]  /*7fd40*/  STL.64 [R1+0x2ee8], R70 ;  /* 0x002ee84601007387 */ /* 0x000fe20000100a00 */
[----:B------:R-:W-:Y:S01]  /*7fd50*/  IMAD.MOV.U32 R58, RZ, RZ, R14 ;  /* 0x000000ffff3a7224 */ /* 0x000fe200078e000e */
[----:B------:R-:W-:-:S04]  /*7fd60*/  IADD3 R30, P1, R32, R35, RZ ;  /* 0x00000023201e7210 */ /* 0x000fc80007f3e0ff */
[----:B------:R-:W-:Y:S01]  /*7fd70*/  IADD3.X R29, R33, R2, RZ, P1, !PT ;  /* 0x00000002211d7210 */ /* 0x000fe20000ffe4ff */
        /* <DEDUP_REMOVED lines=17> */
[----:B--2---:R-:W-:-:S03]  /*7fe90*/  IADD3 R32, P1, R42, R35, RZ ;  /* 0x000000232a207210 */ /* 0x004fc60007f3e0ff */
[----:B------:R-:W-:Y:S01]  /*7fea0*/  STL.64 [R1+0x2d68], R56 ;  /* 0x002d683801007387 */ /* 0x000fe20000100a00 */
[----:B------:R-:W-:Y:S02]  /*7feb0*/  IMAD.MOV.U32 R47, RZ, RZ, R25 ;  /* 0x000000ffff2f7224 */ /* 0x000fe400078e0019 */
[----:B------:R-:W-:Y:S01]  /*7fec0*/  IMAD.X R31, R43, 0x1, R2, P1 ;  /* 0x000000012b1f7824 */ /* 0x000fe200008e0602 */
[----:B---3--:R-:W-:Y:S01]  /*7fed0*/  IADD3 R34, P1, R40, R35, RZ ;  /* 0x0000002328227210 */ /* 0x008fe20007f3e0ff */
[----:B------:R-:W-:Y:S01]  /*7fee0*/  STL.64 [R1+0x2d28], R54 ;  /* 0x002d283601007387 */ /* 0x000fe20000100a00 */
[----:B------:R-:W-:Y:S01]  /*7fef0*/  MOV R44, R28 ;  /* 0x0000001c002c7202 */ /* 0x000fe20000000f00 */
[----:B------:R-:W-:Y:S01]  /*7ff00*/  IMAD.MOV.U32 R45, RZ, RZ, R27 ;  /* 0x000000ffff2d7224 */ /* 0x000fe200078e001b */
[----:B------:R-:W-:Y:S01]  /*7ff10*/  IADD3.X R33, R41, R2, RZ, P1, !PT ;  /* 0x0000000229217210 */ /* 0x000fe20000ffe4ff */
[----:B------:R-:W-:Y:S01]  /*7ff20*/  STL.64 [R1+0x2ce8], R52 ;  /* 0x002ce83401007387 */ /* 0x000fe20000100a00 */
[----:B------:R-:W-:Y:S01]  /*7ff30*/  IMAD.MOV.U32 R42, RZ, RZ, R30 ;  /* 0x000000ffff2a7224 */ /* 0x000fe200078e001e */
[----:B------:R-:W-:Y:S01]  /*7ff40*/  MOV R43, R29 ;  /* 0x0000001d002b7202 */ /* 0x000fe20000000f00 */
[----:B------:R-:W-:Y:S01]  /*7ff50*/  IMAD.MOV.U32 R40, RZ, RZ, R32 ;  /* 0x000000ffff287224 */ /* 0x000fe200078e0020 */
[----:B------:R-:W-:Y:S01]  /*7ff60*/  STL.64 [R1+0x2ca8], R50 ;  /* 0x002ca83201007387 */ /* 0x000fe20000100a00 */
[----:B------:R-:W-:-:S03]  /*7ff70*/  MOV R41, R31 ;  /* 0x0000001f00297202 */ /* 0x000fc60000000f00 */
        /* <DEDUP_REMOVED lines=17> */
[----:B------:R-:W-:-:S03]  /*80090*/  IMAD.SHL.U32 R39, R39, 0x4, RZ ;  /* 0x0000000427277824 */ /* 0x000fc600078e00ff */
[----:B------:R-:W4:Y:S02]  /*800a0*/  LDL.LU.64 R24, [R1+0x2ca0] ;  /* 0x002ca00001187983 */ /* 0x000f240000300a00 */
[----:B------:R-:W-:Y:S02]  /*800b0*/  LOP3.LUT R39, R39, 0x30, RZ, 0x3c, !PT ;  /* 0x0000003027277812 */ /* 0x000fe400078e3cff */
[----:B------:R-:W4:Y:S02]  /*800c0*/  LDL.LU.64 R26, [R1+0x2c60] ;  /* 0x002c6000011a7983 */ /* 0x000f240000300a00 */
[----:B------:R-:W-:Y:S02]  /*800d0*/  LEA R3, R62, R39, 0xe ;  /* 0x000000273e037211 */ /* 0x000fe400078e70ff */
        /* <DEDUP_REMOVED lines=20> */
[----:B--2---:R-:W2:Y:S04]  /*80220*/  LDL.LU.64 R40, [R1+0x2b20] ;  /* 0x002b200001287983 */ /* 0x004ea80000300a00 */
[----:B------:R-:W1:Y:S02]  /*80230*/  S2R R39, SR_TID.X ;  /* 0x0000000000277919 */ /* 0x000e640000002100 */
[----:B-1----:R-:W-:-:S02]  /*80240*/  LOP3.LUT R39, R39, 0x1f, RZ, 0xc0, !PT ;  /* 0x0000001f27277812 */ /* 0x002fc400078ec0ff */
        /* <DEDUP_REMOVED lines=57> */
[----:B------:R-:W-:-:S03]  /*805e0*/  IADD3 R32, P1, R42, R35, RZ ;  /* 0x000000232a207210 */ /* 0x000fc60007f3e0ff */
[----:B------:R-:W-:Y:S01]  /*805f0*/  STL.64 [R1+0x2d60], R56 ;  /* 0x002d603801007387 */ /* 0x000fe20000100a00 */
[----:B------:R-:W-:Y:S02]  /*80600*/  IMAD.MOV.U32 R47, RZ, RZ, R25 ;  /* 0x000000ffff2f7224 */ /* 0x000fe400078e0019 */
[----:B------:R-:W-:Y:S01]  /*80610*/  IMAD.X R31, R43, 0x1, R2, P1 ;  /* 0x000000012b1f7824 */ /* 0x000fe200008e0602 */
[----:B--2---:R-:W-:Y:S01]  /*80620*/  IADD3 R34, P1, R40, R35, RZ ;  /* 0x0000002328227210 */ /* 0x004fe20007f3e0ff */
        /* <DEDUP_REMOVED lines=52> */
[----:B--2---:R-:W2:Y:S01]  /*80970*/  LDL.LU.64 R40, [R1+0x2b18] ;  /* 0x002b180001287983 */ /* 0x004ea20000300a00 */
[----:B------:R-:W-:-:S05]  /*80980*/  LOP3.LUT R37, R37, 0x1f, RZ, 0xc0, !PT ;  /* 0x0000001f25257812 */ /* 0x000fca00078ec0ff */
[----:B------:R-:W-:-:S05]  /*80990*/  IMAD.SHL.U32 R37, R37, 0x4, RZ ;  /* 0x0000000425257824 */ /* 0x000fca00078e00ff */
[----:B------:R-:W-:Y:S02]  /*809a0*/  LOP3.LUT R37, R37, 0x50, RZ, 0x3c, !PT ;  /* 0x0000005025257812 */ /* 0x000fe400078e3cff */
        /* <DEDUP_REMOVED lines=90> */
[----:B------:R-:W-:-:S03]  /*80f50*/  LEA R3, R62, R37, 0xe ;  /* 0x000000253e037211 */ /* 0x000fc600078e70ff */
[----:B------:R-:W4:Y:S04]  /*80f60*/  LDL.LU.64 R26, [R1+0x2c50] ;  /* 0x002c5000011a7983 */ /* 0x000f280000300a00 */
        /* <DEDUP_REMOVED lines=48> */
[----:B------:R-:W-:-:S04]  /*81270*/  IMAD.MOV.U32 R68, RZ, RZ, R4 ;  /* 0x000000ffff447224 */ /* 0x000fc800078e0004 */
        /* <DEDUP_REMOVED lines=9> */
[----:B------:R-:W-:Y:S02]  /*81310*/  MOV R59, R11 ;  /* 0x0000000b003b7202 */ /* 0x000fe40000000f00 */
[----:B------:R-:W-:-:S04]  /*81320*/  IADD3 R30, P1, R32, R35, RZ ;  /* 0x00000023201e7210 */ /* 0x000fc80007f3e0ff */
[----:B------:R-:W-:Y:S01]  /*81330*/  IADD3.X R29, R33, R2, RZ, P1, !PT ;  /* 0x00000002211d7210 */ /* 0x000fe20000ffe4ff */
        /* <DEDUP_REMOVED lines=17> */
[----:B------:R-:W-:-:S03]  /*81450*/  IADD3 R32, P1, R42, R35, RZ ;  /* 0x000000232a207210 */ /* 0x000fc60007f3e0ff */
[----:B------:R-:W-:Y:S02]  /*81460*/  STL.64 [R1+0x2d90], R56 ;  /* 0x002d903801007387 */ /* 0x000fe40000100a00 */
[----:B------:R-:W-:Y:S01]  /*81470*/  IMAD.X R31, R43, 0x1, R2, P1 ;  /* 0x000000012b1f7824 */ /* 0x000fe200008e0602 */
[----:B--2---:R-:W-:Y:S01]  /*81480*/  IADD3 R34, P1, R40, R35, RZ ;  /* 0x0000002328227210 */ /* 0x004fe20007f3e0ff */
[----:B------:R-:W-:Y:S01]  /*81490*/  STL.64 [R1+0x2d50], R54 ;  /* 0x002d503601007387 */ /* 0x000fe20000100a00 */
[----:B------:R-:W-:Y:S01]  /*814a0*/  MOV R44, R26 ;  /* 0x0000001a002c7202 */ /* 0x000fe20000000f00 */
[----:B------:R-:W-:Y:S01]  /*814b0*/  IMAD.MOV.U32 R45, RZ, RZ, R25 ;  /* 0x000000ffff2d7224 */ /* 0x000fe200078e0019 */
[----:B------:R-:W-:Y:S01]  /*814c0*/  IADD3.X R33, R41, R2, RZ, P1, !PT ;  /* 0x0000000229217210 */ /* 0x000fe20000ffe4ff */
[----:B------:R-:W-:Y:S01]  /*814d0*/  STL.64 [R1+0x2d10], R52 ;  /* 0x002d103401007387 */ /* 0x000fe20000100a00 */
[----:B------:R-:W-:Y:S01]  /*814e0*/  MOV R42, R28 ;  /* 0x0000001c002a7202 */ /* 0x000fe20000000f00 */
[----:B------:R-:W-:Y:S01]  /*814f0*/  IMAD.MOV.U32 R43, RZ, RZ, R27 ;  /* 0x000000ffff2b7224 */ /* 0x000fe200078e001b */
[----:B------:R-:W-:Y:S01]  /*81500*/  LEA R3, R62, R36, 0xe ;  /* 0x000000243e037211 */ /* 0x000fe200078e70ff */
        /* <DEDUP_REMOVED lines=76> */
[----:B--2---:R-:W-:Y:S02]  /*819d0*/  IADD3 R34, P1, R36, R35, RZ ;  /* 0x0000002324227210 */ /* 0x004fe40007f3e0ff */
[----:B------:R-:W2:Y:S01]  /*819e0*/  LDL.LU R35, [R1+0x3418] ;  /* 0x0034180001237983 */ /* 0x000ea20000300800 */
[----:B------:R-:W-:Y:S01]  /*819f0*/  LOP3.LUT R63, R38, 0x70, RZ, 0x3c, !PT ;  /* 0x00000070263f7812 */ /* 0x000fe200078e3cff */
[----:B------:R-:W-:Y:S01]  /*81a00*/  IMAD.MOV.U32 R60, RZ, RZ, R4 ;  /* 0x000000ffff3c7224 */ /* 0x000fe200078e0004 */
[----:B------:R-:W-:Y:S01]  /*81a10*/  MOV R59, R3 ;  /* 0x00000003003b7202 */ /* 0x000fe20000000f00 */
[----:B------:R-:W-:Y:S01]  /*81a20*/  IMAD.MOV.U32 R58, RZ, RZ, R6 ;  /* 0x000000ffff3a7224 */ /* 0x000fe200078e0006 */
[----:B------:R-:W-:Y:S01]  /*81a30*/  MOV R61, R5 ;  /* 0x00000005003d7202 */ /* 0x000fe20000000f00 */
[----:B------:R-:W-:Y:S01]  /*81a40*/  IMAD R3, R62, 0x4000, R63 ;  /* 0x000040003e037824 */ /* 0x000fe200078e023f */
        /* <DEDUP_REMOVED lines=8> */
[----:B------:R-:W-:Y:S01]  /*81ad0*/  MOV R51, R13 ;  /* 0x0000000d00337202 */ /* 0x000fe20000000f00 */
[----:B------:R-:W-:Y:S01]  /*81ae0*/  IMAD.MOV.U32 R48, RZ, RZ, R16 ;  /* 0x000000ffff307224 */ /* 0x000fe200078e0010 */
[----:B------:R1:W-:Y:S01]  /*81af0*/  LDGSTS.E [R3+0x20380], [R60.64], P0 ;  /* 0x203800003c037fae */ /* 0x0003e20008121844 */
[----:B------:R-:W-:Y:S01]  /*81b00*/  MOV R49, R15 ;  /* 0x0000000f00317202 */ /* 0x000fe20000000f00 */
[----:B------:R-:W-:Y:S01]  /*81b10*/  IMAD.MOV.U32 R46, RZ, RZ, R18 ;  /* 0x000000ffff2e7224 */ /* 0x000fe200078e0012 */
[----:B------:R-:W-:Y:S01]  /*81b20*/  MOV R47, R17 ;  /* 0x00000011002f7202 */ /* 0x000fe20000000f00 */
[----:B------:R-:W-:Y:S01]  /*81b30*/  STL.64 [R1+0x2e88], R58 ;  /* 0x002e883a01007387 */ /* 0x000fe20000100a00 */
[----:B------:R-:W-:Y:S01]  /*81b40*/  IADD3.X R33, R37, R2, RZ, P1, !PT ;  /* 0x0000000225217210 */ /* 0x000fe20000ffe4ff */
[----:B------:R-:W-:-:S02]  /*81b50*/  IMAD.MOV.U32 R44, RZ, RZ, R20 ;  /* 0x000000ffff2c7224 */ /* 0x000fc400078e0014 */
[----:B------:R1:W-:Y:S01]  /*81b60*/  LDGSTS.E [R3+0x20780], [R58.64], P0 ;  /* 0x207800003a037fae */ /* 0x0003e20008121844 */
[----:B------:R-:W-:Y:S01]  /*81b70*/  MOV R45, R19 ;  /* 0x00000013002d7202 */ /* 0x000fe20000000f00 */
[----:B------:R-:W-:Y:S02]  /*81b80*/  IMAD.MOV.U32 R36, RZ, RZ, R22 ;  /* 0x000000ffff247224 */ /* 0x000fe400078e0016 */
[----:B------:R-:W-:Y:S01]  /*81b90*/  STL.64 [R1+0x2e48], R56 ;  /* 0x002e483801007387 */ /* 0x000fe20000100a00 */
[----:B------:R-:W-:-:S03]  /*81ba0*/  MOV R37, R21 ;  /* 0x0000001500257202 */ /* 0x000fc60000000f00 */
[----:B------:R1:W-:Y:S04]  /*81bb0*/  LDGSTS.E [R3+0x20b80], [R56.64], P0 ;  /* 0x20b8000038037fae */ /* 0x0003e80008121844 */
[----:B------:R-:W-:Y:S04]  /*81bc0*/  STL.64 [R1+0x2e08], R54 ;  /* 0x002e083601007387 */ /* 0x000fe80000100a00 */
        /* <DEDUP_REMOVED lines=11> */
[----:B------:R3:W-:Y:S04]  /*81c80*/  STL.64 [R1+0x2c88], R36 ;  /* 0x002c882401007387 */ /* 0x0007e80000100a00 */
[----:B------:R3:W-:Y:S01]  /*81c90*/  LDGSTS.E [R3+0x22780], [R36.64], P0 ;  /* 0x2278000024037fae */ /* 0x0007e20008121844 */
[----:B------:R-:W-:Y:S01]  /*81ca0*/  IMAD.MOV.U32 R42, RZ, RZ, R24 ;  /* 0x000000ffff2a7224 */ /* 0x000fe200078e0018 */
[----:B------:R-:W-:Y:S01]  /*81cb0*/  MOV R43, R23 ;  /* 0x00000017002b7202 */ /* 0x000fe20000000f00 */
[----:B------:R-:W-:Y:S01]  /*81cc0*/  IMAD.MOV.U32 R40, RZ, RZ, R26 ;  /* 0x000000ffff287224 */ /* 0x000fe200078e001a */
[----:B------:R-:W-:Y:S01]  /*81cd0*/  MOV R41, R25 ;  /* 0x0000001900297202 */ /* 0x000fe20000000f00 */
[----:B------:R-:W-:Y:S01]  /*81ce0*/  IMAD.MOV.U32 R38, RZ, RZ, R28 ;  /* 0x000000ffff267224 */ /* 0x000fe200078e001c */
[----:B------:R-:W-:-:S02]  /*81cf0*/  MOV R39, R27 ;  /* 0x0000001b00277202 */ /* 0x000fc40000000f00 */
[----:B---3--:R-:W-:Y:S01]  /*81d00*/  MOV R36, 0x1f ;  /* 0x0000001f00247802 */ /* 0x008fe20000000f00 */
[----:B------:R-:W-:Y:S01]  /*81d10*/  IMAD.MOV.U32 R9, RZ, RZ, R29 ;  /* 0x000000ffff097224 */ /* 0x000fe200078e001d */
[----:B------:R-:W-:Y:S01]  /*81d20*/  MOV R8, R30 ;  /* 0x0000001e00087202 */ /* 0x000fe20000000f00 */
[----:B------:R-:W-:Y:S01]  /*81d30*/  IMAD.MOV.U32 R7, RZ, RZ, R31 ;  /* 0x000000ffff077224 */ /* 0x000fe200078e001f */
[----:B------:R-:W-:Y:S01]  /*81d40*/  IADD3 R37, R36, c[0x0][0x180], RZ ;  /* 0x0000600024257a10 */ /* 0x000fe20007ffe0ff */
[----:B------:R1:W-:Y:S01]  /*81d50*/  STL.64 [R1+0x2c48], R42 ;  /* 0x002c482a01007387 */ /* 0x0003e20000100a00 */
[----:B------:R-:W-:Y:S01]  /*81d60*/  MOV R6, R32 ;  /* 0x0000002000067202 */ /* 0x000fe20000000f00 */
[----:B------:R-:W-:Y:S01]  /*81d70*/  IMAD.MOV.U32 R5, RZ, RZ, R33 ;  /* 0x000000ffff057224 */ /* 0x000fe200078e0021 */
[----:B------:R-:W-:Y:S01]  /*81d80*/  SHF.R.S32.HI R36, RZ, 0x1f, R37 ;  /* 0x0000001fff247819 */ /* 0x000fe20000011425 */
[----:B------:R1:W-:Y:S01]  /*81d90*/  STL.64 [R1+0x2c08], R40 ;  /* 0x002c082801007387 */ /* 0x0003e20000100a00 */
[----:B------:R-:W-:-:S02]  /*81da0*/  MOV R4, R34 ;  /* 0x0000002200047202 */ /* 0x000fc40000000f00 */
[----:B------:R-:W-:Y:S01]  /*81db0*/  LEA.HI R36, R36, R37, RZ, 0x5 ;  /* 0x0000002524247211 */ /* 0x000fe200078f28ff */
[----:B------:R1:W-:Y:S04]  /*81dc0*/  STL.64 [R1+0x2bc8], R38 ;  /* 0x002bc82601007387 */ /* 0x0003e80000100a00 */
[----:B------:R1:W-:Y:S01]  /*81dd0*/  STL.64 [R1+0x2b88], R8 ;  /* 0x002b880801007387 */ /* 0x0003e20000100a00 */
[----:B------:R-:W-:-:S03]  /*81de0*/  SHF.R.S32.HI R36, RZ, 0x5, R36 ;  /* 0x00000005ff247819 */ /* 0x000fc60000011424 */
[----:B------:R1:W-:Y:S04]  /*81df0*/  STL.64 [R1+0x2b48], R6 ;  /* 0x002b480601007387 */ /* 0x0003e80000100a00 */
[----:B------:R1:W-:Y:S04]  /*81e00*/  STL.64 [R1+0x2b08], R4 ;  /* 0x002b080401007387 */ /* 0x0003e80000100a00 */
[----:B------:R1:W-:Y:S04]  /*81e10*/  LDGSTS.E [R3+0x22b80], [R42.64], P0 ;  /* 0x22b800002a037fae */ /* 0x0003e80008121844 */
[----:B------:R1:W-:Y:S04]  /*81e20*/  LDGSTS.E [R3+0x22f80], [R40.64], P0 ;  /* 0x22f8000028037fae */ /* 0x0003e80008121844 */
[----:B------:R1:W-:Y:S04]  /*81e30*/  LDGSTS.E [R3+0x23380], [R38.64], P0 ;  /* 0x2338000026037fae */ /* 0x0003e80008121844 */
[----:B------:R1:W-:Y:S04]  /*81e40*/  LDGSTS.E [R3+0x23780], [R8.64], P0 ;  /* 0x2378000008037fae */ /* 0x0003e80008121844 */
[----:B------:R1:W-:Y:S04]  /*81e50*/  LDGSTS.E [R3+0x23b80], [R6.64], P0 ;  /* 0x23b8000006037fae */ /* 0x0003e80008121844 */
[----:B------:R1:W-:Y:S04]  /*81e60*/  LDGSTS.E [R3+0x23f80], [R4.64], P0 ;  /* 0x23f8000004037fae */ /* 0x0003e80008121844 */
[----:B------:R-:W0:Y:S01]  /*81e70*/  LDGDEPBAR ;  /* 0x00000000000079af */ /* 0x000e220000000000 */
[----:B--2---:R-:W-:-:S05]  /*81e80*/  IADD3 R35, R35, 0x1, RZ ;  /* 0x0000000123237810 */ /* 0x004fca0007ffe0ff */
[----:B------:R1:W-:Y:S01]  /*81e90*/  STL [R1+0x3418], R35 ;  /* 0x0034182301007387 */ /* 0x0003e20000100800 */
[----:B------:R-:W-:-:S13]  /*81ea0*/  ISETP.NE.U32.AND P0, PT, R35, R36, PT ;  /* 0x000000242300720c */ /* 0x000fda0003f05070 */
[----:B-1----:R-:W-:Y:S01]  /*81eb0*/  @!P0 CALL.REL.NOINC `(.L_x_0) ;  /* 0x0000001000008944 */ /* 0x002fe20003c00000 */
[----:B------:R-:W-:Y:S05]  /*81ec0*/  BRA `(.L_x_1) ;  /* 0xfffb1f9000007947 */ /* 0x000fea000383ffff */
.L_x_0:
[----:B-----5:R-:W2:Y:S01]  /*81ed0*/  LDL.LU R6, [R1+0x40b0] ;  /* 0x0040b00001067983 */ /* 0x020ea20000300800 */
[----:B------:R-:W-:-:S04]  /*81ee0*/  DEPBAR.LE SB0, 0x0 ;  /* 0x000080000000791a */ /* 0x000fc80000000000 */
[----:B------:R-:W1:Y:S04]  /*81ef0*/  S2R R5, SR_TID.X ;  /* 0x0000000000057919 */ /* 0x000e680000002100 */
[----:B------:R-:W3:Y:S04]  /*81f00*/  LDL.LU R16, [R1+0x18f0] ;  /* 0x0018f00001107983 */ /* 0x000ee80000300800 */
[----:B------:R-:W3:Y:S04]  /*81f10*/  LDL.LU R17, [R1+0x18f4] ;  /* 0x0018f40001117983 */ /* 0x000ee80000300800 */
[----:B------:R-:W3:Y:S04]  /*81f20*/  LDL.LU R18, [R1+0x18d0] ;  /* 0x0018d00001127983 */ /* 0x000ee80000300800 */
[----:B------:R-:W3:Y:S04]  /*81f30*/  LDL.LU R19, [R1+0x18d4] ;  /* 0x0018d40001137983 */ /* 0x000ee80000300800 */
[----:B----4-:R-:W4:Y:S01]  /*81f40*/  LDL.LU R12, [R1+0x18f8] ;  /* 0x0018f800010c7983 */ /* 0x010f220000300800 */
[C---:B-1----:R-:W-:Y:S01]  /*81f50*/  IMAD.SHL.U32 R2, R5.reuse, 0x40, RZ ;  /* 0x0000004005027824 */ /* 0x042fe200078e00ff */
[C---:B------:R-:W-:Y:S01]  /*81f60*/  SHF.L.U32 R3, R5.reuse, 0x5, RZ ;  /* 0x0000000505037819 */ /* 0x040fe200000006ff */
[----:B------:R-:W-:Y:S01]  /*81f70*/  IMAD.SHL.U32 R0, R5, 0x100, RZ ;  /* 0x0000010005007824 */ /* 0x000fe200078e00ff */
[----:B------:R-:W4:Y:S02]  /*81f80*/  LDL.LU R13, [R1+0x18fc] ;  /* 0x0018fc00010d7983 */ /* 0x000f240000300800 */
[----:B------:R-:W-:-:S02]  /*81f90*/  LOP3.LUT R2, R2, 0x600, RZ, 0xc0, !PT ;  /* 0x0000060002027812 */ /* 0x000fc400078ec0ff */
[C---:B------:R-:W-:Y:S01]  /*81fa0*/  SHF.L.U32 R4, R5.reuse, 0x2, RZ ;  /* 0x0000000205047819 */ /* 0x040fe200000006ff */
[----:B------:R-:W4:Y:S01]  /*81fb0*/  LDL.LU R14, [R1+0x18d8] ;  /* 0x0018d800010e7983 */ /* 0x000f220000300800 */
[----:B------:R-:W-:Y:S02]  /*81fc0*/  LOP3.LUT R5, R5, 0x1f, RZ, 0xc0, !PT ;  /* 0x0000001f05057812 */ /* 0x000fe400078ec0ff */
[----:B------:R-:W-:Y:S01]  /*81fd0*/  LOP3.LUT R0, R0, 0x600, RZ, 0xc0, !PT ;  /* 0x0000060000007812 */ /* 0x000fe200078ec0ff */
[----:B------:R-:W4:Y:S01]  /*81fe0*/  LDL.LU R15, [R1+0x18dc] ;  /* 0x0018dc00010f7983 */ /* 0x000f220000300800 */
[----:B------:R-:W-:-:S03]  /*81ff0*/  LOP3.LUT R2, R2, 0x60, R3, 0xf8, !PT ;  /* 0x0000006002027812 */ /* 0x000fc600078ef803 */
[----:B------:R-:W4:Y:S01]  /*82000*/  LDL.LU R8, [R1+0x2aa0] ;  /* 0x002aa00001087983 */ /* 0x000f220000300800 */
[----:B------:R-:W-:-:S03]  /*82010*/  LOP3.LUT R2, R2, 0x70, R4, 0x78, !PT ;  /* 0x0000007002027812 */ /* 0x000fc600078e7804 */
[----:B------:R-:W4:Y:S01]  /*82020*/  LDL.LU R9, [R1+0x2aa4] ;  /* 0x002aa40001097983 */ /* 0x000f220000300800 */
[----:B------:R-:W-:-:S03]  /*82030*/  IMAD R0, R5, 0x10, R0 ;  /* 0x0000001005007824 */ /* 0x000fc600078e0200 */
[----:B------:R-:W4:Y:S04]  /*82040*/  LDL.LU R10, [R1+0x2a90] ;  /* 0x002a9000010a7983 */ /* 0x000f280000300800 */
[----:B------:R-:W4:Y:S04]  /*82050*/  LDL.LU R11, [R1+0x2a94] ;  /* 0x002a9400010b7983 */ /* 0x000f280000300800 */
[----:B------:R-:W4:Y:S04]  /*82060*/  LDL.LU R4, [R1+0x2aa8] ;  /* 0x002aa80001047983 */ /* 0x000f280000300800 */
[----:B------:R-:W4:Y:S04]  /*82070*/  LDL.LU R5, [R1+0x2aac] ;  /* 0x002aac0001057983 */ /* 0x000f280000300800 */
[----:B------:R-:W-:Y:S01]  /*82080*/  BAR.SYNC.DEFER_BLOCKING 0x0 ;  /* 0x0000000000007b1d */ /* 0x000fe20000010000 */
[----:B--2---:R-:W-:-:S05]  /*82090*/  ISETP.GE.AND P2, PT, R6, c[0x0][0x17c], PT ;  /* 0x00005f0006007a0c */ /* 0x004fca0003f46270 */
[----:B------:R-:W2:Y:S04]  /*820a0*/  LDL.LU R6, [R1+0x2a98] ;  /* 0x002a980001067983 */ /* 0x000ea80000300800 */
[----:B------:R-:W2:Y:S04]  /*820b0*/  LDL.LU R7, [R1+0x2a9c] ;  /* 0x002a9c0001077983 */ /* 0x000ea80000300800 */
[----:B---3--:R1:W-:Y:S04]  /*820c0*/  STS.128 [R2], R16 ;  /* 0x0000001002007388 */ /* 0x0083e80000000c00 */
[----:B-1----:R-:W3:Y:S04]  /*820d0*/  LDL.LU R16, [R1+0x1570] ;  /* 0x0015700001107983 */ /* 0x002ee80000300800 */
[----:B------:R-:W3:Y:S04]  /*820e0*/  LDL.LU R17, [R1+0x1574] ;  /* 0x0015740001117983 */ /* 0x000ee80000300800 */
[----:B------:R-:W3:Y:S04]  /*820f0*/  LDL.LU R18, [R1+0x1560] ;  /* 0x0015600001127983 */ /* 0x000ee80000300800 */
[----:B----4-:R1:W-:Y:S04]  /*82100*/  STS.128 [R2+0x80], R12 ;  /* 0x0000800c02007388 */ /* 0x0103e80000000c00 */
[----:B------:R-:W3:Y:S04]  /*82110*/  LDL.LU R19, [R1+0x1564] ;  /* 0x0015640001137983 */ /* 0x000ee80000300800 */
[----:B------:R4:W-:Y:S04]  /*82120*/  STS.128 [R2+0x100], R8 ;  /* 0x0001000802007388 */ /* 0x0009e80000000c00 */
[----:B-1----:R-:W3:Y:S04]  /*82130*/  LDL.LU R12, [R1+0x1578] ;  /* 0x00157800010c7983 */ /* 0x002ee80000300800 */
[----:B------:R-:W3:Y:S04]  /*82140*/  LDL.LU R13, [R1+0x157c] ;  /* 0x00157c00010d7983 */ /* 0x000ee80000300800 */
[----:B------:R-:W3:Y:S04]  /*82150*/  LDL.LU R14, [R1+0x1568] ;  /* 0x00156800010e7983 */ /* 0x000ee80000300800 */
[----:B------:R-:W3:Y:S04]  /*82160*/  LDL.LU R15, [R1+0x156c] ;  /* 0x00156c00010f7983 */ /* 0x000ee80000300800 */
[----:B----4-:R-:W3:Y:S04]  /*82170*/  LDL.LU R8, [R1+0x29b0] ;  /* 0x0029b00001087983 */ /* 0x010ee80000300800 */
[----:B------:R-:W3:Y:S04]  /*82180*/  LDL.LU R9, [R1+0x29b4] ;  /* 0x0029b40001097983 */ /* 0x000ee80000300800 */
[----:B------:R-:W3:Y:S04]  /*82190*/  LDL.LU R10, [R1+0x29a0] ;  /* 0x0029a000010a7983 */ /* 0x000ee80000300800 */
[----:B------:R-:W3:Y:S04]  /*821a0*/  LDL.LU R11, [R1+0x29a4] ;  /* 0x0029a400010b7983 */ /* 0x000ee80000300800 */
[----:B--2---:R1:W-:Y:S01]  /*821b0*/  STS.128 [R2+0x180], R4 ;  /* 0x0001800402007388 */ /* 0x0043e20000000c00 */
[----:B------:R-:W-:-:S06]  /*821c0*/  NOP ;  /* 0x0000000000007918 */ /* 0x000fcc0000000000 */
[----:B------:R-:W2:Y:S04]  /*821d0*/  LDS.128 R20, [R0] ;  /* 0x0000000000147984 */ /* 0x000ea80000000c00 */
[----:B-1----:R-:W4:Y:S04]  /*821e0*/  LDL.LU R4, [R1+0x29b8] ;  /* 0x0029b80001047983 */ /* 0x002f280000300800 */
[----:B------:R-:W4:Y:S04]  /*821f0*/  LDL.LU R5, [R1+0x29bc] ;  /* 0x0029bc0001057983 */ /* 0x000f280000300800 */
[----:B------:R-:W4:Y:S04]  /*82200*/  LDL.LU R6, [R1+0x29a8] ;  /* 0x0029a80001067983 */ /* 0x000f280000300800 */
[----:B------:R-:W4:Y:S01]  /*82210*/  LDL.LU R7, [R1+0x29ac] ;  /* 0x0029ac0001077983 */ /* 0x000f220000300800 */
[----:B------:R-:W-:-:S02]  /*82220*/  LOP3.LUT R226, R0, 0x20, RZ, 0x3c, !PT ;  /* 0x0000002000e27812 */ /* 0x000fc400078e3cff */
[C---:B------:R-:W-:Y:S02]  /*82230*/  LOP3.LUT R227, R0.reuse, 0x40, RZ, 0x3c, !PT ;  /* 0x0000004000e37812 */ /* 0x040fe400078e3cff */
[----:B------:R-:W-:Y:S01]  /*82240*/  LOP3.LUT R252, R0, 0x60, RZ, 0x3c, !PT ;  /* 0x0000006000fc7812 */ /* 0x000fe200078e3cff */
[----:B------:R-:W1:Y:S04]  /*82250*/  LDS.128 R28, [R226] ;  /* 0x00000000e21c7984 */ /* 0x000e680000000c00 */
[----:B------:R-:W3:Y:S04]  /*82260*/  LDS.128 R24, [R227] ;  /* 0x00000000e3187984 */ /* 0x000ee80000000c00 */
[----:B--2---:R-:W-:Y:S04]  /*82270*/  STL.64 [R1+0xa70], R20 ;  /* 0x000a701401007387 */ /* 0x004fe80000100a00 */
[----:B------:R-:W-:Y:S04]  /*82280*/  STL.64 [R1+0xa78], R22 ;  /* 0x000a781601007387 */ /* 0x000fe80000100a00 */
[----:B------:R-:W2:Y:S01]  /*82290*/  LDS.128 R20, [R252] ;  /* 0x00000000fc147984 */ /* 0x000ea20000000c00 */
[----:B------:R-:W-:-:S06]  /*822a0*/  NOP ;  /* 0x0000000000007918 */ /* 0x000fcc0000000000 */
[----:B---3--:R3:W-:Y:S04]  /*822b0*/  STS.128 [R2], R16 ;  /* 0x0000001002007388 */ /* 0x0087e80000000c00 */
[----:B-1----:R-:W-:Y:S04]  /*822c0*/  STL.64 [R1+0xb20], R28 ;  /* 0x000b201c01007387 */ /* 0x002fe80000100a00 */
[----:B------:R-:W-:Y:S04]  /*822d0*/  STL.64 [R1+0xb28], R30 ;  /* 0x000b281e01007387 */ /* 0x000fe80000100a00 */
[----:B------:R-:W-:Y:S04]  /*822e0*/  STL.64 [R1+0xbd0], R24 ;  /* 0x000bd01801007387 */ /* 0x000fe80000100a00 */
[----:B------:R-:W-:Y:S04]  /*822f0*/  STL.64 [R1+0xbd8], R26 ;  /* 0x000bd81a01007387 */ /* 0x000fe80000100a00 */
[----:B------:R1:W-:Y:S04]  /*82300*/  STS.128 [R2+0x80], R12 ;  /* 0x0000800c02007388 */ /* 0x0003e80000000c00 */
[----:B--2---:R-:W-:Y:S04]  /*82310*/  STL.64 [R1+0xc90], R20 ;  /* 0x000c901401007387 */ /* 0x004fe80000100a00 */
[----:B------:R-:W-:Y:S04]  /*82320*/  STL.64 [R1+0xc98], R22 ;  /* 0x000c981601007387 */ /* 0x000fe80000100a00 */
[----:B---3--:R-:W2:Y:S04]  /*82330*/  LDL.LU R16, [R1+0x1190] ;  /* 0x0011900001107983 */ /* 0x008ea80000300800 */
[----:B------:R-:W2:Y:S04]  /*82340*/  LDL.LU R17, [R1+0x1194] ;  /* 0x0011940001117983 */ /* 0x000ea80000300800 */
[----:B------:R-:W2:Y:S04]  /*82350*/  LDL.LU R18, [R1+0x1070] ;  /* 0x0010700001127983 */ /* 0x000ea80000300800 */
[----:B------:R-:W2:Y:S04]  /*82360*/  LDL.LU R19, [R1+0x1074] ;  /* 0x0010740001137983 */ /* 0x000ea80000300800 */
[----:B-1----:R-:W2:Y:S04]  /*82370*/  LDL.LU R12, [R1+0x1198] ;  /* 0x00119800010c7983 */ /* 0x002ea80000300800 */
[----:B------:R-:W2:Y:S04]  /*82380*/  LDL.LU R13, [R1+0x119c] ;  /* 0x00119c00010d7983 */ /* 0x000ea80000300800 */
[----:B------:R-:W2:Y:S04]  /*82390*/  LDL.LU R14, [R1+0x1078] ;  /* 0x00107800010e7983 */ /* 0x000ea80000300800 */
[----:B------:R1:W-:Y:S04]  /*823a0*/  STS.128 [R2+0x100], R8 ;  /* 0x0001000802007388 */ /* 0x0003e80000000c00 */
[----:B------:R-:W2:Y:S04]  /*823b0*/  LDL.LU R15, [R1+0x107c] ;  /* 0x00107c00010f7983 */ /* 0x000ea80000300800 */
[----:B-1----:R-:W2:Y:S04]  /*823c0*/  LDL.LU R8, [R1+0x28b0] ;  /* 0x0028b00001087983 */ /* 0x002ea80000300800 */
[----:B------:R-:W2:Y:S04]  /*823d0*/  LDL.LU R9, [R1+0x28b4] ;  /* 0x0028b40001097983 */ /* 0x000ea80000300800 */
[----:B------:R-:W2:Y:S04]  /*823e0*/  LDL.LU R10, [R1+0x28a0] ;  /* 0x0028a000010a7983 */ /* 0x000ea80000300800 */
[----:B------:R-:W2:Y:S04]  /*823f0*/  LDL.LU R11, [R1+0x28a4] ;  /* 0x0028a400010b7983 */ /* 0x000ea80000300800 */
[----:B----4-:R1:W-:Y:S01]  /*82400*/  STS.128 [R2+0x180], R4 ;  /* 0x0001800402007388 */ /* 0x0103e20000000c00 */
[----:B------:R-:W-:-:S06]  /*82410*/  NOP ;  /* 0x0000000000007918 */ /* 0x000fcc0000000000 */
[----:B------:R-:W4:Y:S04]  /*82420*/  LDS.128 R20, [R0] ;  /* 0x0000000000147984 */ /* 0x000f280000000c00 */
[----:B------:R-:W4:Y:S04]  /*82430*/  LDS.128 R28, [R226] ;  /* 0x00000000e21c7984 */ /* 0x000f280000000c00 */
[----:B------:R-:W4:Y:S04]  /*82440*/  LDS.128 R24, [R227] ;  /* 0x00000000e3187984 */ /* 0x000f280000000c00 */
[----:B-1----:R-:W3:Y:S04]  /*82450*/  LDL.LU R4, [R1+0x28b8] ;  /* 0x0028b80001047983 */ /* 0x002ee80000300800 */
[----:B------:R-:W3:Y:S04]  /*82460*/  LDL.LU R5, [R1+0x28bc] ;  /* 0x0028bc0001057983 */ /* 0x000ee80000300800 */
[----:B------:R-:W3:Y:S04]  /*82470*/  LDL.LU R6, [R1+0x28a8] ;  /* 0x0028a80001067983 */ /* 0x000ee80000300800 */
[----:B------:R-:W3:Y:S04]  /*82480*/  LDL.LU R7, [R1+0x28ac] ;  /* 0x0028ac0001077983 */ /* 0x000ee80000300800 */
[----:B----4-:R-:W-:Y:S04]  /*82490*/  STL.64 [R1+0x8c0], R20 ;  /* 0x0008c01401007387 */ /* 0x010fe80000100a00 */
[----:B------:R-:W-:Y:S04]  /*824a0*/  STL.64 [R1+0x8c8], R22 ;  /* 0x0008c81601007387 */ /* 0x000fe80000100a00 */
[----:B------:R-:W1:Y:S01]  /*824b0*/  LDS.128 R20, [R252] ;  /* 0x00000000fc147984 */ /* 0x000e620000000c00 */
[----:B------:R-:W-:-:S06]  /*824c0*/  NOP ;  /* 0x0000000000007918 */ /* 0x000fcc0000000000 */
[----:B------:R-:W-:Y:S04]  /*824d0*/  STL.64 [R1+0xaf0], R28 ;  /* 0x000af01c01007387 */ /* 0x000fe80000100a00 */
[----:B------:R-:W-:Y:S04]  /*824e0*/  STL.64 [R1+0xaf8], R30 ;  /* 0x000af81e01007387 */ /* 0x000fe80000100a00 */
[----:B------:R-:W-:Y:S04]  /*824f0*/  STL.64 [R1+0xb90], R24 ;  /* 0x000b901801007387 */ /* 0x000fe80000100a00 */
[----:B------:R-:W-:Y:S04]  /*82500*/  STL.64 [R1+0xb98], R26 ;  /* 0x000b981a01007387 */ /* 0x000fe80000100a00 */
[----:B--2---:R2:W-:Y:S04]  /*82510*/  STS.128 [R2], R16 ;  /* 0x0000001002007388 */ /* 0x0045e80000000c00 */
[----:B-1----:R-:W-:Y:S04]  /*82520*/  STL.64 [R1+0xc50], R20 ;  /* 0x000c501401007387 */ /* 0x002fe80000100a00 */
[----:B------:R-:W-:Y:S04]  /*82530*/  STL.64 [R1+0xc58], R22 ;  /* 0x000c581601007387 */ /* 0x000fe80000100a00 */
[----:B--2---:R-:W2:Y:S04]  /*82540*/  LDL.LU R16, [R1+0xd70] ;  /* 0x000d700001107983 */ /* 0x004ea80000300800 */
[----:B------:R-:W2:Y:S04]  /*82550*/  LDL.LU R17, [R1+0xd74] ;  /* 0x000d740001117983 */ /* 0x000ea80000300800 */
[----:B------:R-:W2:Y:S04]  /*82560*/  LDL.LU R18, [R1+0xd60] ;  /* 0x000d600001127983 */ /* 0x000ea80000300800 */
[----:B------:R1:W-:Y:S04]  /*82570*/  STS.128 [R2+0x80], R12 ;  /* 0x0000800c02007388 */ /* 0x0003e80000000c00 */
        /* <DEDUP_REMOVED lines=10> */
[----:B---3--:R1:W-:Y:S01]  /*82620*/  STS.128 [R2+0x180], R4 ;  /* 0x0001800402007388 */ /* 0x0083e20000000c00 */
[----:B------:R-:W-:-:S06]  /*82630*/  NOP ;  /* 0x0000000000007918 */ /* 0x000fcc0000000000 */
[----:B------:R-:W3:Y:S04]  /*82640*/  LDS.128 R20, [R0] ;  /* 0x0000000000147984 */ /* 0x000ee80000000c00 */
[----:B------:R-:W3:Y:S04]  /*82650*/  LDS.128 R28, [R226] ;  /* 0x00000000e21c7984 */ /* 0x000ee80000000c00 */
[----:B------:R-:W3:Y:S04]  /*82660*/  LDS.128 R24, [R227] ;  /* 0x00000000e3187984 */ /* 0x000ee80000000c00 */
[----:B-1----:R-:W4:Y:S04]  /*82670*/  LDL.LU R4, [R1+0x27b8] ;  /* 0x0027b80001047983 */ /* 0x002f280000300800 */
[----:B------:R-:W4:Y:S04]  /*82680*/  LDL.LU R5, [R1+0x27bc] ;  /* 0x0027bc0001057983 */ /* 0x000f280000300800 */
[----:B------:R-:W4:Y:S04]  /*82690*/  LDL.LU R6, [R1+0x27a8] ;  /* 0x0027a80001067983 */ /* 0x000f280000300800 */
[----:B------:R-:W4:Y:S04]  /*826a0*/  LDL.LU R7, [R1+0x27ac] ;  /* 0x0027ac0001077983 */ /* 0x000f280000300800 */
[----:B---3--:R-:W-:Y:S04]  /*826b0*/  STL.64 [R1+0x880], R20 ;  /* 0x0008801401007387 */ /* 0x008fe80000100a00 */
        /* <DEDUP_REMOVED lines=169> */
[----:B----4-:R-:W-:Y:S01]  /*83150*/  STL.64 [R1+0x4b0], R20 ;  /* 0x0004b01401007387 */ /* 0x010fe20000100a00 */
[----:B------:R-:W-:-:S03]  /*83160*/  MOV R225, R20 ;  /* 0x0000001400e17202 */ /* 0x000fc60000000f00 */
        /* <DEDUP_REMOVED lines=33> */
[----:B---3--:R-:W-:Y:S01]  /*83380*/  STL.64 [R1+0x490], R20 ;  /* 0x0004901401007387 */ /* 0x008fe20000100a00 */
[----:B------:R-:W-:-:S03]  /*83390*/  IMAD.MOV.U32 R224, RZ, RZ, R20 ;  /* 0x000000ffffe07224 */ /* 0x000fc600078e0014 */
        /* <DEDUP_REMOVED lines=42> */
[----:B-1----:R-:W-:Y:S04]  /*83640*/  STL.64 [R1+0xb30], R20 ;  /* 0x000b301401007387 */ /* 0x002fe80000100a00 */
[----:B--2---:R1:W-:Y:S04]  /*83650*/  STS.128 [R2], R16 ;  /* 0x0000001002007388 */ /* 0x0043e80000000c00 */
[----:B------:R-:W-:Y:S04]  /*83660*/  STL.64 [R1+0xb38], R22 ;  /* 0x000b381601007387 */ /* 0x000fe80000100a00 */
        /* <DEDUP_REMOVED lines=33> */
[----:B------:R-:W-:Y:S04]  /*83880*/  STL.64 [R1+0xb08], R22 ;  /* 0x000b081601007387 */ /* 0x000fe80000100a00 */
[----:B--2---:R1:W-:Y:S04]  /*83890*/  STS.128 [R2], R16 ;  /* 0x0000001002007388 */ /* 0x0043e80000000c00 */
[----:B-1----:R-:W2:Y:S04]  /*838a0*/  LDL.LU R18, [R1+0x210] ;  /* 0x0002100001127983 */ /* 0x002ea80000300800 */
[----:B------:R-:W2:Y:S04]  /*838b0*/  LDL.LU R19, [R1+0x214] ;  /* 0x0002140001137983 */ /* 0x000ea80000300800 */
[----:B------:R1:W-:Y:S04]  /*838c0*/  STS.128 [R2+0x80], R12 ;  /* 0x0000800c02007388 */ /* 0x0003e80000000c00 */
[----:B-1----:R-:W3:Y:S04]  /*838d0*/  LDL.LU R14, [R1+0x218] ;  /* 0x00021800010e7983 */ /* 0x002ee80000300800 */
[----:B------:R-:W3:Y:S04]  /*838e0*/  LDL.LU R15, [R1+0x21c] ;  /* 0x00021c00010f7983 */ /* 0x000ee80000300800 */
[----:B------:R1:W-:Y:S04]  /*838f0*/  STS.128 [R2+0x100], R8 ;  /* 0x0001000802007388 */ /* 0x0003e80000000c00 */
        /* <DEDUP_REMOVED lines=24> */
[----:B--2---:R1:W-:Y:S04]  /*83a80*/  STS.128 [R2+0x100], R8 ;  /* 0x0001000802007388 */ /* 0x0043e80000000c00 */
[----:B-1----:R-:W2:Y:S04]  /*83a90*/  LDL.LU R8, [R1+0xf70] ;  /* 0x000f700001087983 */ /* 0x002ea80000300800 */
[----:B------:R-:W2:Y:S04]  /*83aa0*/  LDL.LU R9, [R1+0xf74] ;  /* 0x000f740001097983 */ /* 0x000ea80000300800 */
[----:B------:R-:W2:Y:S04]  /*83ab0*/  LDL.LU R10, [R1+0x1080] ;  /* 0x00108000010a7983 */ /* 0x000ea80000300800 */
[----:B------:R-:W2:Y:S04]  /*83ac0*/  LDL.LU R11, [R1+0x1084] ;  /* 0x00108400010b7983 */ /* 0x000ea80000300800 */
[----:B---3--:R1:W-:Y:S04]  /*83ad0*/  STS.128 [R2+0x180], R4 ;  /* 0x0001800402007388 */ /* 0x0083e80000000c00 */
[----:B-1----:R-:W3:Y:S04]  /*83ae0*/  LDL.LU R4, [R1+0xf78] ;  /* 0x000f780001047983 */ /* 0x002ee80000300800 */
[----:B------:R-:W3:Y:S04]  /*83af0*/  LDL.LU R5, [R1+0xf7c] ;  /* 0x000f7c0001057983 */ /* 0x000ee80000300800 */
[----:B------:R-:W3:Y:S04]  /*83b00*/  LDL.LU R6, [R1+0x1088] ;  /* 0x0010880001067983 */ /* 0x000ee80000300800 */
[----:B------:R-:W3:Y:S01]  /*83b10*/  LDL.LU R7, [R1+0x108c] ;  /* 0x00108c0001077983 */ /* 0x000ee20000300800 */
[----:B------:R-:W-:Y:S01]  /*83b20*/  MOV R16, R72 ;  /* 0x0000004800107202 */ /* 0x000fe20000000f00 */
[----:B------:R-:W-:Y:S01]  /*83b30*/  IMAD.MOV.U32 R17, RZ, RZ, R73 ;  /* 0x000000ffff117224 */ /* 0x000fe200078e0049 */
[----:B------:R-:W-:Y:S01]  /*83b40*/  MOV R12, R74 ;  /* 0x0000004a000c7202 */ /* 0x000fe20000000f00 */
[----:B------:R-:W-:-:S03]  /*83b50*/  IMAD.MOV.U32 R13, RZ, RZ, R75 ;  /* 0x000000ffff0d7224 */ /* 0x000fc600078e004b */
[----:B------:R-:W-:Y:S04]  /*83b60*/  STS.128 [R2], R16 ;  /* 0x0000001002007388 */ /* 0x000fe80000000c00 */
[----:B------:R-:W-:Y:S01]  /*83b70*/  STS.128 [R2+0x80], R12 ;  /* 0x0000800c02007388 */ /* 0x000fe20000000c00 */
[----:B------:R-:W-:-:S06]  /*83b80*/  NOP ;  /* 0x0000000000007918 */ /* 0x000fcc0000000000 */
[----:B------:R-:W1:Y:S04]  /*83b90*/  LDS.128 R16, [R0] ;  /* 0x0000000000107984 */ /* 0x000e680000000c00 */
[----:B------:R-:W4:Y:S04]  /*83ba0*/  LDS.128 R24, [R226] ;  /* 0x00000000e2187984 */ /* 0x000f280000000c00 */
[----:B------:R-:W4:Y:S04]  /*83bb0*/  LDS.128 R20, [R227] ;  /* 0x00000000e3147984 */ /* 0x000f280000000c00 */
[----:B-1----:R-:W-:Y:S01]  /*83bc0*/  STL.64 [R1+0x220], R16 ;  /* 0x0002201001007387 */ /* 0x002fe20000100a00 */
[----:B------:R-:W-:-:S03]  /*83bd0*/  IMAD.MOV.U32 R222, RZ, RZ, R16 ;  /* 0x000000ffffde7224 */ /* 0x000fc600078e0010 */
[----:B------:R-:W-:Y:S04]  /*83be0*/  STL.64 [R1+0x228], R18 ;  /* 0x0002281201007387 */ /* 0x000fe80000100a00 */
[----:B------:R-:W1:Y:S01]  /*83bf0*/  LDS.128 R16, [R252] ;  /* 0x00000000fc107984 */ /* 0x000e620000000c00 */
[----:B------:R-:W-:-:S06]  /*83c00*/  NOP ;  /* 0x0000000000007918 */ /* 0x000fcc0000000000 */
[----:B----4-:R-:W-:Y:S04]  /*83c10*/  STL.64 [R1+0x4a0], R24 ;  /* 0x0004a01801007387 */ /* 0x010fe80000100a00 */
        /* <DEDUP_REMOVED lines=15> */
[----:B------:R-:W-:Y:S01]  /*83d10*/  IMAD.MOV.U32 R14, RZ, RZ, R160 ;  /* 0x000000ffff0e7224 */ /* 0x000fe200078e00a0 */
[----:B------:R-:W-:Y:S01]  /*83d20*/  MOV R15, R161 ;  /* 0x000000a1000f7202 */ /* 0x000fe20000000f00 */
[----:B------:R-:W-:Y:S01]  /*83d30*/  IMAD.MOV.U32 R12, RZ, RZ, R104 ;  /* 0x000000ffff0c7224 */ /* 0x000fe200078e0068 */
[----:B------:R-:W-:Y:S01]  /*83d40*/  MOV R13, R105 ;  /* 0x00000069000d7202 */ /* 0x000fe20000000f00 */
[----:B------:R-:W-:Y:S01]  /*83d50*/  IMAD.MOV.U32 R160, RZ, RZ, R106 ;  /* 0x000000ffffa07224 */ /* 0x000fe200078e006a */
[----:B------:R-:W-:-:S03]  /*83d60*/  MOV R161, R107 ;  /* 0x0000006b00a17202 */ /* 0x000fc60000000f00 */
[----:B------:R-:W-:Y:S04]  /*83d70*/  STS.128 [R2], R12 ;  /* 0x0000000c02007388 */ /* 0x000fe80000000c00 */
[----:B------:R-:W-:Y:S01]  /*83d80*/  STS.128 [R2+0x80], R160 ;  /* 0x000080a002007388 */ /* 0x000fe20000000c00 */
[----:B------:R-:W-:-:S06]  /*83d90*/  NOP ;  /* 0x0000000000007918 */ /* 0x000fcc0000000000 */
[----:B------:R-:W1:Y:S04]  /*83da0*/  LDS.128 R12, [R0] ;  /* 0x00000000000c7984 */ /* 0x000e680000000c00 */
[----:B------:R-:W4:Y:S04]  /*83db0*/  LDS.128 R24, [R226] ;  /* 0x00000000e2187984 */ /* 0x000f280000000c00 */
[----:B------:R-:W4:Y:S04]  /*83dc0*/  LDS.128 R16, [R227] ;  /* 0x00000000e3107984 */ /* 0x000f280000000c00 */
[----:B-1----:R-:W-:Y:S04]  /*83dd0*/  STL.64 [R1+0x210], R12 ;  /* 0x0002100c01007387 */ /* 0x002fe80000100a00 */
[----:B------:R-:W-:Y:S04]  /*83de0*/  STL.64 [R1+0x218], R14 ;  /* 0x0002180e01007387 */ /* 0x000fe80000100a00 */
[----:B------:R-:W1:Y:S01]  /*83df0*/  LDS.128 R12, [R252] ;  /* 0x00000000fc0c7984 */ /* 0x000e620000000c00 */
[----:B------:R-:W-:-:S06]  /*83e00*/  NOP ;  /* 0x0000000000007918 */ /* 0x000fcc0000000000 */
[----:B----4-:R-:W-:Y:S04]  /*83e10*/  STL.64 [R1+0x480], R24 ;  /* 0x0004801801007387 */ /* 0x010fe80000100a00 */
[----:B------:R-:W-:Y:S04]  /*83e20*/  STL.64 [R1+0x488], R26 ;  /* 0x0004881a01007387 */ /* 0x000fe80000100a00 */
[----:B------:R4:W-:Y:S04]  /*83e30*/  STL.64 [R1+0x7b0], R16 ;  /* 0x0007b01001007387 */ /* 0x0009e80000100a00 */
[----:B------:R1:W-:Y:S04]  /*83e40*/  STL.64 [R1+0x7b8], R18 ;  /* 0x0007b81201007387 */ /* 0x0003e80000100a00 */
[----:B-1----:R1:W-:Y:S04]  /*83e50*/  STL.64 [R1+0xa80], R12 ;  /* 0x000a800c01007387 */ /* 0x0023e80000100a00 */
[----:B------:R1:W-:Y:S04]  /*83e60*/  STL.64 [R1+0xa88], R14 ;  /* 0x000a880e01007387 */ /* 0x0003e80000100a00 */
[----:B----4-:R-:W4:Y:S04]  /*83e70*/  LDL.LU R16, [R1+0x360] ;  /* 0x0003600001107983 */ /* 0x010f280000300800 */
[----:B------:R-:W4:Y:S04]  /*83e80*/  LDL.LU R17, [R1+0x364] ;  /* 0x0003640001117983 */ /* 0x000f280000300800 */
[----:B------:R-:W4:Y:S04]  /*83e90*/  LDL.LU R18, [R1+0x370] ;  /* 0x0003700001127983 */ /* 0x000f280000300800 */
[----:B------:R-:W4:Y:S04]  /*83ea0*/  LDL.LU R19, [R1+0x374] ;  /* 0x0003740001137983 */ /* 0x000f280000300800 */
[----:B-1----:R-:W4:Y:S04]  /*83eb0*/  LDL.LU R12, [R1+0x368] ;  /* 0x00036800010c7983 */ /* 0x002f280000300800 */
[----:B------:R-:W4:Y:S04]  /*83ec0*/  LDL.LU R13, [R1+0x36c] ;  /* 0x00036c00010d7983 */ /* 0x000f280000300800 */
[----:B------:R-:W4:Y:S04]  /*83ed0*/  LDL.LU R14, [R1+0x378] ;  /* 0x00037800010e7983 */ /* 0x000f280000300800 */
[----:B--2---:R1:W-:Y:S04]  /*83ee0*/  STS.128 [R2+0x100], R8 ;  /* 0x0001000802007388 */ /* 0x0043e80000000c00 */
[----:B------:R-:W2:Y:S04]  /*83ef0*/  LDL.LU R15, [R1+0x37c] ;  /* 0x00037c00010f7983 */ /* 0x000ea80000300800 */
        /* <DEDUP_REMOVED lines=19> */
[----:B------:R-:W1:Y:S04]  /*84030*/  LDS.128 R28, [R226] ;  /* 0x00000000e21c7984 */ /* 0x000e680000000c00 */
[----:B------:R-:W1:Y:S04]  /*84040*/  LDS.128 R24, [R227] ;  /* 0x00000000e3187984 */ /* 0x000e680000000c00 */
[----:B-1----:R-:W-:Y:S04]  /*84050*/  STL.64 [R1+0x140], R20 ;  /* 0x0001401401007387 */ /* 0x002fe80000100a00 */
[----:B------:R-:W-:Y:S04]  /*84060*/  STL.64 [R1+0x148], R22 ;  /* 0x0001481601007387 */ /* 0x000fe80000100a00 */
[----:B------:R-:W1:Y:S01]  /*84070*/  LDS.128 R20, [R252] ;  /* 0x00000000fc147984 */ /* 0x000e620000000c00 */
[----:B------:R-:W-:-:S06]  /*84080*/  NOP ;  /* 0x0000000000007918 */ /* 0x000fcc0000000000 */
[----:B------:R-:W-:Y:S04]  /*84090*/  STL.64 [R1+0x360], R28 ;  /* 0x0003601c01007387 */ /* 0x000fe80000100a00 */
[----:B------:R-:W-:Y:S04]  /*840a0*/  STL.64 [R1+0x368], R30 ;  /* 0x0003681e01007387 */ /* 0x000fe80000100a00 */
[----:B------:R-:W-:Y:S04]  /*840b0*/  STL.64 [R1+0x5a0], R24 ;  /* 0x0005a01801007387 */ /* 0x000fe80000100a00 */
[----:B------:R-:W-:Y:S04]  /*840c0*/  STL.64 [R1+0x5a8], R26 ;  /* 0x0005a81a01007387 */ /* 0x000fe80000100a00 */
[----:B----4-:R4:W-:Y:S04]  /*840d0*/  STS.128 [R2], R16 ;  /* 0x0000001002007388 */ /* 0x0109e80000000c00 */
[----:B-1----:R-:W-:Y:S04]  /*840e0*/  STL.64 [R1+0x950], R20 ;  /* 0x0009501401007387 */ /* 0x002fe80000100a00 */
[----:B------:R-:W-:Y:S04]  /*840f0*/  STL.64 [R1+0x958], R22 ;  /* 0x0009581601007387 */ /* 0x000fe80000100a00 */
[----:B----4-:R-:W4:Y:S04]  /*84100*/  LDL.LU R16, [R1+0x1880] ;  /* 0x0018800001107983 */ /* 0x010f280000300800 */
[----:B------:R-:W4:Y:S04]  /*84110*/  LDL.LU R17, [R1+0x1884] ;  /* 0x0018840001117983 */ /* 0x000f280000300800 */
[----:B------:R-:W4:Y:S04]  /*84120*/  LDL.LU R18, [R1+0x1840] ;  /* 0x0018400001127983 */ /* 0x000f280000300800 */
[----:B--2---:R1:W-:Y:S04]  /*84130*/  STS.128 [R2+0x80], R12 ;  /* 0x0000800c02007388 */ /* 0x0043e80000000c00 */
[----:B------:R-:W4:Y:S04]  /*84140*/  LDL.LU R19, [R1+0x1844] ;  /* 0x0018440001137983 */ /* 0x000f280000300800 */
[----:B-1----:R-:W4:Y:S04]  /*84150*/  LDL.LU R12, [R1+0x1888] ;  /* 0x00188800010c7983 */ /* 0x002f280000300800 */
[----:B------:R-:W4:Y:S04]  /*84160*/  LDL.LU R13, [R1+0x188c] ;  /* 0x00188c00010d7983 */ /* 0x000f280000300800 */
[----:B------:R-:W4:Y:S04]  /*84170*/  LDL.LU R14, [R1+0x1848] ;  /* 0x00184800010e7983 */ /* 0x000f280000300800 */
[----:B------:R1:W-:Y:S04]  /*84180*/  STS.128 [R2+0x100], R8 ;  /* 0x0001000802007388 */ /* 0x0003e80000000c00 */
[----:B------:R-:W4:Y:S04]  /*84190*/  LDL.LU R15, [R1+0x184c] ;  /* 0x00184c00010f7983 */ /* 0x000f280000300800 */
[----:B-1----:R-:W4:Y:S04]  /*841a0*/  LDL.LU R8, [R1+0x2a80] ;  /* 0x002a800001087983 */ /* 0x002f280000300800 */
[----:B------:R-:W4:Y:S04]  /*841b0*/  LDL.LU R9, [R1+0x2a84] ;  /* 0x002a840001097983 */ /* 0x000f280000300800 */
[----:B------:R-:W4:Y:S04]  /*841c0*/  LDL.LU R10, [R1+0x2a70] ;  /* 0x002a7000010a7983 */ /* 0x000f280000300800 */
[----:B------:R-:W4:Y:S04]  /*841d0*/  LDL.LU R11, [R1+0x2a74] ;  /* 0x002a7400010b7983 */ /* 0x000f280000300800 */
[----:B---3--:R1:W-:Y:S01]  /*841e0*/  STS.128 [R2+0x180], R4 ;  /* 0x0001800402007388 */ /* 0x0083e20000000c00 */
[----:B------:R-:W-:-:S06]  /*841f0*/  NOP ;  /* 0x0000000000007918 */ /* 0x000fcc0000000000 */
[----:B------:R-:W3:Y:S04]  /*84200*/  LDS.128 R20, [R0] ;  /* 0x0000000000147984 */ /* 0x000ee80000000c00 */
[----:B------:R-:W3:Y:S04]  /*84210*/  LDS.128 R28, [R226] ;  /* 0x00000000e21c7984 */ /* 0x000ee80000000c00 */
[----:B------:R-:W3:Y:S04]  /*84220*/  LDS.128 R24, [R227] ;  /* 0x00000000e3187984 */ /* 0x000ee80000000c00 */
[----:B-1----:R-:W2:Y:S04]  /*84230*/  LDL.LU R4, [R1+0x2a88] ;  /* 0x002a880001047983 */ /* 0x002ea80000300800 */
[----:B------:R-:W2:Y:S04]  /*84240*/  LDL.LU R5, [R1+0x2a8c] ;  /* 0x002a8c0001057983 */ /* 0x000ea80000300800 */
[----:B------:R-:W2:Y:S04]  /*84250*/  LDL.LU R6, [R1+0x2a78] ;  /* 0x002a780001067983 */ /* 0x000ea80000300800 */
[----:B------:R-:W2:Y:S04]  /*84260*/  LDL.LU R7, [R1+0x2a7c] ;  /* 0x002a7c0001077983 */ /* 0x000ea80000300800 */
        /* <DEDUP_REMOVED lines=10> */
[----:B----4-:R1:W-:Y:S04]  /*84310*/  STS.128 [R2], R16 ;  /* 0x0000001002007388 */ /* 0x0103e80000000c00 */
[----:B-1----:R-:W3:Y:S04]  /*84320*/  LDL.LU R16, [R1+0x1550] ;  /* 0x0015500001107983 */ /* 0x002ee80000300800 */
[----:B------:R-:W3:Y:S04]  /*84330*/  LDL.LU R17, [R1+0x1554] ;  /* 0x0015540001117983 */ /* 0x000ee80000300800 */
[----:B------:R-:W3:Y:S04]  /*84340*/  LDL.LU R18, [R1+0x1540] ;  /* 0x0015400001127983 */ /* 0x000ee80000300800 */
[----:B------:R1:W-:Y:S04]  /*84350*/  STS.128 [R2+0x80], R12 ;  /* 0x0000800c02007388 */ /* 0x0003e80000000c00 */
[----:B------:R-:W3:Y:S04]  /*84360*/  LDL.LU R19, [R1+0x1544] ;  /* 0x0015440001137983 */ /* 0x000ee80000300800 */
        /* <DEDUP_REMOVED lines=8> */
[----:B------:R-:W3:Y:S04]  /*843f0*/  LDL.LU R11, [R1+0x2984] ;  /* 0x00298400010b7983 */ /* 0x000ee80000300800 */
[----:B--2---:R1:W-:Y:S01]  /*84400*/  STS.128 [R2+0x180], R4 ;  /* 0x0001800402007388 */ /* 0x0043e20000000c00 */
[----:B------:R-:W-:-:S06]  /*84410*/  NOP ;  /* 0x0000000000007918 */ /* 0x000fcc0000000000 */
[----:B------:R-:W2:Y:S04]  /*84420*/  LDS.128 R20, [R0] ;  /* 0x0000000000147984 */ /* 0x000ea80000000c00 */
[----:B------:R-:W2:Y:S04]  /*84430*/  LDS.128 R28, [R226] ;  /* 0x00000000e21c7984 */ /* 0x000ea80000000c00 */
[----:B------:R-:W2:Y:S04]  /*84440*/  LDS.128 R24, [R227] ;  /* 0x00000000e3187984 */ /* 0x000ea80000000c00 */
[----:B-1----:R-:W4:Y:S04]  /*84450*/  LDL.LU R4, [R1+0x2998] ;  /* 0x0029980001047983 */ /* 0x002f280000300800 */
[----:B------:R-:W4:Y:S04]  /*84460*/  LDL.LU R5, [R1+0x299c] ;  /* 0x00299c0001057983 */ /* 0x000f280000300800 */
[----:B------:R-:W4:Y:S04]  /*84470*/  LDL.LU R6, [R1+0x2988] ;  /* 0x0029880001067983 */ /* 0x000f280000300800 */
[----:B------:R-:W4:Y:S04]  /*84480*/  LDL.LU R7, [R1+0x298c] ;  /* 0x00298c0001077983 */ /* 0x000f280000300800 */
[----:B--2---:R-:W-:Y:S04]  /*84490*/  STL.64 [R1+0xf70], R20 ;  /* 0x000f701401007387 */ /* 0x004fe80000100a00 */
        /* <DEDUP_REMOVED lines=9> */
[----:B---3--:R1:W-:Y:S04]  /*84530*/  STS.128 [R2], R16 ;  /* 0x0000001002007388 */ /* 0x0083e80000000c00 */
        /* <DEDUP_REMOVED lines=345> */
[----:B-1----:R-:W3:Y:S04]  /*85ad0*/  LDL.LU R12, [R1+0x208] ;  /* 0x00020800010c7983 */ /* 0x002ee80000300800 */
[----:B------:R-:W3:Y:S04]  /*85ae0*/  LDL.LU R13, [R1+0x20c] ;  /* 0x00020c00010d7983 */ /* 0x000ee80000300800 */
[----:B------:R-:W3:Y:S04]  /*85af0*/  LDL.LU R14, [R1+0x1f8] ;  /* 0x0001f800010e7983 */ /* 0x000ee80000300800 */
[----:B------:R1:W-:Y:S04]  /*85b00*/  STS.128 [R2+0x100], R8 ;  /* 0x0001000802007388 */ /* 0x0003e80000000c00 */
[----:B------:R-:W3:Y:S04]  /*85b10*/  LDL.LU R15, [R1+0x1fc] ;  /* 0x0001fc00010f7983 */ /* 0x000ee80000300800 */
        /* <DEDUP_REMOVED lines=32> */
[----:B------:R-:W3:Y:S04]  /*85d20*/  LDL.LU R7, [R1+0x10ac] ;  /* 0x0010ac0001077983 */ /* 0x000ee80000300800 */
        /* <DEDUP_REMOVED lines=55> */
[----:B------:R-:W4:Y:S04]  /*860a0*/  LDL.LU R15, [R1+0x39c] ;  /* 0x00039c00010f7983 */ /* 0x000f280000300800 */
        /* <DEDUP_REMOVED lines=42> */
[----:B--2---:R1:W-:Y:S04]  /*86350*/  STS.128 [R2+0x100], R8 ;  /* 0x0001000802007388 */ /* 0x0043e80000000c00 */
        /* <DEDUP_REMOVED lines=33> */
[----:B------:R1:W-:Y:S04]  /*86570*/  STS.128 [R2+0x100], R8 ;  /* 0x0001000802007388 */ /* 0x0003e80000000c00 */
        /* <DEDUP_REMOVED lines=398> */
[----:B-1----:R1:W5:Y:S04]  /*87e60*/  LDL.LU R8, [R1+0x10b0] ;  /* 0x0010b00001087983 */ /* 0x0023680000300800 */
[----:B------:R1:W5:Y:S04]  /*87e70*/  LDL.LU R9, [R1+0x10b4] ;  /* 0x0010b40001097983 */ /* 0x0003680000300800 */
[----:B------:R1:W5:Y:S04]  /*87e80*/  LDL.LU R10, [R1+0x10c0] ;  /* 0x0010c000010a7983 */ /* 0x0003680000300800 */
[----:B------:R1:W5:Y:S04]  /*87e90*/  LDL.LU R11, [R1+0x10c4] ;  /* 0x0010c400010b7983 */ /* 0x0003680000300800 */
[----:B---3--:R2:W-:Y:S04]  /*87ea0*/  STS.128 [R2+0x180], R4 ;  /* 0x0001800402007388 */ /* 0x0085e80000000c00 */
[----:B--2---:R1:W5:Y:S04]  /*87eb0*/  LDL.LU R4, [R1+0x10b8] ;  /* 0x0010b80001047983 */ /* 0x0043680000300800 */
[----:B------:R1:W5:Y:S04]  /*87ec0*/  LDL.LU R5, [R1+0x10bc] ;  /* 0x0010bc0001057983 */ /* 0x0003680000300800 */
[----:B------:R1:W5:Y:S04]  /*87ed0*/  LDL.LU R6, [R1+0x10c8] ;  /* 0x0010c80001067983 */ /* 0x0003680000300800 */
[----:B------:R1:W5:Y:S04]  /*87ee0*/  LDL.LU R7, [R1+0x10cc] ;  /* 0x0010cc0001077983 */ /* 0x0003680000300800 */
[----:B------:R-:W-:Y:S04]  /*87ef0*/  STS.128 [R2], R16 ;  /* 0x0000001002007388 */ /* 0x000fe80000000c00 */
[----:B------:R2:W-:Y:S02]  /*87f00*/  STS.128 [R2+0x80], R12 ;  /* 0x0000800c02007388 */ /* 0x0005e40000000c00 */
[----:B--2---:R-:W-:Y:S01]  /*87f10*/  MOV R14, R112 ;  /* 0x00000070000e7202 */ /* 0x004fe20000000f00 */
[----:B------:R-:W-:Y:S01]  /*87f20*/  IMAD.MOV.U32 R15, RZ, RZ, R113 ;  /* 0x000000ffff0f7224 */ /* 0x000fe200078e0071 */
[----:B------:R-:W-:Y:S01]  /*87f30*/  MOV R12, R176 ;  /* 0x000000b0000c7202 */ /* 0x000fe20000000f00 */
[----:B------:R-:W-:Y:S01]  /*87f40*/  IMAD.MOV.U32 R13, RZ, RZ, R177 ;  /* 0x000000ffff0d7224 */ /* 0x000fe200078e00b1 */
[----:B------:R-:W-:Y:S01]  /*87f50*/  MOV R112, R178 ;  /* 0x000000b200707202 */ /* 0x000fe20000000f00 */
[----:B------:R-:W-:-:S02]  /*87f60*/  IMAD.MOV.U32 R113, RZ, RZ, R179 ;  /* 0x000000ffff717224 */ /* 0x000fc400078e00b3 */
[----:B-1----:R-:W-:-:S06]  /*87f70*/  NOP ;  /* 0x0000000000007918 */ /* 0x002fcc0000000000 */
[----:B------:R-:W1:Y:S04]  /*87f80*/  LDS.128 R16, [R0] ;  /* 0x0000000000107984 */ /* 0x000e680000000c00 */
[----:B------:R-:W2:Y:S04]  /*87f90*/  LDS.128 R24, [R226] ;  /* 0x00000000e2187984 */ /* 0x000ea80000000c00 */
[----:B------:R-:W3:Y:S04]  /*87fa0*/  LDS.128 R20, [R227] ;  /* 0x00000000e3147984 */ /* 0x000ee80000000c00 */
[----:B-1----:R-:W-:Y:S04]  /*87fb0*/  STL.64 [R1+0x170], R16 ;  /* 0x0001701001007387 */ /* 0x002fe80000100a00 */
[----:B------:R-:W-:Y:S04]  /*87fc0*/  STL.64 [R1+0x178], R18 ;  /* 0x0001781201007387 */ /* 0x000fe80000100a00 */
[----:B------:R-:W1:Y:S01]  /*87fd0*/  LDS.128 R16, [R252] ;  /* 0x00000000fc107984 */ /* 0x000e620000000c00 */
[----:B------:R-:W-:-:S06]  /*87fe0*/  NOP ;  /* 0x0000000000007918 */ /* 0x000fcc0000000000 */
[----:B--2---:R-:W-:Y:S04]  /*87ff0*/  STL.64 [R1+0x750], R24 ;  /* 0x0007501801007387 */ /* 0x004fe80000100a00 */
[----:B------:R-:W-:Y:S04]  /*88000*/  STL.64 [R1+0x758], R26 ;  /* 0x0007581a01007387 */ /* 0x000fe80000100a00 */
[----:B---3--:R2:W-:Y:S04]  /*88010*/  STL.64 [R1+0x1010], R20 ;  /* 0x0010101401007387 */ /* 0x0085e80000100a00 */
[----:B------:R3:W-:Y:S04]  /*88020*/  STL.64 [R1+0x1018], R22 ;  /* 0x0010181601007387 */ /* 0x0007e80000100a00 */
[----:B-----5:R4:W-:Y:S04]  /*88030*/  STS.128 [R2+0x100], R8 ;  /* 0x0001000802007388 */ /* 0x0209e80000000c00 */
[----:B------:R4:W-:Y:S01]  /*88040*/  STS.128 [R2+0x180], R4 ;  /* 0x0001800402007388 */ /* 0x0009e20000000c00 */
[----:B--2---:R-:W-:Y:S01]  /*88050*/  MOV R20, R172 ;  /* 0x000000ac00147202 */ /* 0x004fe20000000f00 */
[----:B------:R-:W-:-:S02]  /*88060*/  IMAD.MOV.U32 R21, RZ, RZ, R173 ;  /* 0x000000ffff157224 */ /* 0x000fc400078e00ad */
[----:B------:R-:W-:Y:S01]  /*88070*/  STS.128 [R2], R12 ;  /* 0x0000000c02007388 */ /* 0x000fe20000000c00 */
[----:B---3--:R-:W-:Y:S01]  /*88080*/  MOV R22, R180 ;  /* 0x000000b400167202 */ /* 0x008fe20000000f00 */
[----:B------:R-:W-:Y:S01]  /*88090*/  IMAD.MOV.U32 R23, RZ, RZ, R181 ;  /* 0x000000ffff177224 */ /* 0x000fe200078e00b5 */
[----:B------:R-:W-:Y:S01]  /*880a0*/  MOV R180, R174 ;  /* 0x000000ae00b47202 */ /* 0x000fe20000000f00 */
[----:B------:R-:W-:Y:S01]  /*880b0*/  STS.128 [R2+0x80], R112 ;  /* 0x0000807002007388 */ /* 0x000fe20000000c00 */
[----:B------:R-:W-:-:S06]  /*880c0*/  NOP ;  /* 0x0000000000007918 */ /* 0x000fcc0000000000 */
[----:B-1----:R-:W-:Y:S01]  /*880d0*/  STL.64 [R1+0x1520], R16 ;  /* 0x0015201001007387 */ /* 0x002fe20000100a00 */
[----:B------:R-:W-:-:S03]  /*880e0*/  IMAD.MOV.U32 R181, RZ, RZ, R175 ;  /* 0x000000ffffb57224 */ /* 0x000fc600078e00af */
[----:B------:R-:W-:Y:S04]  /*880f0*/  STL.64 [R1+0x1528], R18 ;  /* 0x0015281201007387 */ /* 0x000fe80000100a00 */
[----:B----4-:R-:W2:Y:S04]  /*88100*/  LDL.LU R8, [R1+0x12b0] ;  /* 0x0012b00001087983 */ /* 0x010ea80000300800 */
[----:B------:R-:W2:Y:S04]  /*88110*/  LDL.LU R9, [R1+0x12b4] ;  /* 0x0012b40001097983 */ /* 0x000ea80000300800 */
[----:B------:R-:W2:Y:S04]  /*88120*/  LDL.LU R10, [R1+0x12c0] ;  /* 0x0012c000010a7983 */ /* 0x000ea80000300800 */
[----:B------:R-:W2:Y:S04]  /*88130*/  LDL.LU R11, [R1+0x12c4] ;  /* 0x0012c400010b7983 */ /* 0x000ea80000300800 */
[----:B------:R-:W3:Y:S04]  /*88140*/  LDL.LU R4, [R1+0x12b8] ;  /* 0x0012b80001047983 */ /* 0x000ee80000300800 */
[----:B------:R-:W3:Y:S04]  /*88150*/  LDL.LU R5, [R1+0x12bc] ;  /* 0x0012bc0001057983 */ /* 0x000ee80000300800 */
[----:B------:R-:W3:Y:S04]  /*88160*/  LDL.LU R6, [R1+0x12c8] ;  /* 0x0012c80001067983 */ /* 0x000ee80000300800 */
[----:B------:R-:W3:Y:S04]  /*88170*/  LDL.LU R7, [R1+0x12cc] ;  /* 0x0012cc0001077983 */ /* 0x000ee80000300800 */
        /* <DEDUP_REMOVED lines=11> */
[----:B------:R-:W-:Y:S04]  /*88230*/  STS.128 [R2], R20 ;  /* 0x0000001402007388 */ /* 0x000fe80000000c00 */
[----:B------:R-:W-:Y:S04]  /*88240*/  STS.128 [R2+0x80], R180 ;  /* 0x000080b402007388 */ /* 0x000fe80000000c00 */
        /* <DEDUP_REMOVED lines=14> */
[----:B---3--:R1:W-:Y:S01]  /*88330*/  STS.128 [R2+0x180], R4 ;  /* 0x0001800402007388 */ /* 0x0083e20000000c00 */
[----:B------:R-:W-:-:S06]  /*88340*/  NOP ;  /* 0x0000000000007918 */ /* 0x000fcc0000000000 */
[----:B------:R-:W2:Y:S04]  /*88350*/  LDL.LU R11, [R1+0x1724] ;  /* 0x00172400010b7983 */ /* 0x000ea80000300800 */
[----:B------:R-:W3:Y:S04]  /*88360*/  LDS.128 R20, [R0] ;  /* 0x0000000000147984 */ /* 0x000ee80000000c00 */
[----:B------:R-:W3:Y:S04]  /*88370*/  LDS.128 R28, [R226] ;  /* 0x00000000e21c7984 */ /* 0x000ee80000000c00 */
[----:B-1----:R-:W2:Y:S04]  /*88380*/  LDL.LU R4, [R1+0x1738] ;  /* 0x0017380001047983 */ /* 0x002ea80000300800 */
[----:B------:R-:W2:Y:S04]  /*88390*/  LDL.LU R5, [R1+0x173c] ;  /* 0x00173c0001057983 */ /* 0x000ea80000300800 */
[----:B------:R-:W2:Y:S04]  /*883a0*/  LDL.LU R6, [R1+0x1728] ;  /* 0x0017280001067983 */ /* 0x000ea80000300800 */
[----:B------:R-:W2:Y:S04]  /*883b0*/  LDL.LU R7, [R1+0x172c] ;  /* 0x00172c0001077983 */ /* 0x000ea80000300800 */
[----:B------:R-:W1:Y:S04]  /*883c0*/  LDS.128 R24, [R227] ;  /* 0x00000000e3187984 */ /* 0x000e680000000c00 */
[----:B---3--:R-:W-:Y:S04]  /*883d0*/  STL.64 [R1+0x100], R20 ;  /* 0x0001001401007387 */ /* 0x008fe80000100a00 */
[----:B------:R-:W-:Y:S04]  /*883e0*/  STL.64 [R1+0x108], R22 ;  /* 0x0001081601007387 */ /* 0x000fe80000100a00 */
[----:B------:R-:W3:Y:S01]  /*883f0*/  LDS.128 R20, [R252] ;  /* 0x00000000fc147984 */ /* 0x000ee20000000c00 */
[----:B------:R-:W-:-:S06]  /*88400*/  NOP ;  /* 0x0000000000007918 */ /* 0x000fcc0000000000 */
[----:B------:R-:W-:Y:S04]  /*88410*/  STL.64 [R1+0x270], R28 ;  /* 0x0002701c01007387 */ /* 0x000fe80000100a00 */
[----:B------:R-:W-:Y:S04]  /*88420*/  STL.64 [R1+0x278], R30 ;  /* 0x0002781e01007387 */ /* 0x000fe80000100a00 */
[----:B-1----:R-:W-:Y:S04]  /*88430*/  STL.64 [R1+0x3b0], R24 ;  /* 0x0003b01801007387 */ /* 0x002fe80000100a00 */
[----:B------:R-:W-:Y:S04]  /*88440*/  STL.64 [R1+0x3b8], R26 ;  /* 0x0003b81a01007387 */ /* 0x000fe80000100a00 */
[----:B---3--:R-:W-:Y:S04]  /*88450*/  STL.64 [R1+0x10b0], R20 ;  /* 0x0010b01401007387 */ /* 0x008fe80000100a00 */
[----:B----4-:R1:W-:Y:S04]  /*88460*/  STS.128 [R2], R16 ;  /* 0x0000001002007388 */ /* 0x0103e80000000c00 */
[----:B------:R-:W-:Y:S04]  /*88470*/  STL.64 [R1+0x10b8], R22 ;  /* 0x0010b81601007387 */ /* 0x000fe80000100a00 */
[----:B------:R3:W-:Y:S04]  /*88480*/  STS.128 [R2+0x80], R12 ;  /* 0x0000800c02007388 */ /* 0x0007e80000000c00 */
[----:B-1----:R-:W4:Y:S04]  /*88490*/  LDL.LU R16, [R1+0x1790] ;  /* 0x0017900001107983 */ /* 0x002f280000300800 */
[----:B------:R-:W4:Y:S04]  /*884a0*/  LDL.LU R17, [R1+0x1794] ;  /* 0x0017940001117983 */ /* 0x000f280000300800 */
[----:B------:R-:W4:Y:S04]  /*884b0*/  LDL.LU R18, [R1+0x1770] ;  /* 0x0017700001127983 */ /* 0x000f280000300800 */
[----:B------:R-:W4:Y:S04]  /*884c0*/  LDL.LU R19, [R1+0x1774] ;  /* 0x0017740001137983 */ /* 0x000f280000300800 */
[----:B---3--:R-:W3:Y:S04]  /*884d0*/  LDL.LU R12, [R1+0x1798] ;  /* 0x00179800010c7983 */ /* 0x008ee80000300800 */
[----:B------:R-:W3:Y:S04]  /*884e0*/  LDL.LU R13, [R1+0x179c] ;  /* 0x00179c00010d7983 */ /* 0x000ee80000300800 */
[----:B------:R-:W3:Y:S04]  /*884f0*/  LDL.LU R14, [R1+0x1778] ;  /* 0x00177800010e7983 */ /* 0x000ee80000300800 */
[----:B------:R-:W3:Y:S04]  /*88500*/  LDL.LU R15, [R1+0x177c] ;  /* 0x00177c00010f7983 */ /* 0x000ee80000300800 */
[----:B--2---:R1:W-:Y:S04]  /*88510*/  STS.128 [R2+0x100], R8 ;  /* 0x0001000802007388 */ /* 0x0043e80000000c00 */
[----:B-1----:R-:W2:Y:S04]  /*88520*/  LDL.LU R8, [R1+0x2a40] ;  /* 0x002a400001087983 */ /* 0x002ea80000300800 */
[----:B------:R-:W2:Y:S04]  /*88530*/  LDL.LU R9, [R1+0x2a44] ;  /* 0x002a440001097983 */ /* 0x000ea80000300800 */
[----:B------:R-:W2:Y:S04]  /*88540*/  LDL.LU R10, [R1+0x2a30] ;  /* 0x002a3000010a7983 */ /* 0x000ea80000300800 */
[----:B------:R1:W-:Y:S01]  /*88550*/  STS.128 [R2+0x180], R4 ;  /* 0x0001800402007388 */ /* 0x0003e20000000c00 */
[----:B------:R-:W-:-:S06]  /*88560*/  NOP ;  /* 0x0000000000007918 */ /* 0x000fcc0000000000 */
[----:B------:R-:W2:Y:S04]  /*88570*/  LDL.LU R11, [R1+0x2a34] ;  /* 0x002a3400010b7983 */ /* 0x000ea80000300800 */
[----:B------:R-:W1:Y:S04]  /*88580*/  LDS.128 R20, [R0] ;  /* 0x0000000000147984 */ /* 0x000e680000000c00 */
[----:B------:R-:W1:Y:S04]  /*88590*/  LDS.128 R28, [R226] ;  /* 0x00000000e21c7984 */ /* 0x000e680000000c00 */
[----:B-1----:R-:W2:Y:S04]  /*885a0*/  LDL.LU R4, [R1+0x2a48] ;  /* 0x002a480001047983 */ /* 0x002ea80000300800 */
[----:B------:R-:W2:Y:S04]  /*885b0*/  LDL.LU R5, [R1+0x2a4c] ;  /* 0x002a4c0001057983 */ /* 0x000ea80000300800 */
[----:B------:R-:W2:Y:S04]  /*885c0*/  LDL.LU R6, [R1+0x2a38] ;  /* 0x002a380001067983 */ /* 0x000ea80000300800 */
[----:B------:R-:W2:Y:S04]  /*885d0*/  LDL.LU R7, [R1+0x2a3c] ;  /* 0x002a3c0001077983 */ /* 0x000ea80000300800 */
[----:B------:R-:W1:Y:S04]  /*885e0*/  LDS.128 R24, [R227] ;  /* 0x00000000e3187984 */ /* 0x000e680000000c00 */
[----:B------:R-:W-:Y:S04]  /*885f0*/  STL.64 [R1+0xf0], R20 ;  /* 0x0000f01401007387 */ /* 0x000fe80000100a00 */
[----:B------:R-:W-:Y:S04]  /*88600*/  STL.64 [R1+0xf8], R22 ;  /* 0x0000f81601007387 */ /* 0x000fe80000100a00 */
[----:B------:R-:W4:Y:S01]  /*88610*/  LDS.128 R20, [R252] ;  /* 0x00000000fc147984 */ /* 0x000f220000000c00 */
[----:B------:R-:W-:-:S06]  /*88620*/  NOP ;  /* 0x0000000000007918 */ /* 0x000fcc0000000000 */
[----:B------:R-:W-:Y:S04]  /*88630*/  STL.64 [R1+0x1d0], R28 ;  /* 0x0001d01c01007387 */ /* 0x000fe80000100a00 */
[----:B------:R-:W-:Y:S04]  /*88640*/  STL.64 [R1+0x1d8], R30 ;  /* 0x0001d81e01007387 */ /* 0x000fe80000100a00 */
[----:B-1----:R-:W-:Y:S04]  /*88650*/  STL.64 [R1+0x3a0], R24 ;  /* 0x0003a01801007387 */ /* 0x002fe80000100a00 */
[----:B------:R-:W-:Y:S04]  /*88660*/  STL.64 [R1+0x3a8], R26 ;  /* 0x0003a81a01007387 */ /* 0x000fe80000100a00 */
[----:B----4-:R1:W-:Y:S04]  /*88670*/  STS.128 [R2], R16 ;  /* 0x0000001002007388 */ /* 0x0103e80000000c00 */
[----:B------:R-:W-:Y:S04]  /*88680*/  STL.64 [R1+0x1020], R20 ;  /* 0x0010201401007387 */ /* 0x000fe80000100a00 */
[----:B------:R-:W-:Y:S04]  /*88690*/  STL.64 [R1+0x1028], R22 ;  /* 0x0010281601007387 */ /* 0x000fe80000100a00 */
[----:B-1----:R-:W4:Y:S04]  /*886a0*/  LDL.LU R16, [R1+0x1510] ;  /* 0x0015100001107983 */ /* 0x002f280000300800 */
[----:B------:R-:W4:Y:S04]  /*886b0*/  LDL.LU R17, [R1+0x1514] ;  /* 0x0015140001117983 */ /* 0x000f280000300800 */
[----:B------:R-:W4:Y:S04]  /*886c0*/  LDL.LU R18, [R1+0x1500] ;  /* 0x0015000001127983 */ /* 0x000f280000300800 */
[----:B---3--:R1:W-:Y:S04]  /*886d0*/  STS.128 [R2+0x80], R12 ;  /* 0x0000800c02007388 */ /* 0x0083e80000000c00 */
[----:B------:R-:W4:Y:S04]  /*886e0*/  LDL.LU R19, [R1+0x1504] ;  /* 0x0015040001137983 */ /* 0x000f280000300800 */
[----:B-1----:R-:W3:Y:S04]  /*886f0*/  LDL.LU R12, [R1+0x1518] ;  /* 0x00151800010c7983 */ /* 0x002ee80000300800 */
        /* <DEDUP_REMOVED lines=318> */
[----:B-1----:R-:W3:Y:S04]  /*89ae0*/  LDL.LU R4, [R1+0x2168] ;  /* 0x0021680001047983 */ /* 0x002ee80000300800 */
[----:B------:R-:W3:Y:S04]  /*89af0*/  LDL.LU R5, [R1+0x216c] ;  /* 0x00216c0001057983 */ /* 0x000ee80000300800 */
[----:B------:R-:W3:Y:S04]  /*89b00*/  LDL.LU R6, [R1+0x2158] ;  /* 0x0021580001067983 */ /* 0x000ee80000300800 */
[----:B------:R-:W3:Y:S04]  /*89b10*/  LDL.LU R7, [R1+0x215c] ;  /* 0x00215c0001077983 */ /* 0x000ee80000300800 */
        /* <DEDUP_REMOVED lines=9> */
[----:B----4-:R-:W-:Y:S04]  /*89bb0*/  STL.64 [R1+0x18c0], R20 ;  /* 0x0018c01401007387 */ /* 0x010fe80000100a00 */
[----:B------:R-:W-:Y:S04]  /*89bc0*/  STL.64 [R1+0x18c8], R22 ;  /* 0x0018c81601007387 */ /* 0x000fe80000100a00 */
[----:B--2---:R1:W-:Y:S04]  /*89bd0*/  STS.128 [R2+0x100], R8 ;  /* 0x0001000802007388 */ /* 0x0043e80000000c00 */
[----:B-1----:R-:W2:Y:S04]  /*89be0*/  LDL.LU R8, [R1+0x2060] ;  /* 0x0020600001087983 */ /* 0x002ea80000300800 */
[----:B------:R-:W2:Y:S04]  /*89bf0*/  LDL.LU R9, [R1+0x2064] ;  /* 0x0020640001097983 */ /* 0x000ea80000300800 */
[----:B------:R-:W2:Y:S04]  /*89c00*/  LDL.LU R10, [R1+0x2050] ;  /* 0x00205000010a7983 */ /* 0x000ea80000300800 */
[----:B---3--:R1:W-:Y:S04]  /*89c10*/  STS.128 [R2+0x180], R4 ;  /* 0x0001800402007388 */ /* 0x0083e80000000c00 */
[----:B------:R-:W2:Y:S04]  /*89c20*/  LDL.LU R11, [R1+0x2054] ;  /* 0x00205400010b7983 */ /* 0x000ea80000300800 */
        /* <DEDUP_REMOVED lines=70> */
[----:B----4-:R-:W-:Y:S04]  /*8a090*/  STS.128 [R2], R16 ;  /* 0x0000001002007388 */ /* 0x010fe80000000c00 */
        /* <DEDUP_REMOVED lines=79> */
[----:B------:R-:W1:Y:S01]  /*8a590*/  LDS.128 R24, [R227] ;  /* 0x00000000e3187984 */ /* 0x000e620000000c00 */
[----:B------:R-:W-:-:S06]  /*8a5a0*/  NOP ;  /* 0x0000000000007918 */ /* 0x000fcc0000000000 */
[----:B---3--:R-:W-:Y:S04]  /*8a5b0*/  STL [R1+0x42e4], R241 ;  /* 0x0042e4f101007387 */ /* 0x008fe80000100800 */
[----:B------:R1:W-:Y:S04]  /*8a5c0*/  STL [R1+0x42d4], R242 ;  /* 0x0042d4f201007387 */ /* 0x0003e80000100800 */
[----:B------:R-:W-:Y:S04]  /*8a5d0*/  STL [R1+0x42d0], R243 ;  /* 0x0042d0f301007387 */ /* 0x000fe80000100800 */
[----:B------:R-:W-:Y:S04]  /*8a5e0*/  STL.64 [R1+0x280], R28 ;  /* 0x0002801c01007387 */ /* 0x000fe80000100a00 */
[----:B------:R-:W-:Y:S01]  /*8a5f0*/  STL.64 [R1+0x288], R30 ;  /* 0x0002881e01007387 */ /* 0x000fe20000100a00 */
[----:B-1----:R-:W-:-:S03]  /*8a600*/  MOV R242, R21 ;  /* 0x0000001500f27202 */ /* 0x002fc60000000f00 */
[----:B------:R-:W-:Y:S04]  /*8a610*/  STL [R1+0x10d0], R20 ;  /* 0x0010d01401007387 */ /* 0x000fe80000100800 */
[----:B------:R-:W-:Y:S04]  /*8a620*/  STL.64 [R1+0x3f0], R24 ;  /* 0x0003f01801007387 */ /* 0x000fe80000100a00 */
[----:B------:R-:W-:Y:S04]  /*8a630*/  STL.64 [R1+0x3f8], R26 ;  /* 0x0003f81a01007387 */ /* 0x000fe80000100a00 */
[----:B------:R-:W-:Y:S04]  /*8a640*/  STL.64 [R1+0x10d8], R22 ;  /* 0x0010d81601007387 */ /* 0x000fe80000100a00 */
[----:B------:R-:W-:Y:S04]  /*8a650*/  STL [R1+0x42d8], R242 ;  /* 0x0042d8f201007387 */ /* 0x000fe80000100800 */
[----:B----4-:R1:W-:Y:S04]  /*8a660*/  STS.128 [R2], R16 ;  /* 0x0000001002007388 */ /* 0x0103e80000000c00 */
[----:B-1----:R-:W3:Y:S04]  /*8a670*/  LDL.LU R16, [R1+0x1620] ;  /* 0x0016200001107983 */ /* 0x002ee80000300800 */
[----:B------:R-:W3:Y:S04]  /*8a680*/  LDL.LU R17, [R1+0x1624] ;  /* 0x0016240001117983 */ /* 0x000ee80000300800 */
[----:B------:R-:W3:Y:S04]  /*8a690*/  LDL.LU R18, [R1+0x1600] ;  /* 0x0016000001127983 */ /* 0x000ee80000300800 */
[----:B------:R1:W-:Y:S04]  /*8a6a0*/  STS.128 [R2+0x80], R12 ;  /* 0x0000800c02007388 */ /* 0x0003e80000000c00 */
[----:B------:R-:W3:Y:S04]  /*8a6b0*/  LDL.LU R19, [R1+0x1604] ;  /* 0x0016040001137983 */ /* 0x000ee80000300800 */
        /* <DEDUP_REMOVED lines=18> */
[----:B------:R1:W-:Y:S04]  /*8a7e0*/  STL [R1+0x42e0], R238 ;  /* 0x0042e0ee01007387 */ /* 0x0003e80000100800 */
[----:B------:R1:W-:Y:S04]  /*8a7f0*/  STL [R1+0x42dc], R239 ;  /* 0x0042dcef01007387 */ /* 0x0003e80000100800 */
[----:B------:R-:W-:Y:S04]  /*8a800*/  STL.64 [R1+0x1b0], R24 ;  /* 0x0001b01801007387 */ /* 0x000fe80000100a00 */
[----:B------:R-:W-:Y:S01]  /*8a810*/  STL.64 [R1+0x1b8], R26 ;  /* 0x0001b81a01007387 */ /* 0x000fe20000100a00 */
[----:B-1----:R-:W-:-:S03]  /*8a820*/  IMAD.MOV.U32 R238, RZ, RZ, R20 ;  /* 0x000000ffffee7224 */ /* 0x002fc600078e0014 */
[----:B------:R-:W-:Y:S01]  /*8a830*/  STL.64 [R1+0x3e8], R22 ;  /* 0x0003e81601007387 */ /* 0x000fe20000100a00 */
[----:B------:R-:W-:-:S03]  /*8a840*/  MOV R239, R21 ;  /* 0x0000001500ef7202 */ /* 0x000fc60000000f00 */
[----:B------:R-:W1:Y:S01]  /*8a850*/  LDS.128 R20, [R252] ;  /* 0x00000000fc147984 */ /* 0x000e620000000c00 */
[----:B------:R-:W-:-:S06]  /*8a860*/  NOP ;  /* 0x0000000000007918 */ /* 0x000fcc0000000000 */
[----:B-1----:R-:W-:Y:S04]  /*8a870*/  STL.64 [R1+0xff8], R22 ;  /* 0x000ff81601007387 */ /* 0x002fe80000100a00 */
[----:B---3--:R1:W-:Y:S04]  /*8a880*/  STS.128 [R2], R16 ;  /* 0x0000001002007388 */ /* 0x0083e80000000c00 */
[----:B-1----:R-:W3:Y:S04]  /*8a890*/  LDL.LU R16, [R1+0x14f0] ;  /* 0x0014f00001107983 */ /* 0x002ee80000300800 */
[----:B------:R-:W3:Y:S04]  /*8a8a0*/  LDL.LU R17, [R1+0x14f4] ;  /* 0x0014f40001117983 */ /* 0x000ee80000300800 */
[----:B------:R-:W3:Y:S04]  /*8a8b0*/  LDL.LU R18, [R1+0x14e0] ;  /* 0x0014e00001127983 */ /* 0x000ee80000300800 */
[----:B----4-:R1:W-:Y:S04]  /*8a8c0*/  STS.128 [R2+0x80], R12 ;  /* 0x0000800c02007388 */ /* 0x0103e80000000c00 */
        /* <DEDUP_REMOVED lines=10> */
[----:B------:R-:W-:Y:S01]  /*8a970*/  IMAD.MOV.U32 R242, RZ, RZ, R20 ;  /* 0x000000fffff27224 */ /* 0x000fe200078e0014 */
[----:B------:R-:W-:Y:S01]  /*8a980*/  MOV R243, R21 ;  /* 0x0000001500f37202 */ /* 0x000fe20000000f00 */
[----:B------:R-:W-:-:S06]  /*8a990*/  NOP ;  /* 0x0000000000007918 */ /* 0x000fcc0000000000 */
[----:B------:R-:W2:Y:S04]  /*8a9a0*/  LDL.LU R11, [R1+0x2924] ;  /* 0x00292400010b7983 */ /* 0x000ea80000300800 */
[----:B------:R-:W1:Y:S04]  /*8a9b0*/  LDS.128 R20, [R0] ;  /* 0x0000000000147984 */ /* 0x000e680000000c00 */
[----:B-1----:R-:W2:Y:S04]  /*8a9c0*/  LDL.LU R4, [R1+0x2938] ;  /* 0x0029380001047983 */ /* 0x002ea80000300800 */
[----:B------:R-:W2:Y:S04]  /*8a9d0*/  LDL.LU R5, [R1+0x293c] ;  /* 0x00293c0001057983 */ /* 0x000ea80000300800 */
[----:B------:R-:W2:Y:S04]  /*8a9e0*/  LDL.LU R6, [R1+0x2928] ;  /* 0x0029280001067983 */ /* 0x000ea80000300800 */
[----:B------:R-:W2:Y:S04]  /*8a9f0*/  LDL.LU R7, [R1+0x292c] ;  /* 0x00292c0001077983 */ /* 0x000ea80000300800 */
[----:B------:R-:W1:Y:S04]  /*8aa00*/  LDS.128 R28, [R226] ;  /* 0x00000000e21c7984 */ /* 0x000e680000000c00 */
[----:B------:R-:W1:Y:S04]  /*8aa10*/  LDS.128 R24, [R227] ;  /* 0x00000000e3187984 */ /* 0x000e680000000c00 */
[----:B------:R-:W-:Y:S04]  /*8aa20*/  STL.64 [R1+0x14f0], R20 ;  /* 0x0014f01401007387 */ /* 0x000fe80000100a00 */
[----:B------:R-:W-:Y:S04]  /*8aa30*/  STL.64 [R1+0x14f8], R22 ;  /* 0x0014f81601007387 */ /* 0x000fe80000100a00 */
[----:B------:R-:W3:Y:S01]  /*8aa40*/  LDS.128 R20, [R252] ;  /* 0x00000000fc147984 */ /* 0x000ee20000000c00 */
[----:B------:R-:W-:-:S06]  /*8aa50*/  NOP ;  /* 0x0000000000007918 */ /* 0x000fcc0000000000 */
[----:B-1----:R-:W-:Y:S04]  /*8aa60*/  STL.64 [R1+0x1a20], R28 ;  /* 0x001a201c01007387 */ /* 0x002fe80000100a00 */
[----:B------:R-:W-:Y:S04]  /*8aa70*/  STL.64 [R1+0x1a28], R30 ;  /* 0x001a281e01007387 */ /* 0x000fe80000100a00 */
[----:B------:R-:W-:Y:S04]  /*8aa80*/  STL.64 [R1+0x1ac0], R24 ;  /* 0x001ac01801007387 */ /* 0x000fe80000100a00 */
[----:B------:R-:W-:Y:S04]  /*8aa90*/  STL.64 [R1+0x1ac8], R26 ;  /* 0x001ac81a01007387 */ /* 0x000fe80000100a00 */
[----:B---3--:R-:W-:Y:S04]  /*8aaa0*/  STL.64 [R1+0x1b10], R20 ;  /* 0x001b101401007387 */ /* 0x008fe80000100a00 */
[----:B------:R-:W-:Y:S04]  /*8aab0*/  STL.64 [R1+0x1b18], R22 ;  /* 0x001b181601007387 */ /* 0x000fe80000100a00 */
[----:B------:R1:W-:Y:S04]  /*8aac0*/  STS.128 [R2], R16 ;  /* 0x0000001002007388 */ /* 0x0003e80000000c00 */
        /* <DEDUP_REMOVED lines=297> */
[----:B------:R-:W1:Y:S01]  /*8bd60*/  LDS.128 R20, [R252] ;  /* 0x00000000fc147984 */ /* 0x000e620000000c00 */
[----:B------:R-:W-:-:S06]  /*8bd70*/  NOP ;  /* 0x0000000000007918 */ /* 0x000fcc0000000000 */
[----:B------:R-:W-:Y:S04]  /*8bd80*/  STL.64 [R1+0x9e0], R28 ;  /* 0x0009e01c01007387 */ /* 0x000fe80000100a00 */
[----:B------:R-:W-:Y:S04]  /*8bd90*/  STL.64 [R1+0x9e8], R30 ;  /* 0x0009e81e01007387 */ /* 0x000fe80000100a00 */
[----:B-1----:R-:W-:Y:S04]  /*8bda0*/  STL.64 [R1+0x1620], R24 ;  /* 0x0016201801007387 */ /* 0x002fe80000100a00 */
[----:B------:R-:W-:Y:S04]  /*8bdb0*/  STL.64 [R1+0x1628], R26 ;  /* 0x0016281a01007387 */ /* 0x000fe80000100a00 */
[----:B------:R-:W-:Y:S04]  /*8bdc0*/  STL.64 [R1+0x1a30], R20 ;  /* 0x001a301401007387 */ /* 0x000fe80000100a00 */
[----:B------:R-:W-:Y:S04]  /*8bdd0*/  STL.64 [R1+0x1a38], R22 ;  /* 0x001a381601007387 */ /* 0x000fe80000100a00 */
[----:B--2---:R1:W-:Y:S04]  /*8bde0*/  STS.128 [R2+0x100], R8 ;  /* 0x0001000802007388 */ /* 0x0043e80000000c00 */
[----:B-1----:R-:W2:Y:S04]  /*8bdf0*/  LDL.LU R8, [R1+0x1260] ;  /* 0x0012600001087983 */ /* 0x002ea80000300800 */
[----:B------:R-:W2:Y:S04]  /*8be00*/  LDL.LU R9, [R1+0x1264] ;  /* 0x0012640001097983 */ /* 0x000ea80000300800 */
[----:B------:R-:W2:Y:S04]  /*8be10*/  LDL.LU R10, [R1+0x1240] ;  /* 0x00124000010a7983 */ /* 0x000ea80000300800 */
[----:B---3--:R1:W-:Y:S04]  /*8be20*/  STS.128 [R2+0x180], R4 ;  /* 0x0001800402007388 */ /* 0x0083e80000000c00 */
[----:B------:R-:W2:Y:S04]  /*8be30*/  LDL.LU R11, [R1+0x1244] ;  /* 0x00124400010b7983 */ /* 0x000ea80000300800 */
[----:B-1----:R-:W2:Y:S04]  /*8be40*/  LDL.LU R4, [R1+0x1268] ;  /* 0x0012680001047983 */ /* 0x002ea80000300800 */
[----:B------:R-:W2:Y:S04]  /*8be50*/  LDL.LU R5, [R1+0x126c] ;  /* 0x00126c0001057983 */ /* 0x000ea80000300800 */
[----:B------:R-:W2:Y:S04]  /*8be60*/  LDL.LU R6, [R1+0x1248] ;  /* 0x0012480001067983 */ /* 0x000ea80000300800 */
[----:B------:R-:W2:Y:S04]  /*8be70*/  LDL.LU R7, [R1+0x124c] ;  /* 0x00124c0001077983 */ /* 0x000ea80000300800 */
[----:B------:R-:W-:Y:S04]  /*8be80*/  STS.128 [R2], R16 ;  /* 0x0000001002007388 */ /* 0x000fe80000000c00 */
[----:B----4-:R-:W-:Y:S01]  /*8be90*/  STS.128 [R2+0x80], R12 ;  /* 0x0000800c02007388 */ /* 0x010fe20000000c00 */
        /* <DEDUP_REMOVED lines=12> */
[----:B-1----:R1:W-:Y:S04]  /*8bf60*/  STL.64 [R1+0x1a00], R12 ;  /* 0x001a000c01007387 */ /* 0x0023e80000100a00 */
[----:B------:R4:W-:Y:S04]  /*8bf70*/  STL.64 [R1+0x1a08], R14 ;  /* 0x001a080e01007387 */ /* 0x0009e80000100a00 */
[----:B-1----:R-:W3:Y:S04]  /*8bf80*/  LDL.LU R12, [R1+0x1a0] ;  /* 0x0001a000010c7983 */ /* 0x002ee80000300800 */
[----:B------:R-:W3:Y:S01]  /*8bf90*/  LDL.LU R13, [R1+0x1a4] ;  /* 0x0001a400010d7983 */ /* 0x000ee20000300800 */
[----:B----4-:R-:W-:Y:S01]  /*8bfa0*/  IMAD.MOV.U32 R14, RZ, RZ, R76 ;  /* 0x000000ffff0e7224 */ /* 0x010fe200078e004c */
[----:B------:R-:W-:-:S02]  /*8bfb0*/  MOV R15, R77 ;  /* 0x0000004d000f7202 */ /* 0x000fc40000000f00 */
[----:B------:R-:W4:Y:S04]  /*8bfc0*/  LDL.LU R76, [R1+0x1a8] ;  /* 0x0001a800014c7983 */ /* 0x000f280000300800 */
[----:B------:R-:W4:Y:S04]  /*8bfd0*/  LDL.LU R77, [R1+0x1ac] ;  /* 0x0001ac00014d7983 */ /* 0x000f280000300800 */
[----:B--2---:R1:W-:Y:S04]  /*8bfe0*/  STS.128 [R2+0x100], R8 ;  /* 0x0001000802007388 */ /* 0x0043e80000000c00 */
        /* <DEDUP_REMOVED lines=155> */
[----:B------:R-:W1:Y:S01]  /*8c9a0*/  LDS.128 R20, [R252] ;  /* 0x00000000fc147984 */ /* 0x000e620000000c00 */
[----:B------:R-:W-:-:S06]  /*8c9b0*/  NOP ;  /* 0x0000000000007918 */ /* 0x000fcc0000000000 */
[----:B------:R-:W-:Y:S04]  /*8c9c0*/  STL [R1+0x42cc], R234 ;  /* 0x0042ccea01007387 */ /* 0x000fe80000100800 */
[----:B------:R-:W-:Y:S04]  /*8c9d0*/  STL [R1+0x42c8], R235 ;  /* 0x0042c8eb01007387 */ /* 0x000fe80000100800 */
[----:B------:R-:W-:Y:S04]  /*8c9e0*/  STL.64 [R1+0x150], R28 ;  /* 0x0001501c01007387 */ /* 0x000fe80000100a00 */
[----:B------:R-:W-:Y:S04]  /*8c9f0*/  STL.64 [R1+0x158], R30 ;  /* 0x0001581e01007387 */ /* 0x000fe80000100a00 */
[----:B-1----:R-:W-:Y:S04]  /*8ca00*/  STL.64 [R1+0x400], R24 ;  /* 0x0004001801007387 */ /* 0x002fe80000100a00 */
[----:B------:R-:W-:Y:S04]  /*8ca10*/  STL.64 [R1+0x408], R26 ;  /* 0x0004081a01007387 */ /* 0x000fe80000100a00 */
[----:B------:R-:W-:Y:S04]  /*8ca20*/  STL.64 [R1+0xef8], R22 ;  /* 0x000ef81601007387 */ /* 0x000fe80000100a00 */
        /* <DEDUP_REMOVED lines=815> */
[----:B------:R-:W3:Y:S04]  /*8fd20*/  LDL.LU R18, [R1] ;  /* 0x0000000001127983 */ /* 0x000ee80000300800 */
        /* <DEDUP_REMOVED lines=122> */
[----:B---3--:R1:W-:Y:S04]  /*904d0*/  STS.128 [R2+0x180], R4 ;  /* 0x0001800402007388 */ /* 0x0083e80000000c00 */
[----:B-1----:R-:W3:Y:S04]  /*904e0*/  LDL.LU R4, [R1+0x1130] ;  /* 0x0011300001047983 */ /* 0x002ee80000300800 */
[----:B------:R-:W3:Y:S04]  /*904f0*/  LDL.LU R5, [R1+0x1134] ;  /* 0x0011340001057983 */ /* 0x000ee80000300800 */
[----:B------:R-:W3:Y:S04]  /*90500*/  LDL.LU R6, [R1+0x1140] ;  /* 0x0011400001067983 */ /* 0x000ee80000300800 */
[----:B------:R-:W3:Y:S04]  /*90510*/  LDL.LU R7, [R1+0x1144] ;  /* 0x0011440001077983 */ /* 0x000ee80000300800 */
[----:B--2---:R1:W-:Y:S01]  /*90520*/  STS.128 [R2+0x100], R8 ;  /* 0x0001000802007388 */ /* 0x0043e20000000c00 */
[----:B------:R-:W-:Y:S01]  /*90530*/  IMAD.MOV.U32 R18, RZ, RZ, R92 ;  /* 0x000000ffff127224 */ /* 0x000fe200078e005c */
[----:B------:R-:W-:Y:S01]  /*90540*/  MOV R19, R93 ;  /* 0x0000005d00137202 */ /* 0x000fe20000000f00 */
[----:B------:R-:W-:Y:S01]  /*90550*/  IMAD.MOV.U32 R16, RZ, RZ, R88 ;  /* 0x000000ffff107224 */ /* 0x000fe200078e0058 */
[----:B------:R-:W-:Y:S01]  /*90560*/  MOV R17, R89 ;  /* 0x0000005900117202 */ /* 0x000fe20000000f00 */
[----:B------:R-:W-:Y:S01]  /*90570*/  IMAD.MOV.U32 R92, RZ, RZ, R90 ;  /* 0x000000ffff5c7224 */ /* 0x000fe200078e005a */
[----:B------:R-:W-:Y:S01]  /*90580*/  MOV R93, R91 ;  /* 0x0000005b005d7202 */ /* 0x000fe20000000f00 */
[----:B-1----:R-:W2:Y:S04]  /*90590*/  LDL.LU R8, [R1+0x1138] ;  /* 0x0011380001087983 */ /* 0x002ea80000300800 */
[----:B------:R-:W2:Y:S04]  /*905a0*/  LDL.LU R9, [R1+0x113c] ;  /* 0x00113c0001097983 */ /* 0x000ea80000300800 */
[----:B------:R-:W2:Y:S04]  /*905b0*/  LDL.LU R10, [R1+0x1148] ;  /* 0x00114800010a7983 */ /* 0x000ea80000300800 */
[----:B------:R-:W2:Y:S04]  /*905c0*/  LDL.LU R11, [R1+0x114c] ;  /* 0x00114c00010b7983 */ /* 0x000ea80000300800 */
        /* <DEDUP_REMOVED lines=25> */
[----:B--2---:R1:W-:Y:S04]  /*90760*/  STS.128 [R2+0x180], R8 ;  /* 0x0001800802007388 */ /* 0x0043e80000000c00 */
[----:B------:R2:W-:Y:S01]  /*90770*/  STS.128 [R2], R12 ;  /* 0x0000000c02007388 */ /* 0x0005e20000000c00 */
[----:B------:R-:W-:Y:S01]  /*90780*/  IMAD.MOV.U32 R144, RZ, RZ, R142 ;  /* 0x000000ffff907224 */ /* 0x000fe200078e008e */
[----:B------:R-:W-:-:S02]  /*90790*/  MOV R145, R143 ;  /* 0x0000008f00917202 */ /* 0x000fc40000000f00 */
[----:B-1----:R-:W4:Y:S04]  /*907a0*/  LDL.LU R8, [R1+0x328] ;  /* 0x0003280001087983 */ /* 0x002f280000300800 */
[----:B------:R-:W4:Y:S04]  /*907b0*/  LDL.LU R9, [R1+0x32c] ;  /* 0x00032c0001097983 */ /* 0x000f280000300800 */
[----:B------:R-:W4:Y:S04]  /*907c0*/  LDL.LU R10, [R1+0x338] ;  /* 0x00033800010a7983 */ /* 0x000f280000300800 */
[----:B------:R-:W4:Y:S04]  /*907d0*/  LDL.LU R11, [R1+0x33c] ;  /* 0x00033c00010b7983 */ /* 0x000f280000300800 */
[----:B--2---:R-:W2:Y:S04]  /*907e0*/  LDL.LU R12, [R1+0x1330] ;  /* 0x00133000010c7983 */ /* 0x004ea80000300800 */
[----:B------:R-:W2:Y:S04]  /*907f0*/  LDL.LU R13, [R1+0x1334] ;  /* 0x00133400010d7983 */ /* 0x000ea80000300800 */
[----:B------:R-:W2:Y:S04]  /*90800*/  LDL.LU R14, [R1+0x1680] ;  /* 0x00168000010e7983 */ /* 0x000ea80000300800 */
[----:B------:R-:W2:Y:S04]  /*90810*/  LDL.LU R15, [R1+0x1684] ;  /* 0x00168400010f7983 */ /* 0x000ea80000300800 */
[----:B------:R-:W-:Y:S01]  /*90820*/  STS.128 [R2+0x80], R144 ;  /* 0x0000809002007388 */ /* 0x000fe20000000c00 */
[----:B------:R-:W-:-:S06]  /*90830*/  NOP ;  /* 0x0000000000007918 */ /* 0x000fcc0000000000 */
[----:B------:R-:W2:Y:S04]  /*90840*/  LDL.LU R16, [R1+0x1338] ;  /* 0x0013380001107983 */ /* 0x000ea80000300800 */
[----:B------:R-:W2:Y:S04]  /*90850*/  LDL.LU R17, [R1+0x133c] ;  /* 0x00133c0001117983 */ /* 0x000ea80000300800 */
[----:B------:R-:W1:Y:S04]  /*90860*/  LDS.128 R20, [R0] ;  /* 0x0000000000147984 */ /* 0x000e680000000c00 */
[----:B------:R-:W2:Y:S04]  /*90870*/  LDL.LU R18, [R1+0x1688] ;  /* 0x0016880001127983 */ /* 0x000ea80000300800 */
[----:B------:R-:W2:Y:S04]  /*90880*/  LDL.LU R19, [R1+0x168c] ;  /* 0x00168c0001137983 */ /* 0x000ea80000300800 */
        /* <DEDUP_REMOVED lines=13> */
[----:B-1----:R-:W3:Y:S04]  /*90960*/  LDL.LU R4, [R1+0x450] ;  /* 0x0004500001047983 */ /* 0x002ee80000300800 */
[----:B------:R-:W3:Y:S04]  /*90970*/  LDL.LU R5, [R1+0x454] ;  /* 0x0004540001057983 */ /* 0x000ee80000300800 */
[----:B------:R-:W3:Y:S04]  /*90980*/  LDL.LU R6, [R1+0x460] ;  /* 0x0004600001067983 */ /* 0x000ee80000300800 */
[----:B------:R-:W3:Y:S04]  /*90990*/  LDL.LU R7, [R1+0x464] ;  /* 0x0004640001077983 */ /* 0x000ee80000300800 */
[----:B----4-:R1:W-:Y:S04]  /*909a0*/  STS.128 [R2+0x80], R8 ;  /* 0x0000800802007388 */ /* 0x0103e80000000c00 */
[----:B-1----:R-:W4:Y:S04]  /*909b0*/  LDL.LU R8, [R1+0x458] ;  /* 0x0004580001087983 */ /* 0x002f280000300800 */
[----:B------:R-:W4:Y:S04]  /*909c0*/  LDL.LU R9, [R1+0x45c] ;  /* 0x00045c0001097983 */ /* 0x000f280000300800 */
[----:B------:R-:W4:Y:S04]  /*909d0*/  LDL.LU R10, [R1+0x468] ;  /* 0x00046800010a7983 */ /* 0x000f280000300800 */
[----:B--2---:R1:W-:Y:S04]  /*909e0*/  STS.128 [R2+0x100], R12 ;  /* 0x0001000c02007388 */ /* 0x0043e80000000c00 */
[----:B------:R-:W4:Y:S04]  /*909f0*/  LDL.LU R11, [R1+0x46c] ;  /* 0x00046c00010b7983 */ /* 0x000f280000300800 */
[----:B-1----:R-:W2:Y:S04]  /*90a00*/  LDL.LU R12, [R1+0x16b0] ;  /* 0x0016b000010c7983 */ /* 0x002ea80000300800 */
[----:B------:R-:W2:Y:S04]  /*90a10*/  LDL.LU R13, [R1+0x16b4] ;  /* 0x0016b400010d7983 */ /* 0x000ea80000300800 */
[----:B------:R-:W2:Y:S04]  /*90a20*/  LDL.LU R14, [R1+0x16a0] ;  /* 0x0016a000010e7983 */ /* 0x000ea80000300800 */
[----:B------:R-:W2:Y:S04]  /*90a30*/  LDL.LU R15, [R1+0x16a4] ;  /* 0x0016a400010f7983 */ /* 0x000ea80000300800 */
[----:B------:R1:W-:Y:S01]  /*90a40*/  STS.128 [R2+0x180], R16 ;  /* 0x0001801002007388 */ /* 0x0003e20000000c00 */
[----:B------:R-:W-:-:S06]  /*90a50*/  NOP ;  /* 0x0000000000007918 */ /* 0x000fcc0000000000 */
[----:B------:R-:W1:Y:S04]  /*90a60*/  LDS.128 R20, [R0] ;  /* 0x0000000000147984 */ /* 0x000e680000000c00 */
[----:B------:R-:W1:Y:S04]  /*90a70*/  LDS.128 R28, [R226] ;  /* 0x00000000e21c7984 */ /* 0x000e680000000c00 */
[----:B------:R-:W1:Y:S04]  /*90a80*/  LDS.128 R24, [R227] ;  /* 0x00000000e3187984 */ /* 0x000e680000000c00 */
[----:B-1----:R-:W2:Y:S04]  /*90a90*/  LDL.LU R16, [R1+0x16b8] ;  /* 0x0016b80001107983 */ /* 0x002ea80000300800 */
[----:B------:R-:W2:Y:S04]  /*90aa0*/  LDL.LU R17, [R1+0x16bc] ;  /* 0x0016bc0001117983 */ /* 0x000ea80000300800 */
[----:B------:R-:W2:Y:S04]  /*90ab0*/  LDL.LU R18, [R1+0x16a8] ;  /* 0x0016a80001127983 */ /* 0x000ea80000300800 */
[----:B------:R-:W2:Y:S04]  /*90ac0*/  LDL.LU R19, [R1+0x16ac] ;  /* 0x0016ac0001137983 */ /* 0x000ea80000300800 */
[----:B------:R-:W-:Y:S04]  /*90ad0*/  STL.64 [R1+0x10], R20 ;  /* 0x0000101401007387 */ /* 0x000fe80000100a00 */
        /* <DEDUP_REMOVED lines=33> */
[----:B------:R-:W-:Y:S04]  /*90cf0*/  STL.64 [R1], R20 ;  /* 0x0000001401007387 */ /* 0x000fe80000100a00 */
        /* <DEDUP_REMOVED lines=14> */
[----:B----4-:R-:W-:Y:S04]  /*90de0*/  STS.128 [R2+0x80], R8 ;  /* 0x0000800802007388 */ /* 0x010fe80000000c00 */
[----:B--2---:R1:W-:Y:S04]  /*90df0*/  STS.128 [R2+0x100], R12 ;  /* 0x0001000c02007388 */ /* 0x0043e80000000c00 */
[----:B-1----:R-:W2:Y:S04]  /*90e00*/  LDL.LU R12, [R1+0x11d8] ;  /* 0x0011d800010c7983 */ /* 0x002ea80000300800 */
[----:B------:R-:W2:Y:S04]  /*90e10*/  LDL.LU R13, [R1+0x11dc] ;  /* 0x0011dc00010d7983 */ /* 0x000ea80000300800 */
[----:B------:R-:W2:Y:S04]  /*90e20*/  LDL.LU R14, [R1+0x11b8] ;  /* 0x0011b800010e7983 */ /* 0x000ea80000300800 */
[----:B------:R-:W2:Y:S04]  /*90e30*/  LDL.LU R15, [R1+0x11bc] ;  /* 0x0011bc00010f7983 */ /* 0x000ea80000300800 */
[----:B------:R-:W4:Y:S04]  /*90e40*/  LDL.LU R8, [R1+0x2ab0] ;  /* 0x002ab00001087983 */ /* 0x000f280000300800 */
[----:B------:R-:W4:Y:S04]  /*90e50*/  LDL.LU R9, [R1+0x2ab4] ;  /* 0x002ab40001097983 */ /* 0x000f280000300800 */
[----:B------:R-:W4:Y:S04]  /*90e60*/  LDL.LU R10, [R1+0x29c0] ;  /* 0x0029c000010a7983 */ /* 0x000f280000300800 */
[----:B------:R-:W4:Y:S04]  /*90e70*/  LDL.LU R11, [R1+0x29c4] ;  /* 0x0029c400010b7983 */ /* 0x000f280000300800 */
[----:B------:R1:W-:Y:S01]  /*90e80*/  STS.128 [R2+0x180], R16 ;  /* 0x0001801002007388 */ /* 0x0003e20000000c00 */
[----:B------:R-:W-:-:S06]  /*90e90*/  NOP ;  /* 0x0000000000007918 */ /* 0x000fcc0000000000 */
[----:B------:R-:W1:Y:S04]  /*90ea0*/  LDS.128 R20, [R0] ;  /* 0x0000000000147984 */ /* 0x000e680000000c00 */
[----:B------:R-:W1:Y:S04]  /*90eb0*/  LDS.128 R28, [R226] ;  /* 0x00000000e21c7984 */ /* 0x000e680000000c00 */
[----:B------:R-:W1:Y:S04]  /*90ec0*/  LDS.128 R24, [R227] ;  /* 0x00000000e3187984 */ /* 0x000e680000000c00 */
[----:B-1----:R-:W4:Y:S04]  /*90ed0*/  LDL.LU R16, [R1+0x2ab8] ;  /* 0x002ab80001107983 */ /* 0x002f280000300800 */
[----:B------:R-:W4:Y:S04]  /*90ee0*/  LDL.LU R17, [R1+0x2abc] ;  /* 0x002abc0001117983 */ /* 0x000f280000300800 */
[----:B------:R-:W4:Y:S04]  /*90ef0*/  LDL.LU R18, [R1+0x29c8] ;  /* 0x0029c80001127983 */ /* 0x000f280000300800 */
[----:B------:R-:W4:Y:S04]  /*90f00*/  LDL.LU R19, [R1+0x29cc] ;  /* 0x0029cc0001137983 */ /* 0x000f280000300800 */
        /* <DEDUP_REMOVED lines=15> */
[----:B--2---:R-:W-:Y:S04]  /*91000*/  STS.128 [R2+0x80], R12 ;  /* 0x0000800c02007388 */ /* 0x004fe80000000c00 */
[----:B----4-:R1:W-:Y:S04]  /*91010*/  STS.128 [R2+0x100], R8 ;  /* 0x0001000802007388 */ /* 0x0103e80000000c00 */
[----:B-1----:R-:W2:Y:S04]  /*91020*/  LDL.LU R8, [R1+0xe88] ;  /* 0x000e880001087983 */ /* 0x002ea80000300800 */
[----:B------:R-:W2:Y:S04]  /*91030*/  LDL.LU R9, [R1+0xe8c] ;  /* 0x000e8c0001097983 */ /* 0x000ea80000300800 */
[----:B------:R-:W2:Y:S04]  /*91040*/  LDL.LU R10, [R1+0xe78] ;  /* 0x000e7800010a7983 */ /* 0x000ea80000300800 */
[----:B------:R-:W2:Y:S04]  /*91050*/  LDL.LU R11, [R1+0xe7c] ;  /* 0x000e7c00010b7983 */ /* 0x000ea80000300800 */
[----:B------:R-:W4:Y:S04]  /*91060*/  LDL.LU R12, [R1+0x28d0] ;  /* 0x0028d000010c7983 */ /* 0x000f280000300800 */
[----:B------:R-:W4:Y:S04]  /*91070*/  LDL.LU R13, [R1+0x28d4] ;  /* 0x0028d400010d7983 */ /* 0x000f280000300800 */
[----:B------:R-:W4:Y:S04]  /*91080*/  LDL.LU R14, [R1+0x28c0] ;  /* 0x0028c000010e7983 */ /* 0x000f280000300800 */
[----:B------:R1:W-:Y:S01]  /*91090*/  STS.128 [R2+0x180], R16 ;  /* 0x0001801002007388 */ /* 0x0003e20000000c00 */
[----:B------:R-:W-:-:S06]  /*910a0*/  NOP ;  /* 0x0000000000007918 */ /* 0x000fcc0000000000 */
[----:B------:R-:W4:Y:S04]  /*910b0*/  LDL.LU R15, [R1+0x28c4] ;  /* 0x0028c400010f7983 */ /* 0x000f280000300800 */
[----:B------:R-:W1:Y:S04]  /*910c0*/  LDS.128 R20, [R0] ;  /* 0x0000000000147984 */ /* 0x000e680000000c00 */
[----:B------:R-:W1:Y:S04]  /*910d0*/  LDS.128 R28, [R226] ;  /* 0x00000000e21c7984 */ /* 0x000e680000000c00 */
[----:B-1----:R-:W4:Y:S04]  /*910e0*/  LDL.LU R16, [R1+0x28d8] ;  /* 0x0028d80001107983 */ /* 0x002f280000300800 */
[----:B------:R-:W4:Y:S04]  /*910f0*/  LDL.LU R17, [R1+0x28dc] ;  /* 0x0028dc0001117983 */ /* 0x000f280000300800 */
[----:B------:R-:W4:Y:S04]  /*91100*/  LDL.LU R18, [R1+0x28c8] ;  /* 0x0028c80001127983 */ /* 0x000f280000300800 */
[----:B------:R-:W4:Y:S04]  /*91110*/  LDL.LU R19, [R1+0x28cc] ;  /* 0x0028cc0001137983 */ /* 0x000f280000300800 */
        /* <DEDUP_REMOVED lines=20> */
[----:B----4-:R1:W-:Y:S04]  /*91260*/  STS.128 [R2+0x100], R12 ;  /* 0x0001000c02007388 */ /* 0x0103e80000000c00 */
[----:B------:R-:W2:Y:S04]  /*91270*/  LDL.LU R11, [R1+0xc7c] ;  /* 0x000c7c00010b7983 */ /* 0x000ea80000300800 */
[----:B-1----:R-:W4:Y:S04]  /*91280*/  LDL.LU R12, [R1+0x27d0] ;  /* 0x0027d000010c7983 */ /* 0x002f280000300800 */
        /* <DEDUP_REMOVED lines=31> */
[----:B------:R-:W2:Y:S04]  /*91480*/  LDL.LU R11, [R1+0x97c] ;  /* 0x00097c00010b7983 */ /* 0x000ea80000300800 */
[----:B----4-:R1:W-:Y:S04]  /*91490*/  STS.128 [R2+0x100], R12 ;  /* 0x0001000c02007388 */ /* 0x0103e80000000c00 */
[----:B-1----:R-:W4:Y:S04]  /*914a0*/  LDL.LU R12, [R1+0x26d0] ;  /* 0x0026d000010c7983 */ /* 0x002f280000300800 */
[----:B------:R-:W4:Y:S04]  /*914b0*/  LDL.LU R13, [R1+0x26d4] ;  /* 0x0026d400010d7983 */ /* 0x000f280000300800 */
[----:B------:R1:W-:Y:S01]  /*914c0*/  STS.128 [R2+0x180], R16 ;  /* 0x0001801002007388 */ /* 0x0003e20000000c00 */
[----:B------:R-:W-:-:S06]  /*914d0*/  NOP ;  /* 0x0000000000007918 */ /* 0x000fcc0000000000 */
[----:B------:R-:W1:Y:S04]  /*914e0*/  LDS.128 R20, [R0] ;  /* 0x0000000000147984 */ /* 0x000e680000000c00 */
[----:B------:R-:W4:Y:S04]  /*914f0*/  LDL.LU R14, [R1+0x26c0] ;  /* 0x0026c000010e7983 */ /* 0x000f280000300800 */
[----:B------:R-:W4:Y:S04]  /*91500*/  LDL.LU R15, [R1+0x26c4] ;  /* 0x0026c400010f7983 */ /* 0x000f280000300800 */
[----:B-1----:R-:W4:Y:S04]  /*91510*/  LDL.LU R16, [R1+0x26d8] ;  /* 0x0026d80001107983 */ /* 0x002f280000300800 */
[----:B------:R-:W4:Y:S04]  /*91520*/  LDL.LU R17, [R1+0x26dc] ;  /* 0x0026dc0001117983 */ /* 0x000f280000300800 */
[----:B------:R-:W4:Y:S04]  /*91530*/  LDL.LU R18, [R1+0x26c8] ;  /* 0x0026c80001127983 */ /* 0x000f280000300800 */
[----:B------:R-:W1:Y:S04]  /*91540*/  LDS.128 R28, [R226] ;  /* 0x00000000e21c7984 */ /* 0x000e680000000c00 */
[----:B------:R-:W4:Y:S04]  /*91550*/  LDL.LU R19, [R1+0x26cc] ;  /* 0x0026cc0001137983 */ /* 0x000f280000300800 */
[----:B------:R-:W1:Y:S04]  /*91560*/  LDS.128 R24, [R227] ;  /* 0x00000000e3187984 */ /* 0x000e680000000c00 */
[----:B------:R-:W-:Y:S04]  /*91570*/  STL.64 [R1+0xc80], R20 ;  /* 0x000c801401007387 */ /* 0x000fe80000100a00 */
[----:B------:R-:W-:Y:S04]  /*91580*/  STL.64 [R1+0xc88], R22 ;  /* 0x000c881601007387 */ /* 0x000fe80000100a00 */
[----:B------:R-:W1:Y:S01]  /*91590*/  LDS.128 R20, [R252] ;  /* 0x00000000fc147984 */ /* 0x000e620000000c00 */
[----:B------:R-:W-:-:S06]  /*915a0*/  NOP ;  /* 0x0000000000007918 */ /* 0x000fcc0000000000 */
[----:B-1----:R-:W-:Y:S04]  /*915b0*/  STL.64 [R1+0xc70], R28 ;  /* 0x000c701c01007387 */ /* 0x002fe80000100a00 */
[----:B------:R-:W-:Y:S04]  /*915c0*/  STL.64 [R1+0xc78], R30 ;  /* 0x000c781e01007387 */ /* 0x000fe80000100a00 */
[----:B------:R-:W-:Y:S04]  /*915d0*/  STL.64 [R1+0x980], R24 ;  /* 0x0009801801007387 */ /* 0x000fe80000100a00 */
        /* <DEDUP_REMOVED lines=16> */
[----:B------:R-:W4:Y:S04]  /*916e0*/  LDL.LU R14, [R1+0x25c0] ;  /* 0x0025c000010e7983 */ /* 0x000f280000300800 */
[----:B------:R-:W-:Y:S01]  /*916f0*/  STS.128 [R2+0x180], R16 ;  /* 0x0001801002007388 */ /* 0x000fe20000000c00 */
[----:B------:R-:W-:-:S06]  /*91700*/  NOP ;  /* 0x0000000000007918 */ /* 0x000fcc0000000000 */
[----:B------:R-:W4:Y:S04]  /*91710*/  LDL.LU R15, [R1+0x25c4] ;  /* 0x0025c400010f7983 */ /* 0x000f280000300800 */
[----:B------:R-:W4:Y:S04]  /*91720*/  LDL.LU R32, [R1+0x25d8] ;  /* 0x0025d80001207983 */ /* 0x000f280000300800 */
[----:B------:R-:W4:Y:S04]  /*91730*/  LDL.LU R33, [R1+0x25dc] ;  /* 0x0025dc0001217983 */ /* 0x000f280000300800 */
[----:B------:R-:W1:Y:S04]  /*91740*/  LDS.128 R16, [R252] ;  /* 0x00000000fc107984 */ /* 0x000e680000000c00 */
[----:B------:R-:W4:Y:S04]  /*91750*/  LDL.LU R34, [R1+0x25c8] ;  /* 0x0025c80001227983 */ /* 0x000f280000300800 */
[----:B------:R-:W4:Y:S04]  /*91760*/  LDL.LU R35, [R1+0x25cc] ;  /* 0x0025cc0001237983 */ /* 0x000f280000300800 */
[----:B------:R-:W-:Y:S04]  /*91770*/  LDS.128 R28, [R0] ;  /* 0x00000000001c7984 */ /* 0x000fe80000000c00 */
[----:B------:R-:W-:Y:S04]  /*91780*/  LDS.128 R24, [R226] ;  /* 0x00000000e2187984 */ /* 0x000fe80000000c00 */
[----:B------:R-:W-:Y:S01]  /*91790*/  LDS.128 R20, [R227] ;  /* 0x00000000e3147984 */ /* 0x000fe20000000c00 */
[----:B------:R-:W-:-:S06]  /*917a0*/  NOP ;  /* 0x0000000000007918 */ /* 0x000fcc0000000000 */
[----:B-1----:R-:W-:Y:S04]  /*917b0*/  STL [R1+0x42b0], R19 ;  /* 0x0042b01301007387 */ /* 0x002fe80000100800 */
        /* <DEDUP_REMOVED lines=90> */
[----:B--2---:R-:W-:Y:S04]  /*91d60*/  STS.128 [R2+0x80], R8 ;  /* 0x0000800802007388 */ /* 0x004fe80000000c00 */
[----:B----4-:R-:W-:Y:S04]  /*91d70*/  STS.128 [R2+0x100], R12 ;  /* 0x0001000c02007388 */ /* 0x010fe80000000c00 */
[----:B------:R-:W-:Y:S01]  /*91d80*/  STS.128 [R2+0x180], R80 ;  /* 0x0001805002007388 */ /* 0x000fe20000000c00 */
[----:B------:R-:W-:-:S06]  /*91d90*/  NOP ;  /* 0x0000000000007918 */ /* 0x000fcc0000000000 */
[----:B------:R-:W1:Y:S04]  /*91da0*/  LDS.128 R8, [R252] ;  /* 0x00000000fc087984 */ /* 0x000e680000000c00 */
[----:B------:R-:W-:Y:S04]  /*91db0*/  LDS.128 R88, [R0] ;  /* 0x0000000000587984 */ /* 0x000fe80000000c00 */
[----:B------:R-:W-:Y:S04]  /*91dc0*/  LDS.128 R84, [R226] ;  /* 0x00000000e2547984 */ /* 0x000fe80000000c00 */
[----:B------:R-:W-:Y:S01]  /*91dd0*/  LDS.128 R12, [R227] ;  /* 0x00000000e30c7984 */ /* 0x000fe20000000c00 */
[----:B------:R-:W-:-:S06]  /*91de0*/  NOP ;  /* 0x0000000000007918 */ /* 0x000fcc0000000000 */
[----:B-1----:R-:W-:Y:S04]  /*91df0*/  STL [R1+0x42bc], R11 ;  /* 0x0042bc0b01007387 */ /* 0x002fe80000100800 */
[----:B---3--:R1:W-:Y:S04]  /*91e00*/  STS.128 [R2+0x100], R4 ;  /* 0x0001000402007388 */ /* 0x0083e80000000c00 */
[----:B-1----:R-:W2:Y:S04]  /*91e10*/  LDL.LU R4, [R1+0x60] ;  /* 0x0000600001047983 */ /* 0x002ea80000300800 */
[----:B------:R-:W2:Y:S04]  /*91e20*/  LDL.LU R5, [R1+0x64] ;  /* 0x0000640001057983 */ /* 0x000ea80000300800 */
[----:B------:R-:W2:Y:S04]  /*91e30*/  LDL.LU R6, [R1+0x50] ;  /* 0x0000500001067983 */ /* 0x000ea80000300800 */
[----:B------:R-:W2:Y:S01]  /*91e40*/  LDL.LU R7, [R1+0x54] ;  /* 0x0000540001077983 */ /* 0x000ea20000300800 */
[----:B------:R-:W-:Y:S01]  /*91e50*/  IMAD.MOV.U32 R80, RZ, RZ, R248 ;  /* 0x000000ffff507224 */ /* 0x000fe200078e00f8 */
[----:B------:R-:W-:Y:S01]  /*91e60*/  MOV R81, R249 ;  /* 0x000000f900517202 */ /* 0x000fe20000000f00 */
[----:B------:R-:W-:Y:S01]  /*91e70*/  IMAD.MOV.U32 R82, RZ, RZ, R244 ;  /* 0x000000ffff527224 */ /* 0x000fe200078e00f4 */
[----:B------:R-:W-:Y:S01]  /*91e80*/  MOV R83, R245 ;  /* 0x000000f500537202 */ /* 0x000fe20000000f00 */
[----:B------:R-:W-:Y:S01]  /*91e90*/  IMAD.MOV.U32 R244, RZ, RZ, R250 ;  /* 0x000000fffff47224 */ /* 0x000fe200078e00fa */
[----:B------:R-:W-:-:S03]  /*91ea0*/  MOV R245, R251 ;  /* 0x000000fb00f57202 */ /* 0x000fc60000000f00 */
[----:B------:R1:W-:Y:S04]  /*91eb0*/  STS.128 [R2], R80 ;  /* 0x0000005002007388 */ /* 0x0003e80000000c00 */
[----:B------:R3:W-:Y:S04]  /*91ec0*/  STS.128 [R2+0x180], R92 ;  /* 0x0001805c02007388 */ /* 0x0007e80000000c00 */
[----:B------:R-:W-:Y:S01]  /*91ed0*/  STS.128 [R2+0x80], R244 ;  /* 0x000080f402007388 */ /* 0x000fe20000000c00 */
[----:B------:R-:W-:-:S06]  /*91ee0*/  NOP ;  /* 0x0000000000007918 */ /* 0x000fcc0000000000 */
[----:B------:R-:W4:Y:S04]  /*91ef0*/  LDS.128 R104, [R252] ;  /* 0x00000000fc687984 */ /* 0x000f280000000c00 */
[----:B-1----:R-:W2:Y:S04]  /*91f00*/  LDL.LU R80, [R1+0x68] ;  /* 0x0000680001507983 */ /* 0x002ea80000300800 */
[----:B------:R-:W2:Y:S04]  /*91f10*/  LDL.LU R81, [R1+0x6c] ;  /* 0x00006c0001517983 */ /* 0x000ea80000300800 */
[----:B------:R-:W2:Y:S04]  /*91f20*/  LDL.LU R82, [R1+0x58] ;  /* 0x0000580001527983 */ /* 0x000ea80000300800 */
[----:B------:R-:W2:Y:S04]  /*91f30*/  LDL.LU R83, [R1+0x5c] ;  /* 0x00005c0001537983 */ /* 0x000ea80000300800 */
[----:B---3--:R-:W3:Y:S04]  /*91f40*/  LDL.LU R92, [R1+0x20e0] ;  /* 0x0020e000015c7983 */ /* 0x008ee80000300800 */
[----:B------:R-:W3:Y:S04]  /*91f50*/  LDL.LU R93, [R1+0x20e4] ;  /* 0x0020e400015d7983 */ /* 0x000ee80000300800 */
[----:B------:R-:W3:Y:S04]  /*91f60*/  LDL.LU R94, [R1+0x20d0] ;  /* 0x0020d000015e7983 */ /* 0x000ee80000300800 */
[----:B------:R-:W3:Y:S04]  /*91f70*/  LDL.LU R95, [R1+0x20d4] ;  /* 0x0020d400015f7983 */ /* 0x000ee80000300800 */
[----:B------:R-:W3:Y:S04]  /*91f80*/  LDL.LU R120, [R1+0x20e8] ;  /* 0x0020e80001787983 */ /* 0x000ee80000300800 */
[----:B------:R-:W3:Y:S04]  /*91f90*/  LDL.LU R121, [R1+0x20ec] ;  /* 0x0020ec0001797983 */ /* 0x000ee80000300800 */
[----:B------:R-:W3:Y:S04]  /*91fa0*/  LDL.LU R122, [R1+0x20d8] ;  /* 0x0020d800017a7983 */ /* 0x000ee80000300800 */
[----:B------:R-:W3:Y:S04]  /*91fb0*/  LDL.LU R123, [R1+0x20dc] ;  /* 0x0020dc00017b7983 */ /* 0x000ee80000300800 */
[----:B------:R-:W-:Y:S04]  /*91fc0*/  LDS.128 R116, [R0] ;  /* 0x0000000000747984 */ /* 0x000fe80000000c00 */
[----:B------:R-:W-:Y:S04]  /*91fd0*/  LDS.128 R112, [R226] ;  /* 0x00000000e2707984 */ /* 0x000fe80000000c00 */
[----:B------:R-:W-:Y:S01]  /*91fe0*/  LDS.128 R108, [R227] ;  /* 0x00000000e36c7984 */ /* 0x000fe20000000c00 */
[----:B------:R-:W-:-:S06]  /*91ff0*/  NOP ;  /* 0x0000000000007918 */ /* 0x000fcc0000000000 */
[----:B----4-:R-:W-:Y:S04]  /*92000*/  STL [R1+0x42c0], R107 ;  /* 0x0042c06b01007387 */ /* 0x010fe80000100800 */
[----:B--2---:R1:W-:Y:S04]  /*92010*/  STS.128 [R2], R4 ;  /* 0x0000000402007388 */ /* 0x0043e80000000c00 */
[----:B-1----:R-:W2:Y:S04]  /*92020*/  LDL.LU R4, [R1+0x11a0] ;  /* 0x0011a00001047983 */ /* 0x002ea80000300800 */
[----:B------:R-:W2:Y:S04]  /*92030*/  LDL.LU R5, [R1+0x11a4] ;  /* 0x0011a40001057983 */ /* 0x000ea80000300800 */
[----:B------:R-:W2:Y:S04]  /*92040*/  LDL.LU R6, [R1+0x1180] ;  /* 0x0011800001067983 */ /* 0x000ea80000300800 */
[----:B------:R-:W2:Y:S04]  /*92050*/  LDL.LU R7, [R1+0x1184] ;  /* 0x0011840001077983 */ /* 0x000ea80000300800 */
[----:B------:R-:W4:Y:S04]  /*92060*/  LDL.LU R132, [R1+0x11a8] ;  /* 0x0011a80001847983 */ /* 0x000f280000300800 */
[----:B------:R-:W4:Y:S04]  /*92070*/  LDL.LU R133, [R1+0x11ac] ;  /* 0x0011ac0001857983 */ /* 0x000f280000300800 */
[----:B------:R-:W-:Y:S04]  /*92080*/  STS.128 [R2+0x80], R80 ;  /* 0x0000805002007388 */ /* 0x000fe80000000c00 */
[----:B------:R-:W4:Y:S04]  /*92090*/  LDL.LU R134, [R1+0x1188] ;  /* 0x0011880001867983 */ /* 0x000f280000300800 */
[----:B------:R-:W4:Y:S04]  /*920a0*/  LDL.LU R135, [R1+0x118c] ;  /* 0x00118c0001877983 */ /* 0x000f280000300800 */
[----:B---3--:R-:W-:Y:S04]  /*920b0*/  STS.128 [R2+0x100], R92 ;  /* 0x0001005c02007388 */ /* 0x008fe80000000c00 */
[----:B------:R-:W-:Y:S01]  /*920c0*/  STS.128 [R2+0x180], R120 ;  /* 0x0001807802007388 */ /* 0x000fe20000000c00 */
[----:B------:R-:W-:-:S06]  /*920d0*/  NOP ;  /* 0x0000000000007918 */ /* 0x000fcc0000000000 */
[----:B------:R-:W1:Y:S04]  /*920e0*/  LDS.128 R80, [R252] ;  /* 0x00000000fc507984 */ /* 0x000e680000000c00 */
[----:B------:R-:W3:Y:S04]  /*920f0*/  LDS.128 R128, [R0] ;  /* 0x0000000000807984 */ /* 0x000ee80000000c00 */
[----:B------:R-:W-:Y:S04]  /*92100*/  LDS.128 R124, [R226] ;  /* 0x00000000e27c7984 */ /* 0x000fe80000000c00 */
[----:B------:R-:W-:Y:S01]  /*92110*/  LDS.128 R92, [R227] ;  /* 0x00000000e35c7984 */ /* 0x000fe20000000c00 */
[----:B------:R-:W-:-:S06]  /*92120*/  NOP ;  /* 0x0000000000007918 */ /* 0x000fcc0000000000 */
[----:B-1----:R-:W-:Y:S04]  /*92130*/  STL [R1+0x42c4], R83 ;  /* 0x0042c45301007387 */ /* 0x002fe80000100800 */
[----:B--2---:R1:W-:Y:S04]  /*92140*/  STS.128 [R2+0x100], R4 ;  /* 0x0001000402007388 */ /* 0x0043e80000000c00 */
        /* <DEDUP_REMOVED lines=9> */
[----:B------:R-:W-:Y:S01]  /*921e0*/  MOV R193, R199 ;  /* 0x000000c700c17202 */ /* 0x000fe20000000f00 */
[----:B----4-:R1:W-:Y:S04]  /*921f0*/  STS.128 [R2+0x180], R132 ;  /* 0x0001808402007388 */ /* 0x0103e80000000c00 */
[----:B------:R-:W-:Y:S04]  /*92200*/  STS.128 [R2], R120 ;  /* 0x0000007802007388 */ /* 0x000fe80000000c00 */
[----:B------:R-:W-:Y:S01]  /*92210*/  STS.128 [R2+0x80], R192 ;  /* 0x000080c002007388 */ /* 0x000fe20000000c00 */
[----:B------:R-:W-:-:S06]  /*92220*/  NOP ;  /* 0x0000000000007918 */ /* 0x000fcc0000000000 */
[----:B------:R-:W4:Y:S01]  /*92230*/  LDL.LU R144, [R1+0xf88] ;  /* 0x000f880001907983 */ /* 0x000f220000300800 */
[----:B-1----:R-:W-:Y:S01]  /*92240*/  IMAD.MOV.U32 R134, RZ, RZ, R100 ;  /* 0x000000ffff867224 */ /* 0x002fe200078e0064 */
[----:B------:R-:W-:Y:S01]  /*92250*/  MOV R135, R101 ;  /* 0x0000006500877202 */ /* 0x000fe20000000f00 */
[----:B------:R-:W-:Y:S01]  /*92260*/  IMAD.MOV.U32 R132, RZ, RZ, R96 ;  /* 0x000000ffff847224 */ /* 0x000fe200078e0060 */
[----:B------:R-:W-:Y:S01]  /*92270*/  MOV R133, R97 ;  /* 0x0000006100857202 */ /* 0x000fe20000000f00 */
[----:B------:R-:W-:Y:S01]  /*92280*/  IMAD.MOV.U32 R100, RZ, RZ, R98 ;  /* 0x000000ffff647224 */ /* 0x000fe200078e0062 */
[----:B------:R-:W-:Y:S01]  /*92290*/  MOV R101, R99 ;  /* 0x0000006300657202 */ /* 0x000fe20000000f00 */
[----:B------:R-:W4:Y:S04]  /*922a0*/  LDL.LU R145, [R1+0xf8c] ;  /* 0x000f8c0001917983 */ /* 0x000f280000300800 */
[----:B------:R-:W4:Y:S04]  /*922b0*/  LDL.LU R146, [R1+0xf68] ;  /* 0x000f680001927983 */ /* 0x000f280000300800 */
[----:B------:R-:W1:Y:S04]  /*922c0*/  LDS.128 R140, [R0] ;  /* 0x00000000008c7984 */ /* 0x000e680000000c00 */
[----:B------:R-:W-:Y:S04]  /*922d0*/  LDS.128 R136, [R226] ;  /* 0x00000000e2887984 */ /* 0x000fe80000000c00 */
[----:B------:R-:W-:Y:S04]  /*922e0*/  LDS.128 R120, [R227] ;  /* 0x00000000e3787984 */ /* 0x000fe80000000c00 */
[----:B------:R-:W-:Y:S01]  /*922f0*/  LDS.128 R96, [R252] ;  /* 0x00000000fc607984 */ /* 0x000fe20000000c00 */
[----:B------:R-:W-:-:S06]  /*92300*/  NOP ;  /* 0x0000000000007918 */ /* 0x000fcc0000000000 */
[----:B------:R-:W4:Y:S04]  /*92310*/  LDL.LU R147, [R1+0xf6c] ;  /* 0x000f6c0001937983 */ /* 0x000f280000300800 */
[----:B--2---:R2:W-:Y:S04]  /*92320*/  STS.128 [R2+0x100], R4 ;  /* 0x0001000402007388 */ /* 0x0045e80000000c00 */
[----:B--2---:R-:W2:Y:S04]  /*92330*/  LDL.LU R4, [R1+0x1170] ;  /* 0x0011700001047983 */ /* 0x004ea80000300800 */
[----:B------:R-:W2:Y:S04]  /*92340*/  LDL.LU R5, [R1+0x1174] ;  /* 0x0011740001057983 */ /* 0x000ea80000300800 */
[----:B------:R-:W2:Y:S04]  /*92350*/  LDL.LU R6, [R1+0x1160] ;  /* 0x0011600001067983 */ /* 0x000ea80000300800 */
[----:B------:R-:W2:Y:S04]  /*92360*/  LDL.LU R7, [R1+0x1164] ;  /* 0x0011640001077983 */ /* 0x000ea80000300800 */
[----:B------:R-:W-:Y:S04]  /*92370*/  STS.128 [R2], R132 ;  /* 0x0000008402007388 */ /* 0x000fe80000000c00 */
[----:B------:R-:W-:Y:S04]  /*92380*/  STS.128 [R2+0x80], R100 ;  /* 0x0000806402007388 */ /* 0x000fe80000000c00 */
[----:B------:R-:W3:Y:S04]  /*92390*/  LDL.LU R160, [R1+0x1178] ;  /* 0x0011780001a07983 */ /* 0x000ee80000300800 */
[----:B------:R-:W3:Y:S04]  /*923a0*/  LDL.LU R161, [R1+0x117c] ;  /* 0x00117c0001a17983 */ /* 0x000ee80000300800 */
[----:B------:R-:W3:Y:S04]  /*923b0*/  LDL.LU R162, [R1+0x1168] ;  /* 0x0011680001a27983 */ /* 0x000ee80000300800 */
[----:B------:R-:W3:Y:S04]  /*923c0*/  LDL.LU R163, [R1+0x116c] ;  /* 0x00116c0001a37983 */ /* 0x000ee80000300800 */
[----:B----4-:R4:W-:Y:S01]  /*923d0*/  STS.128 [R2+0x180], R144 ;  /* 0x0001809002007388 */ /* 0x0109e20000000c00 */
[----:B------:R-:W-:-:S06]  /*923e0*/  NOP ;  /* 0x0000000000007918 */ /* 0x000fcc0000000000 */
[----:B------:R-:W1:Y:S04]  /*923f0*/  LDS.128 R156, [R0] ;  /* 0x00000000009c7984 */ /* 0x000e680000000c00 */
[----:B------:R-:W-:Y:S04]  /*92400*/  LDS.128 R132, [R227] ;  /* 0x00000000e3847984 */ /* 0x000fe80000000c00 */
[----:B------:R-:W-:Y:S01]  /*92410*/  LDS.128 R100, [R252] ;  /* 0x00000000fc647984 */ /* 0x000fe20000000c00 */
[----:B----4-:R-:W-:Y:S01]  /*92420*/  IMAD.MOV.U32 R146, RZ, RZ, R152 ;  /* 0x000000ffff927224 */ /* 0x010fe200078e0098 */
[----:B------:R-:W-:Y:S01]  /*92430*/  MOV R147, R153 ;  /* 0x0000009900937202 */ /* 0x000fe20000000f00 */
[----:B------:R-:W-:Y:S01]  /*92440*/  IMAD.MOV.U32 R144, RZ, RZ, R148 ;  /* 0x000000ffff907224 */ /* 0x000fe200078e0094 */
[----:B------:R-:W-:Y:S01]  /*92450*/  MOV R145, R149 ;  /* 0x0000009500917202 */ /* 0x000fe20000000f00 */
[----:B------:R-:W-:Y:S01]  /*92460*/  IMAD.MOV.U32 R152, RZ, RZ, R150 ;  /* 0x000000ffff987224 */ /* 0x000fe200078e0096 */
[----:B------:R-:W-:-:S02]  /*92470*/  MOV R153, R151 ;  /* 0x0000009700997202 */ /* 0x000fc40000000f00 */
[----:B------:R-:W-:Y:S01]  /*92480*/  LDS.128 R148, [R226] ;  /* 0x00000000e2947984 */ /* 0x000fe20000000c00 */
[----:B------:R-:W-:-:S06]  /*92490*/  NOP ;  /* 0x0000000000007918 */ /* 0x000fcc0000000000 */
[----:B--2---:R2:W-:Y:S04]  /*924a0*/  STS.128 [R2+0x100], R4 ;  /* 0x0001000402007388 */ /* 0x0045e80000000c00 */
[----:B--2---:R-:W2:Y:S04]  /*924b0*/  LDL.LU R4, [R1+0x350] ;  /* 0x0003500001047983 */ /* 0x004ea80000300800 */
[----:B------:R-:W2:Y:S04]  /*924c0*/  LDL.LU R5, [R1+0x354] ;  /* 0x0003540001057983 */ /* 0x000ea80000300800 */
[----:B------:R-:W2:Y:S04]  /*924d0*/  LDL.LU R6, [R1+0x340] ;  /* 0x0003400001067983 */ /* 0x000ea80000300800 */
[----:B------:R-:W2:Y:S04]  /*924e0*/  LDL.LU R7, [R1+0x344] ;  /* 0x0003440001077983 */ /* 0x000ea80000300800 */
[----:B------:R4:W-:Y:S04]  /*924f0*/  STS.128 [R2], R144 ;  /* 0x0000009002007388 */ /* 0x0009e80000000c00 */
[----:B------:R1:W-:Y:S04]  /*92500*/  STS.128 [R2+0x80], R152 ;  /* 0x0000809802007388 */ /* 0x0003e80000000c00 */
        /* <DEDUP_REMOVED lines=9> */
[----:B---3--:R-:W-:Y:S01]  /*925a0*/  STS.128 [R2+0x180], R160 ;  /* 0x000180a002007388 */ /* 0x008fe20000000c00 */
[----:B------:R-:W-:-:S06]  /*925b0*/  NOP ;  /* 0x0000000000007918 */ /* 0x000fcc0000000000 */
[----:B------:R-:W3:Y:S04]  /*925c0*/  LDL.LU R177, [R1+0x178c] ;  /* 0x00178c0001b17983 */ /* 0x000ee80000300800 */
[----:B------:R-:W3:Y:S04]  /*925d0*/  LDL.LU R178, [R1+0x1768] ;  /* 0x0017680001b27983 */ /* 0x000ee80000300800 */
[----:B------:R-:W3:Y:S04]  /*925e0*/  LDL.LU R179, [R1+0x176c] ;  /* 0x00176c0001b37983 */ /* 0x000ee80000300800 */
[----:B------:R-:W1:Y:S04]  /*925f0*/  LDS.128 R172, [R0] ;  /* 0x0000000000ac7984 */ /* 0x000e680000000c00 */
[----:B------:R-:W-:Y:S04]  /*92600*/  LDS.128 R168, [R226] ;  /* 0x00000000e2a87984 */ /* 0x000fe80000000c00 */
[----:B------:R-:W-:Y:S04]  /*92610*/  LDS.128 R164, [R227] ;  /* 0x00000000e3a47984 */ /* 0x000fe80000000c00 */
[----:B------:R-:W-:Y:S01]  /*92620*/  LDS.128 R160, [R252] ;  /* 0x00000000fca07984 */ /* 0x000fe20000000c00 */
[----:B------:R-:W-:-:S06]  /*92630*/  NOP ;  /* 0x0000000000007918 */ /* 0x000fcc0000000000 */
[----:B------:R-:W3:Y:S04]  /*92640*/  LDL.LU R11, [R1+0x3424] ;  /* 0x00342400010b7983 */ /* 0x000ee80000300800 */
[----:B------:R-:W3:Y:S04]  /*92650*/  LDL.LU R83, [R1+0x2b00] ;  /* 0x002b000001537983 */ /* 0x000ee80000300800 */
[----:B--2---:R2:W-:Y:S04]  /*92660*/  STS.128 [R2], R4 ;  /* 0x0000000402007388 */ /* 0x0045e80000000c00 */
[----:B--2---:R-:W2:Y:S04]  /*92670*/  LDL.LU R4, [R1+0x470] ;  /* 0x0004700001047983 */ /* 0x004ea80000300800 */
[----:B------:R-:W2:Y:S01]  /*92680*/  LDL.LU R5, [R1+0x474] ;  /* 0x0004740001057983 */ /* 0x000ea20000300800 */
[----:B------:R-:W-:Y:S01]  /*92690*/  IMAD.MOV.U32 R6, RZ, RZ, R228 ;  /* 0x000000ffff067224 */ /* 0x000fe200078e00e4 */
[----:B------:R-:W-:-:S02]  /*926a0*/  MOV R7, R229 ;  /* 0x000000e500077202 */ /* 0x000fc40000000f00 */
[----:B------:R-:W2:Y:S04]  /*926b0*/  LDL.LU R228, [R1+0x478] ;  /* 0x0004780001e47983 */ /* 0x000ea80000300800 */
[----:B------:R-:W2:Y:S04]  /*926c0*/  LDL.LU R229, [R1+0x47c] ;  /* 0x00047c0001e57983 */ /* 0x000ea80000300800 */
[----:B----4-:R-:W-:Y:S04]  /*926d0*/  STS.128 [R2+0x80], R144 ;  /* 0x0000809002007388 */ /* 0x010fe80000000c00 */
[----:B------:R-:W-:Y:S04]  /*926e0*/  STS.128 [R2+0x100], R152 ;  /* 0x0001009802007388 */ /* 0x000fe80000000c00 */
[----:B---3--:R-:W-:Y:S01]  /*926f0*/  STS.128 [R2+0x180], R176 ;  /* 0x000180b002007388 */ /* 0x008fe20000000c00 */
[----:B------:R-:W-:-:S06]  /*92700*/  NOP ;  /* 0x0000000000007918 */ /* 0x000fcc0000000000 */
[----:B------:R-:W3:Y:S04]  /*92710*/  LDS.128 R144, [R0] ;  /* 0x0000000000907984 */ /* 0x000ee80000000c00 */
[----:B------:R-:W-:Y:S04]  /*92720*/  LDS.128 R152, [R226] ;  /* 0x00000000e2987984 */ /* 0x000fe80000000c00 */
[----:B------:R-:W-:Y:S04]  /*92730*/  LDS.128 R176, [R227] ;  /* 0x00000000e3b07984 */ /* 0x000fe80000000c00 */
[----:B------:R-:W-:Y:S01]  /*92740*/  LDS.128 R180, [R252] ;  /* 0x00000000fcb47984 */ /* 0x000fe20000000c00 */
[----:B------:R-:W-:-:S06]  /*92750*/  NOP ;  /* 0x0000000000007918 */ /* 0x000fcc0000000000 */
[----:B------:R-:W-:Y:S01]  /*92760*/  ISETP.GE.AND P1, PT, R83, c[0x0][0x178], PT ;  /* 0x00005e0053007a0c */ /* 0x000fe20003f26270 */
[C---:B------:R-:W-:Y:S01]  /*92770*/  IMAD R188, R11.reuse, c[0x0][0x198], RZ ;  /* 0x000066000bbc7a24 */ /* 0x040fe200078e02ff */
[C---:B------:R-:W-:Y:S02]  /*92780*/  ISETP.GE.AND P0, PT, R11.reuse, c[0x0][0x17c], PT ;  /* 0x00005f000b007a0c */ /* 0x040fe40003f06270 */
[----:B------:R-:W-:Y:S01]  /*92790*/  ISETP.LT.AND P1, PT, R11, c[0x0][0x17c], !P1 ;  /* 0x00005f000b007a0c */ /* 0x000fe20004f21270 */
[----:B--2---:R2:W-:Y:S04]  /*927a0*/  STS.128 [R2], R4 ;  /* 0x0000000402007388 */ /* 0x0045e80000000c00 */
[----:B--2---:R-:W2:Y:S04]  /*927b0*/  LDL.LU R4, [R1+0x1690] ;  /* 0x0016900001047983 */ /* 0x004ea80000300800 */
        /* <DEDUP_REMOVED lines=20> */
[----:B------:R-:W-:-:S02]  /*92900*/  IMAD R3, R83, c[0x0][0x194], RZ ;  /* 0x0000650053037a24 */ /* 0x000fc400078e02ff */
[----:B------:R-:W-:Y:S01]  /*92910*/  IMAD.MOV.U32 R192, RZ, RZ, c[0x0][0x194] ;  /* 0x00006500ffc07624 */ /* 0x000fe200078e00ff */
[----:B------:R1:W-:Y:S04]  /*92920*/  STS.128 [R2+0x80], R228 ;  /* 0x000080e402007388 */ /* 0x0003e80000000c00 */
        /* <DEDUP_REMOVED lines=9> */
[----:B--2---:R1:W-:Y:S02]  /*929c0*/  STS.128 [R2+0x100], R4 ;  /* 0x0001000402007388 */ /* 0x0043e40000000c00 */
[----:B-1----:R-:W-:-:S02]  /*929d0*/  LEA R5, R192, R3, 0x5 ;  /* 0x00000003c0057211 */ /* 0x002fc400078e28ff */
[----:B----4-:R1:W-:Y:S02]  /*929e0*/  STS.128 [R2+0x180], R184 ;  /* 0x000180b802007388 */ /* 0x0103e40000000c00 */
[----:B------:R-:W-:Y:S01]  /*929f0*/  LEA R4, P4, R5, c[0x0][0x170], 0x2 ;  /* 0x00005c0005047a11 */ /* 0x000fe200078810ff */
[----:B------:R-:W-:-:S03]  /*92a00*/  IMAD R7, R192, 0x20, R5 ;  /* 0x00000020c0077824 */ /* 0x000fc600078e0205 */
[----:B------:R-:W-:Y:S02]  /*92a10*/  LEA.HI.X.SX32 R5, R5, c[0x0][0x174], 0x2, P4 ;  /* 0x00005d0005057a11 */ /* 0x000fe400020f16ff */
[----:B------:R-:W-:Y:S02]  /*92a20*/  LEA R6, P4, R7, c[0x0][0x170], 0x2 ;  /* 0x00005c0007067a11 */ /* 0x000fe400078810ff */
[----:B-1----:R-:W-:-:S04]  /*92a30*/  LEA R2, P3, R3, c[0x0][0x170], 0x2 ;  /* 0x00005c0003027a11 */ /* 0x002fc800078610ff */
[----:B------:R-:W-:Y:S01]  /*92a40*/  LEA.HI.X.SX32 R3, R3, c[0x0][0x174], 0x2, P3 ;  /* 0x00005d0003037a11 */ /* 0x000fe200018f16ff */
[----:B------:R-:W-:Y:S01]  /*92a50*/  IMAD.WIDE R184, R188, 0x4, R4 ;  /* 0x00000004bcb87825 */ /* 0x000fe200078e0204 */
[----:B------:R-:W-:Y:S02]  /*92a60*/  LEA R189, R192, R7, 0x5 ;  /* 0x00000007c0bd7211 */ /* 0x000fe400078e28ff */
[----:B---3--:R-:W-:Y:S01]  /*92a70*/  ISETP.LT.AND P5, PT, R107, c[0x0][0x178], !P0 ;  /* 0x00005e006b007a0c */ /* 0x008fe200047a1270 */
[----:B------:R-:W-:Y:S01]  /*92a80*/  IMAD.WIDE R186, R188, 0x4, R2 ;  /* 0x00000004bcba7825 */ /* 0x000fe200078e0202 */
[----:B------:R-:W-:-:S06]  /*92a90*/  NOP ;  /* 0x0000000000007918 */ /* 0x000fcc0000000000 */
[----:B------:R-:W-:Y:S02]  /*92aa0*/  ISETP.LT.AND P3, PT, R11, c[0x0][0x178], !P0 ;  /* 0x00005e000b007a0c */ /* 0x000fe40004761270 */
[----:B------:R-:W-:Y:S01]  /*92ab0*/  LEA.HI.X.SX32 R7, R7, c[0x0][0x174], 0x2, P4 ;  /* 0x00005d0007077a11 */ /* 0x000fe200020f16ff */
[----:B------:R1:W-:Y:S04]  /*92ac0*/  @P1 STG.E [R186.64], R216 ;  /* 0x000000d8ba001986 */ /* 0x0003e8000c101904 */
[----:B------:R2:W-:Y:S01]  /*92ad0*/  @P5 STG.E [R184.64], R190 ;  /* 0x000000beb8005986 */ /* 0x0005e2000c101904 */
[----:B------:R-:W-:Y:S01]  /*92ae0*/  LEA R200, P4, R189, c[0x0][0x170], 0x2 ;  /* 0x00005c00bdc87a11 */ /* 0x000fe200078810ff */
[----:B-1----:R-:W-:-:S04]  /*92af0*/  IMAD.WIDE R186, R188, 0x4, R6 ;  /* 0x00000004bcba7825 */ /* 0x002fc800078e0206 */
[----:B--2---:R-:W-:Y:S01]  /*92b00*/  IMAD R190, R192, 0x20, R189 ;  /* 0x00000020c0be7824 */ /* 0x004fe200078e02bd */
[----:B------:R1:W-:Y:S01]  /*92b10*/  @P3 STG.E [R186.64], R217 ;  /* 0x000000d9ba003986 */ /* 0x0003e2000c101904 */
[----:B------:R-:W-:Y:S02]  /*92b20*/  LEA.HI.X.SX32 R201, R189, c[0x0][0x174], 0x2, P4 ;  /* 0x00005d00bdc97a11 */ /* 0x000fe400020f16ff */
[----:B------:R-:W-:Y:S02]  /*92b30*/  ISETP.LT.AND P1, PT, R67, c[0x0][0x178], !P0 ;  /* 0x00005e0043007a0c */ /* 0x000fe40004721270 */
[----:B------:R-:W-:Y:S02]  /*92b40*/  LEA R202, P4, R190, c[0x0][0x170], 0x2 ;  /* 0x00005c00beca7a11 */ /* 0x000fe400078810ff */
[----:B-1----:R-:W-:-:S04]  /*92b50*/  LEA R186, R192, R190, 0x5 ;  /* 0x000000bec0ba7211 */ /* 0x002fc800078e28ff */
[----:B------:R-:W-:Y:S01]  /*92b60*/  LEA R204, P5, R186, c[0x0][0x170], 0x2 ;  /* 0x00005c00bacc7a11 */ /* 0x000fe200078a10ff */
[----:B------:R-:W-:Y:S01]  /*92b70*/  IMAD R189, R192, 0x20, R186 ;  /* 0x00000020c0bd7824 */ /* 0x000fe200078e02ba */
[----:B------:R-:W-:Y:S02]  /*92b80*/  LEA.HI.X.SX32 R203, R190, c[0x0][0x174], 0x2, P4 ;  /* 0x00005d00becb7a11 */ /* 0x000fe400020f16ff */
[----:B------:R-:W-:Y:S02]  /*92b90*/  ISETP.LT.AND P4, PT, R51, c[0x0][0x178], !P0 ;  /* 0x00005e0033007a0c */ /* 0x000fe40004781270 */
[----:B------:R-:W-:Y:S02]  /*92ba0*/  LEA.HI.X.SX32 R205, R186, c[0x0][0x174], 0x2, P5 ;  /* 0x00005d00bacd7a11 */ /* 0x000fe400028f16ff */
[----:B------:R-:W-:Y:S02]  /*92bb0*/  ISETP.LT.AND P3, PT, R19, c[0x0][0x178], !P0 ;  /* 0x00005e0013007a0c */ /* 0x000fe40004761270 */
[----:B------:R-:W-:Y:S01]  /*92bc0*/  LEA R206, P5, R189, c[0x0][0x170], 0x2 ;  /* 0x00005c00bdce7a11 */ /* 0x000fe200078a10ff */
[----:B------:R-:W-:Y:S01]  /*92bd0*/  IMAD.WIDE R184, R188, 0x4, R200 ;  /* 0x00000004bcb87825 */ /* 0x000fe200078e02c8 */
[----:B------:R-:W-:-:S02]  /*92be0*/  ISETP.LT.AND P6, PT, R35, c[0x0][0x178], !P0 ;  /* 0x00005e0023007a0c */ /* 0x000fc400047c1270 */
[----:B------:R-:W-:Y:S01]  /*92bf0*/  LEA.HI.X.SX32 R207, R189, c[0x0][0x174], 0x2, P5 ;  /* 0x00005d00bdcf7a11 */ /* 0x000fe200028f16ff */
[C---:B------:R-:W-:Y:S01]  /*92c00*/  IMAD.WIDE R186, R188.reuse, 0x4, R202 ;  /* 0x00000004bcba7825 */ /* 0x040fe200078e02ca */
[----:B------:R1:W-:Y:S04]  /*92c10*/  @P1 STG.E [R184.64], R191 ;  /* 0x000000bfb8001986 */ /* 0x0003e8000c101904 */
[----:B------:R-:W-:Y:S01]  /*92c20*/  @P4 STG.E [R186.64], R218 ;  /* 0x000000daba004986 */ /* 0x000fe2000c101904 */
[----:B-1----:R-:W-:-:S04]  /*92c30*/  IMAD.WIDE R190, R188, 0x4, R204 ;  /* 0x00000004bcbe7825 */ /* 0x002fc800078e02cc */
[----:B------:R-:W-:Y:S01]  /*92c40*/  IMAD.WIDE R184, R188, 0x4, R206 ;  /* 0x00000004bcb87825 */ /* 0x000fe200078e02ce */
[----:B------:R-:W-:Y:S04]  /*92c50*/  @P3 STG.E [R190.64], R219 ;  /* 0x000000dbbe003986 */ /* 0x000fe8000c101904 */
[----:B------:R1:W-:Y:S04]  /*92c60*/  @P6 STG.E [R184.64], R241 ;  /* 0x000000f1b8006986 */ /* 0x0003e8000c101904 */
[----:B-1----:R-:W2:Y:S04]  /*92c70*/  LDL.LU R241, [R1+0x210] ;  /* 0x0002100001f17983 */ /* 0x002ea80000300800 */
[----:B------:R-:W3:Y:S04]  /*92c80*/  LDL.LU R197, [R1+0x140] ;  /* 0x0001400001c57983 */ /* 0x000ee80000300800 */
[----:B------:R-:W4:Y:S01]  /*92c90*/  LDL.LU R248, [R1+0x130] ;  /* 0x0001300001f87983 */ /* 0x000f220000300800 */
[----:B------:R-:W-:-:S02]  /*92ca0*/  LEA R189, R192, R189, 0x5 ;  /* 0x000000bdc0bd7211 */ /* 0x000fc400078e28ff */
[----:B------:R-:W-:Y:S01]  /*92cb0*/  ISETP.LT.AND P3, PT, R250, c[0x0][0x178], !P0 ;  /* 0x00005e00fa007a0c */ /* 0x000fe20004761270 */
[----:B------:R-:W3:Y:S02]  /*92cc0*/  LDL.LU R194, [R1+0xa74] ;  /* 0x000a740001c27983 */ /* 0x000ee40000300800 */
[----:B------:R-:W-:Y:S01]  /*92cd0*/  IMAD R186, R192, 0x20, R189 ;  /* 0x00000020c0ba7824 */ /* 0x000fe200078e02bd */
[----:B------:R-:W-:Y:S01]  /*92ce0*/  LEA R208, P1, R189, c[0x0][0x170], 0x2 ;  /* 0x00005c00bdd07a11 */ /* 0x000fe200078210ff */
[----:B------:R-:W3:Y:S03]  /*92cf0*/  LDL.LU R198, [R1+0x8c4] ;  /* 0x0008c40001c67983 */ /* 0x000ee60000300800 */
[----:B------:R-:W-:Y:S01]  /*92d00*/  LEA R210, P5, R186, c[0x0][0x170], 0x2 ;  /* 0x00005c00bad27a11 */ /* 0x000fe200078a10ff */
[----:B------:R-:W3:Y:S01]  /*92d10*/  LDL.LU R196, [R1+0x884] ;  /* 0x0008840001c47983 */ /* 0x000ee20000300800 */
[----:B------:R-:W-:-:S02]  /*92d20*/  LEA R184, R192, R186, 0x5 ;  /* 0x000000bac0b87211 */ /* 0x000fc400078e28ff */
[----:B------:R-:W-:Y:S01]  /*92d30*/  LEA.HI.X.SX32 R209, R189, c[0x0][0x174], 0x2, P1 ;  /* 0x00005d00bdd17a11 */ /* 0x000fe200008f16ff */
[----:B------:R-:W4:Y:S01]  /*92d40*/  LDL.LU R249, [R1+0x7f4] ;  /* 0x0007f40001f97983 */ /* 0x000f220000300800 */
[----:B------:R-:W-:Y:S02]  /*92d50*/  LEA.HI.X.SX32 R211, R186, c[0x0][0x174], 0x2, P5 ;  /* 0x00005d00bad37a11 */ /* 0x000fe400028f16ff */
[----:B------:R-:W-:Y:S01]  /*92d60*/  ISETP.LT.AND P4, PT, R247, c[0x0][0x178], !P0 ;  /* 0x00005e00f7007a0c */ /* 0x000fe20004781270 */
[----:B------:R-:W-:Y:S01]  /*92d70*/  IMAD R190, R192, 0x20, R184 ;  /* 0x00000020c0be7824 */ /* 0x000fe200078e02b8 */
[----:B------:R-:W-:Y:S02]  /*92d80*/  LEA R212, P5, R184, c[0x0][0x170], 0x2 ;  /* 0x00005c00b8d47a11 */ /* 0x000fe400078a10ff */
[----:B------:R-:W-:Y:S01]  /*92d90*/  ISETP.LT.AND P1, PT, R246, c[0x0][0x178], !P0 ;  /* 0x00005e00f6007a0c */ /* 0x000fe20004721270 */
[----:B------:R-:W-:Y:S01]  /*92da0*/  IMAD.WIDE R186, R188, 0x4, R208 ;  /* 0x00000004bcba7825 */ /* 0x000fe200078e02d0 */
[----:B------:R-:W-:Y:S01]  /*92db0*/  LEA.HI.X.SX32 R213, R184, c[0x0][0x174], 0x2, P5 ;  /* 0x00005d00b8d57a11 */ /* 0x000fe200028f16ff */
[----:B------:R-:W4:Y:S02]  /*92dc0*/  LDL.LU R251, [R1+0x7a4] ;  /* 0x0007a40001fb7983 */ /* 0x000f240000300800 */
[----:B------:R-:W-:-:S02]  /*92dd0*/  IMAD.WIDE R184, R188, 0x4, R210 ;  /* 0x00000004bcb87825 */ /* 0x000fc400078e02d2 */
[----:B------:R1:W-:Y:S01]  /*92de0*/  @P3 STG.E [R186.64], R225 ;  /* 0x000000e1ba003986 */ /* 0x0003e2000c101904 */
[----:B------:R-:W-:Y:S02]  /*92df0*/  LEA R214, P5, R190, c[0x0][0x170], 0x2 ;  /* 0x00005c00bed67a11 */ /* 0x000fe400078a10ff */
[----:B------:R-:W-:Y:S02]  /*92e00*/  LEA R189, R192, R190, 0x5 ;  /* 0x000000bec0bd7211 */ /* 0x000fe400078e28ff */
[----:B------:R-:W-:Y:S01]  /*92e10*/  ISETP.LT.AND P3, PT, R245, c[0x0][0x178], !P0 ;  /* 0x00005e00f5007a0c */ /* 0x000fe20004761270 */
[----:B------:R1:W-:Y:S01]  /*92e20*/  @P4 STG.E [R184.64], R224 ;  /* 0x000000e0b8004986 */ /* 0x0003e2000c101904 */
[----:B------:R-:W-:Y:S01]  /*92e30*/  LEA.HI.X.SX32 R215, R190, c[0x0][0x174], 0x2, P5 ;  /* 0x00005d00bed77a11 */ /* 0x000fe200028f16ff */
[----:B-1----:R-:W-:-:S05]  /*92e40*/  IMAD.WIDE R186, R188, 0x4, R212 ;  /* 0x00000004bcba7825 */ /* 0x002fca00078e02d4 */
[----:B------:R1:W-:Y:S01]  /*92e50*/  @P1 STG.E [R186.64], R221 ;  /* 0x000000ddba001986 */ /* 0x0003e2000c101904 */
[----:B------:R-:W-:Y:S01]  /*92e60*/  LEA R216, P4, R189, c[0x0][0x170], 0x2 ;  /* 0x00005c00bdd87a11 */ /* 0x000fe200078810ff */
[----:B------:R-:W-:Y:S01]  /*92e70*/  IMAD.WIDE R184, R188, 0x4, R214 ;  /* 0x00000004bcb87825 */ /* 0x000fe200078e02d6 */
[----:B------:R-:W-:-:S03]  /*92e80*/  ISETP.LT.AND P1, PT, R244, c[0x0][0x178], !P0 ;  /* 0x00005e00f4007a0c */ /* 0x000fc60004721270 */
[----:B-1----:R-:W-:Y:S01]  /*92e90*/  IMAD R186, R192, 0x20, R189 ;  /* 0x00000020c0ba7824 */ /* 0x002fe200078e02bd */
[----:B------:R-:W-:-:S04]  /*92ea0*/  LEA.HI.X.SX32 R217, R189, c[0x0][0x174], 0x2, P4 ;  /* 0x00005d00bdd97a11 */ /* 0x000fc800020f16ff */
[----:B------:R-:W-:Y:S02]  /*92eb0*/  LEA R218, P5, R186, c[0x0][0x170], 0x2 ;  /* 0x00005c00bada7a11 */ /* 0x000fe400078a10ff */
[----:B------:R-:W-:Y:S01]  /*92ec0*/  LEA R190, R192, R186, 0x5 ;  /* 0x000000bac0be7211 */ /* 0x000fe200078e28ff */
[----:B------:R1:W-:Y:S01]  /*92ed0*/  @P3 STG.E [R184.64], R220 ;  /* 0x000000dcb8003986 */ /* 0x0003e2000c101904 */
[----:B------:R-:W-:Y:S02]  /*92ee0*/  LEA.HI.X.SX32 R219, R186, c[0x0][0x174], 0x2, P5 ;  /* 0x00005d00badb7a11 */ /* 0x000fe400028f16ff */
[----:B------:R-:W-:Y:S02]  /*92ef0*/  ISETP.LT.AND P4, PT, R231, c[0x0][0x178], !P0 ;  /* 0x00005e00e7007a0c */ /* 0x000fe40004781270 */
[----:B------:R-:W-:Y:S02]  /*92f00*/  ISETP.LT.AND P3, PT, R230, c[0x0][0x178], !P0 ;  /* 0x00005e00e6007a0c */ /* 0x000fe40004761270 */
[----:B-1----:R-:W-:Y:S01]  /*92f10*/  LEA R220, P5, R190, c[0x0][0x170], 0x2 ;  /* 0x00005c00bedc7a11 */ /* 0x002fe200078a10ff */
[----:B------:R-:W-:-:S03]  /*92f20*/  IMAD.WIDE R184, R188, 0x4, R216 ;  /* 0x00000004bcb87825 */ /* 0x000fc600078e02d8 */
[----:B------:R-:W-:Y:S01]  /*92f30*/  LEA.HI.X.SX32 R221, R190, c[0x0][0x174], 0x2, P5 ;  /* 0x00005d00bedd7a11 */ /* 0x000fe200028f16ff */
[----:B------:R-:W-:Y:S01]  /*92f40*/  IMAD.WIDE R186, R188, 0x4, R218 ;  /* 0x00000004bcba7825 */ /* 0x000fe200078e02da */
[----:B------:R1:W-:Y:S03]  /*92f50*/  @P1 STG.E [R184.64], R223 ;  /* 0x000000dfb8001986 */ /* 0x0003e6000c101904 */
[----:B------:R-:W-:Y:S01]  /*92f60*/  IMAD R189, R192, 0x20, R190 ;  /* 0x00000020c0bd7824 */ /* 0x000fe200078e02be */
[----:B------:R1:W-:Y:S02]  /*92f70*/  @P4 STG.E [R186.64], R222 ;  /* 0x000000deba004986 */ /* 0x0003e4000c101904 */
[----:B-1----:R-:W-:Y:S02]  /*92f80*/  IMAD.WIDE R184, R188, 0x4, R220 ;  /* 0x00000004bcb87825 */ /* 0x002fe400078e02dc */
[----:B------:R-:W-:-:S02]  /*92f90*/  LEA R190, R192, R189, 0x5 ;  /* 0x000000bdc0be7211 */ /* 0x000fc400078e28ff */
[----:B------:R-:W-:Y:S02]  /*92fa0*/  ISETP.LT.AND P4, PT, R228, c[0x0][0x178], !P0 ;  /* 0x00005e00e4007a0c */ /* 0x000fe40004781270 */
[----:B------:R-:W-:Y:S02]  /*92fb0*/  LEA R222, P1, R189, c[0x0][0x170], 0x2 ;  /* 0x00005c00bdde7a11 */ /* 0x000fe400078210ff */
[C---:B------:R-:W-:Y:S02]  /*92fc0*/  LEA R224, P5, R190.reuse, c[0x0][0x170], 0x2 ;  /* 0x00005c00bee07a11 */ /* 0x040fe400078a10ff */
[----:B------:R-:W-:Y:S02]  /*92fd0*/  ISETP.LT.AND P0, PT, R229, c[0x0][0x178], !P0 ;  /* 0x00005e00e5007a0c */ /* 0x000fe40004701270 */
[----:B------:R-:W-:Y:S02]  /*92fe0*/  LEA.HI.X.SX32 R223, R189, c[0x0][0x174], 0x2, P1 ;  /* 0x00005d00bddf7a11 */ /* 0x000fe400008f16ff */
[----:B------:R-:W-:-:S05]  /*92ff0*/  LEA.HI.X.SX32 R225, R190, c[0x0][0x174], 0x2, P5 ;  /* 0x00005d00bee17a11 */ /* 0x000fca00028f16ff */
[C---:B------:R-:W-:Y:S01]  /*93000*/  IMAD.WIDE R186, R188.reuse, 0x4, R224 ;  /* 0x00000004bcba7825 */ /* 0x040fe200078e02e0 */
[----:B--2---:R1:W-:Y:S04]  /*93010*/  @P3 STG.E [R184.64], R241 ;  /* 0x000000f1b8003986 */ /* 0x0043e8000c101904 */
[----:B-1----:R-:W2:Y:S01]  /*93020*/  LDL.LU R241, [R1+0x784] ;  /* 0x0007840001f17983 */ /* 0x002ea20000300800 */
[----:B------:R-:W-:-:S03]  /*93030*/  IMAD.WIDE R184, R188, 0x4, R222 ;  /* 0x00000004bcb87825 */ /* 0x000fc600078e02de */
[----:B------:R-:W2:Y:S04]  /*93040*/  LDL.LU R195, [R1+0x694] ;  /* 0x0006940001c37983 */ /* 0x000ea80000300800 */
[----:B---3--:R1:W-:Y:S04]  /*93050*/  @P0 STG.E [R184.64], R197 ;  /* 0x000000c5b8000986 */ /* 0x0083e8000c101904 */
[----:B------:R-:W3:Y:S04]  /*93060*/  LDL.LU R199, [R1+0x4b4] ;  /* 0x0004b40001c77983 */ /* 0x000ee80000300800 */
[----:B----4-:R4:W-:Y:S04]  /*93070*/  @P4 STG.E [R186.64], R248 ;  /* 0x000000f8ba004986 */ /* 0x0109e8000c101904 */
[----:B-1----:R-:W3:Y:S04]  /*93080*/  LDL.LU R197, [R1+0x494] ;  /* 0x0004940001c57983 */ /* 0x002ee80000300800 */
[----:B----4-:R-:W4:Y:S01]  /*93090*/  LDL.LU R248, [R1+0x424] ;  /* 0x0004240001f87983 */ /* 0x010f220000300800 */
[----:B------:R-:W-:-:S02]  /*930a0*/  ISETP.LT.AND P3, PT, R83, c[0x0][0x178], !P2 ;  /* 0x00005e0053007a0c */ /* 0x000fc40005761270 */
[----:B------:R-:W-:Y:S01]  /*930b0*/  ISETP.LT.AND P5, PT, R107, c[0x0][0x178], !P2 ;  /* 0x00005e006b007a0c */ /* 0x000fe200057a1270 */
[----:B------:R-:W4:Y:S01]  /*930c0*/  LDL.LU R193, [R1+0x40b4] ;  /* 0x0040b40001c17983 */ /* 0x000f220000300800 */
[----:B------:R-:W-:Y:S02]  /*930d0*/  ISETP.LT.AND P6, PT, R11, c[0x0][0x178], !P2 ;  /* 0x00005e000b007a0c */ /* 0x000fe400057c1270 */
[----:B------:R-:W-:Y:S02]  /*930e0*/  ISETP.LT.AND P1, PT, R67, c[0x0][0x178], !P2 ;  /* 0x00005e0043007a0c */ /* 0x000fe40005721270 */
[----:B------:R-:W-:-:S05]  /*930f0*/  IADD3 R192, R188, c[0x0][0x198], RZ ;  /* 0x00006600bcc07a10 */ /* 0x000fca0007ffe0ff */
[----:B------:R-:W-:-:S04]  /*93100*/  IMAD.WIDE R184, R192, 0x4, R2 ;  /* 0x00000004c0b87825 */ /* 0x000fc800078e0202 */
[C---:B------:R-:W-:Y:S01]  /*93110*/  IMAD.WIDE R186, R192.reuse, 0x4, R4 ;  /* 0x00000004c0ba7825 */ /* 0x040fe200078e0204 */
[----:B------:R-:W-:Y:S03]  /*93120*/  @P3 STG.E [R184.64], R194 ;  /* 0x000000c2b8003986 */ /* 0x000fe6000c101904 */
[C---:B------:R-:W-:Y:S01]  /*93130*/  IMAD.WIDE R188, R192.reuse, 0x4, R6 ;  /* 0x00000004c0bc7825 */ /* 0x040fe200078e0206 */
[----:B------:R-:W-:Y:S03]  /*93140*/  @P5 STG.E [R186.64], R198 ;  /* 0x000000c6ba005986 */ /* 0x000fe6000c101904 */
[----:B------:R-:W-:Y:S01]  /*93150*/  IMAD.WIDE R190, R192, 0x4, R200 ;  /* 0x00000004c0be7825 */ /* 0x000fe200078e02c8 */
[----:B------:R1:W-:Y:S04]  /*93160*/  @P6 STG.E [R188.64], R196 ;  /* 0x000000c4bc006986 */ /* 0x0003e8000c101904 */
[----:B------:R1:W-:Y:S01]  /*93170*/  @P1 STG.E [R190.64], R249 ;  /* 0x000000f9be001986 */ /* 0x0003e2000c101904 */
[----:B------:R-:W-:-:S03]  /*93180*/  ISETP.LT.AND P4, PT, R51, c[0x0][0x178], !P2 ;  /* 0x00005e0033007a0c */ /* 0x000fc60005781270 */
[----:B-1----:R-:W4:Y:S04]  /*93190*/  LDL.LU R196, [R1+0x2d4] ;  /* 0x0002d40001c47983 */ /* 0x002f280000300800 */
[----:B------:R-:W4:Y:S01]  /*931a0*/  LDL.LU R249, [R1+0x2c4] ;  /* 0x0002c40001f97983 */ /* 0x000f220000300800 */
[----:B------:R-:W-:Y:S01]  /*931b0*/  ISETP.LT.AND P0, PT, R19, c[0x0][0x178], !P2 ;  /* 0x00005e0013007a0c */ /* 0x000fe20005701270 */
[C---:B------:R-:W-:Y:S02]  /*931c0*/  IMAD.WIDE R184, R192.reuse, 0x4, R202 ;  /* 0x00000004c0b87825 */ /* 0x040fe400078e02ca */
[----:B------:R-:W4:Y:S02]  /*931d0*/  LDL.LU R194, [R1+0x224] ;  /* 0x0002240001c27983 */ /* 0x000f240000300800 */
[----:B------:R-:W-:-:S02]  /*931e0*/  IMAD.WIDE R186, R192, 0x4, R204 ;  /* 0x00000004c0ba7825 */ /* 0x000fc400078e02cc */
[----:B------:R1:W-:Y:S04]  /*931f0*/  @P4 STG.E [R184.64], R251 ;  /* 0x000000fbb8004986 */ /* 0x0003e8000c101904 */
[----:B------:R-:W4:Y:S01]  /*93200*/  LDL.LU R198, [R1+0x214] ;  /* 0x0002140001c67983 */ /* 0x000f220000300800 */
[----:B------:R-:W-:Y:S02]  /*93210*/  ISETP.LT.AND P1, PT, R35, c[0x0][0x178], !P2 ;  /* 0x00005e0023007a0c */ /* 0x000fe40005721270 */
[----:B------:R-:W-:Y:S01]  /*93220*/  ISETP.LT.AND P3, PT, R250, c[0x0][0x178], !P2 ;  /* 0x00005e00fa007a0c */ /* 0x000fe20005761270 */
[----:B-1----:R-:W4:Y:S01]  /*93230*/  LDL.LU R251, [R1+0x144] ;  /* 0x0001440001fb7983 */ /* 0x002f220000300800 */
[----:B------:R-:W-:Y:S02]  /*93240*/  ISETP.LT.AND P5, PT, R247, c[0x0][0x178], !P2 ;  /* 0x00005e00f7007a0c */ /* 0x000fe400057a1270 */
[----:B------:R-:W-:Y:S01]  /*93250*/  ISETP.LT.AND P6, PT, R246, c[0x0][0x178], !P2 ;  /* 0x00005e00f6007a0c */ /* 0x000fe200057c1270 */
[----:B------:R-:W-:-:S04]  /*93260*/  IMAD.WIDE R184, R192, 0x4, R206 ;  /* 0x00000004c0b87825 */ /* 0x000fc800078e02ce */
[----:B------:R-:W-:-:S04]  /*93270*/  IMAD.WIDE R188, R192, 0x4, R210 ;  /* 0x00000004c0bc7825 */ /* 0x000fc800078e02d2 */
[C---:B------:R-:W-:Y:S01]  /*93280*/  IMAD.WIDE R190, R192.reuse, 0x4, R212 ;  /* 0x00000004c0be7825 */ /* 0x040fe200078e02d4 */
[----:B--2---:R1:W-:Y:S04]  /*93290*/  @P0 STG.E [R186.64], R241 ;  /* 0x000000f1ba000986 */ /* 0x0043e8000c101904 */
[----:B-1----:R-:W2:Y:S01]  /*932a0*/  LDL.LU R241, [R1+0x134] ;  /* 0x0001340001f17983 */ /* 0x002ea20000300800 */
[----:B------:R-:W-:-:S03]  /*932b0*/  IMAD.WIDE R186, R192, 0x4, R208 ;  /* 0x00000004c0ba7825 */ /* 0x000fc600078e02d0 */
[----:B------:R-:W-:Y:S04]  /*932c0*/  @P1 STG.E [R184.64], R195 ;  /* 0x000000c3b8001986 */ /* 0x000fe8000c101904 */
[----:B---3--:R-:W-:Y:S04]  /*932d0*/  @P3 STG.E [R186.64], R199 ;  /* 0x000000c7ba003986 */ /* 0x008fe8000c101904 */
[----:B------:R1:W-:Y:S04]  /*932e0*/  @P5 STG.E [R188.64], R197 ;  /* 0x000000c5bc005986 */ /* 0x0003e8000c101904 */
[----:B----4-:R3:W-:Y:S04]  /*932f0*/  @P6 STG.E [R190.64], R248 ;  /* 0x000000f8be006986 */ /* 0x0107e8000c101904 */
[----:B-1----:R-:W4:Y:S04]  /*93300*/  LDL.LU R197, [R1+0xb20] ;  /* 0x000b200001c57983 */ /* 0x002f280000300800 */
[----:B---3--:R-:W3:Y:S01]  /*93310*/  LDL.LU R248, [R1+0xaf0] ;  /* 0x000af00001f87983 */ /* 0x008ee20000300800 */
[----:B------:R-:W-:-:S02]  /*93320*/  ISETP.LT.AND P4, PT, R245, c[0x0][0x178], !P2 ;  /* 0x00005e00f5007a0c */ /* 0x000fc40005781270 */
[----:B------:R-:W-:Y:S01]  /*93330*/  ISETP.LT.AND P0, PT, R244, c[0x0][0x178], !P2 ;  /* 0x00005e00f4007a0c */ /* 0x000fe20005701270 */
[C---:B------:R-:W-:Y:S01]  /*93340*/  IMAD.WIDE R184, R192.reuse, 0x4, R214 ;  /* 0x00000004c0b87825 */ /* 0x040fe200078e02d6 */
[----:B------:R-:W3:Y:S03]  /*93350*/  LDL.LU R195, [R1+0xab0] ;  /* 0x000ab00001c37983 */ /* 0x000ee60000300800 */
[----:B------:R-:W-:Y:S01]  /*93360*/  IMAD.WIDE R186, R192, 0x4, R216 ;  /* 0x00000004c0ba7825 */ /* 0x000fe200078e02d8 */
[----:B------:R-:W3:Y:S01]  /*93370*/  LDL.LU R199, [R1+0xa90] ;  /* 0x000a900001c77983 */ /* 0x000ee20000300800 */
[----:B------:R-:W-:Y:S02]  /*93380*/  ISETP.LT.AND P3, PT, R231, c[0x0][0x178], !P2 ;  /* 0x00005e00e7007a0c */ /* 0x000fe40005761270 */
[----:B------:R-:W-:Y:S02]  /*93390*/  ISETP.LT.AND P5, PT, R230, c[0x0][0x178], !P2 ;  /* 0x00005e00e6007a0c */ /* 0x000fe400057a1270 */
[----:B------:R-:W-:-:S02]  /*933a0*/  ISETP.LT.AND P6, PT, R229, c[0x0][0x178], !P2 ;  /* 0x00005e00e5007a0c */ /* 0x000fc400057c1270 */
[----:B------:R-:W-:Y:S01]  /*933b0*/  ISETP.LT.AND P2, PT, R228, c[0x0][0x178], !P2 ;  /* 0x00005e00e4007a0c */ /* 0x000fe20005741270 */
[----:B------:R1:W-:Y:S04]  /*933c0*/  @P4 STG.E [R184.64], R196 ;  /* 0x000000c4b8004986 */ /* 0x0003e8000c101904 */
[----:B------:R1:W-:Y:S04]  /*933d0*/  @P0 STG.E [R186.64], R249 ;  /* 0x000000f9ba000986 */ /* 0x0003e8000c101904 */
[----:B-1----:R-:W3:Y:S04]  /*933e0*/  LDL.LU R196, [R1+0xa50] ;  /* 0x000a500001c47983 */ /* 0x002ee80000300800 */
[----:B------:R-:W3:Y:S01]  /*933f0*/  LDL.LU R249, [R1+0x8e0] ;  /* 0x0008e00001f97983 */ /* 0x000ee20000300800 */
[----:B------:R-:W-:-:S04]  /*93400*/  IMAD.WIDE R184, R192, 0x4, R218 ;  /* 0x00000004c0b87825 */ /* 0x000fc800078e02da */
[C---:B------:R-:W-:Y:S01]  /*93410*/  IMAD.WIDE R186, R192.reuse, 0x4, R220 ;  /* 0x00000004c0ba7825 */ /* 0x040fe200078e02dc */
[----:B------:R-:W-:Y:S03]  /*93420*/  @P3 STG.E [R184.64], R194 ;  /* 0x000000c2b8003986 */ /* 0x000fe6000c101904 */
[C---:B------:R-:W-:Y:S01]  /*93430*/  IMAD.WIDE R188, R192.reuse, 0x4, R222 ;  /* 0x00000004c0bc7825 */ /* 0x040fe200078e02de */
[----:B------:R1:W-:Y:S03]  /*93440*/  @P5 STG.E [R186.64], R198 ;  /* 0x000000c6ba005986 */ /* 0x0003e6000c101904 */
[----:B------:R-:W-:Y:S01]  /*93450*/  IMAD.WIDE R190, R192, 0x4, R224 ;  /* 0x00000004c0be7825 */ /* 0x000fe200078e02e0 */
[----:B------:R1:W-:Y:S01]  /*93460*/  @P6 STG.E [R188.64], R251 ;  /* 0x000000fbbc006986 */ /* 0x0003e2000c101904 */
[----:B------:R-:W-:-:S03]  /*93470*/  ISETP.GE.AND P1, PT, R193, c[0x0][0x17c], PT ;  /* 0x00005f00c1007a0c */ /* 0x000fc60003f26270 */
[----:B-1----:R-:W3:Y:S04]  /*93480*/  LDL.LU R198, [R1+0x8b0] ;  /* 0x0008b00001c67983 */ /* 0x002ee80000300800 */
[----:B------:R-:W3:Y:S01]  /*93490*/  LDL.LU R251, [R1+0x820] ;  /* 0x0008200001fb7983 */ /* 0x000ee20000300800 */
[----:B------:R-:W-:Y:S02]  /*934a0*/  ISETP.LT.AND P4, PT, R83, c[0x0][0x178], !P1 ;  /* 0x00005e0053007a0c */ /* 0x000fe40004f81270 */
[----:B------:R-:W-:Y:S02]  /*934b0*/  ISETP.LT.AND P0, PT, R107, c[0x0][0x178], !P1 ;  /* 0x00005e006b007a0c */ /* 0x000fe40004f01270 */
[----:B------:R-:W-:-:S05]  /*934c0*/  IADD3 R192, R192, c[0x0][0x198], RZ ;  /* 0x00006600c0c07a10 */ /* 0x000fca0007ffe0ff */
[----:B------:R-:W-:-:S04]  /*934d0*/  IMAD.WIDE R184, R192, 0x4, R2 ;  /* 0x00000004c0b87825 */ /* 0x000fc800078e0202 */
[----:B------:R-:W-:Y:S01]  /*934e0*/  IMAD.WIDE R186, R192, 0x4, R4 ;  /* 0x00000004c0ba7825 */ /* 0x000fe200078e0204 */
[----:B--2---:R1:W-:Y:S04]  /*934f0*/  @P2 STG.E [R190.64], R241 ;  /* 0x000000f1be002986 */ /* 0x0043e8000c101904 */
[----:B-1----:R-:W2:Y:S04]  /*93500*/  LDL.LU R241, [R1+0x7c0] ;  /* 0x0007c00001f17983 */ /* 0x002ea80000300800 */
[----:B------:R-:W2:Y:S04]  /*93510*/  LDL.LU R193, [R1+0x40b8] ;  /* 0x0040b80001c17983 */ /* 0x000ea80000300800 */
[----:B----4-:R1:W-:Y:S04]  /*93520*/  @P4 STG.E [R184.64], R197 ;  /* 0x000000c5b8004986 */ /* 0x0103e8000c101904 */
[----:B---3--:R3:W-:Y:S04]  /*93530*/  @P0 STG.E [R186.64], R248 ;  /* 0x000000f8ba000986 */ /* 0x0087e8000c101904 */
[----:B-1----:R-:W4:Y:S04]  /*93540*/  LDL.LU R197, [R1+0x6a0] ;  /* 0x0006a00001c57983 */ /* 0x002f280000300800 */
[----:B---3--:R-:W3:Y:S01]  /*93550*/  LDL.LU R248, [R1+0x590] ;  /* 0x0005900001f87983 */ /* 0x008ee20000300800 */
[----:B------:R-:W-:-:S02]  /*93560*/  ISETP.LT.AND P6, PT, R11, c[0x0][0x178], !P1 ;  /* 0x00005e000b007a0c */ /* 0x000fc40004fc1270 */
[----:B------:R-:W-:Y:S02]  /*93570*/  ISETP.LT.AND P2, PT, R67, c[0x0][0x178], !P1 ;  /* 0x00005e0043007a0c */ /* 0x000fe40004f41270 */
[----:B------:R-:W-:Y:S02]  /*93580*/  ISETP.LT.AND P3, PT, R51, c[0x0][0x178], !P1 ;  /* 0x00005e0033007a0c */ /* 0x000fe40004f61270 */
[----:B------:R-:W-:Y:S01]  /*93590*/  ISETP.LT.AND P5, PT, R19, c[0x0][0x178], !P1 ;  /* 0x00005e0013007a0c */ /* 0x000fe20004fa1270 */
[C---:B------:R-:W-:Y:S01]  /*935a0*/  IMAD.WIDE R184, R192.reuse, 0x4, R6 ;  /* 0x00000004c0b87825 */ /* 0x040fe200078e0206 */
[----:B------:R-:W3:Y:S03]  /*935b0*/  LDL.LU R194, [R1+0x4c0] ;  /* 0x0004c00001c27983 */ /* 0x000ee60000300800 */
[----:B------:R-:W-:-:S04]  /*935c0*/  IMAD.WIDE R186, R192, 0x4, R200 ;  /* 0x00000004c0ba7825 */ /* 0x000fc800078e02c8 */
[C---:B------:R-:W-:Y:S01]  /*935d0*/  IMAD.WIDE R188, R192.reuse, 0x4, R202 ;  /* 0x00000004c0bc7825 */ /* 0x040fe200078e02ca */
[----:B------:R1:W-:Y:S03]  /*935e0*/  @P6 STG.E [R184.64], R195 ;  /* 0x000000c3b8006986 */ /* 0x0003e6000c101904 */
[----:B------:R-:W-:Y:S01]  /*935f0*/  IMAD.WIDE R190, R192, 0x4, R204 ;  /* 0x00000004c0be7825 */ /* 0x000fe200078e02cc */
[----:B------:R-:W-:Y:S01]  /*93600*/  @P2 STG.E [R186.64], R199 ;  /* 0x000000c7ba002986 */ /* 0x000fe2000c101904 */
[----:B------:R-:W-:-:S03]  /*93610*/  ISETP.LT.AND P4, PT, R35, c[0x0][0x178], !P1 ;  /* 0x00005e0023007a0c */ /* 0x000fc60004f81270 */
[----:B------:R1:W-:Y:S04]  /*93620*/  @P3 STG.E [R188.64], R196 ;  /* 0x000000c4bc003986 */ /* 0x0003e8000c101904 */
[----:B-1----:R-:W3:Y:S04]  /*93630*/  LDL.LU R195, [R1+0x4a0] ;  /* 0x0004a00001c37983 */ /* 0x002ee80000300800 */
[----:B------:R1:W-:Y:S04]  /*93640*/  @P5 STG.E [R190.64], R249 ;  /* 0x000000f9be005986 */ /* 0x0003e8000c101904 */
[----:B------:R-:W3:Y:S01]  /*93650*/  LDL.LU R196, [R1+0x480] ;  /* 0x0004800001c47983 */ /* 0x000ee20000300800 */
[----:B------:R-:W-:-:S02]  /*93660*/  ISETP.LT.AND P0, PT, R250, c[0x0][0x178], !P1 ;  /* 0x00005e00fa007a0c */ /* 0x000fc40004f01270 */
[----:B------:R-:W-:Y:S01]  /*93670*/  ISETP.LT.AND P6, PT, R247, c[0x0][0x178], !P1 ;  /* 0x00005e00f7007a0c */ /* 0x000fe20004fc1270 */
[----:B-1----:R-:W3:Y:S01]  /*93680*/  LDL.LU R249, [R1+0x360] ;  /* 0x0003600001f97983 */ /* 0x002ee20000300800 */
[----:B------:R-:W-:-:S04]  /*93690*/  IMAD.WIDE R184, R192, 0x4, R206 ;  /* 0x00000004c0b87825 */ /* 0x000fc800078e02ce */
[C---:B------:R-:W-:Y:S01]  /*936a0*/  IMAD.WIDE R186, R192.reuse, 0x4, R208 ;  /* 0x00000004c0ba7825 */ /* 0x040fe200078e02d0 */
[----:B------:R-:W-:Y:S03]  /*936b0*/  @P4 STG.E [R184.64], R198 ;  /* 0x000000c6b8004986 */ /* 0x000fe6000c101904 */
[----:B------:R-:W-:Y:S01]  /*936c0*/  IMAD.WIDE R188, R192, 0x4, R210 ;  /* 0x00000004c0bc7825 */ /* 0x000fe200078e02d2 */
[----:B------:R1:W-:Y:S01]  /*936d0*/  @P0 STG.E [R186.64], R251 ;  /* 0x000000fbba000986 */ /* 0x0003e2000c101904 */
[----:B------:R-:W-:Y:S02]  /*936e0*/  ISETP.LT.AND P5, PT, R246, c[0x0][0x178], !P1 ;  /* 0x00005e00f6007a0c */ /* 0x000fe40004fa1270 */
[----:B------:R-:W-:Y:S01]  /*936f0*/  ISETP.LT.AND P3, PT, R245, c[0x0][0x178], !P1 ;  /* 0x00005e00f5007a0c */ /* 0x000fe20004f61270 */
[----:B-1----:R-:W3:Y:S01]  /*93700*/  LDL.LU R251, [R1+0x230] ;  /* 0x0002300001fb7983 */ /* 0x002ee20000300800 */
[----:B------:R-:W-:-:S04]  /*93710*/  IMAD.WIDE R184, R192, 0x4, R212 ;  /* 0x00000004c0b87825 */ /* 0x000fc800078e02d4 */
[----:B------:R-:W-:Y:S01]  /*93720*/  IMAD.WIDE R186, R192, 0x4, R214 ;  /* 0x00000004c0ba7825 */ /* 0x000fe200078e02d6 */
[----:B--2---:R1:W-:Y:S04]  /*93730*/  @P6 STG.E [R188.64], R241 ;  /* 0x000000f1bc006986 */ /* 0x0043e8000c101904 */
[----:B-1----:R-:W2:Y:S04]  /*93740*/  LDL.LU R241, [R1+0xb24] ;  /* 0x000b240001f17983 */ /* 0x002ea80000300800 */
[----:B------:R-:W2:Y:S04]  /*93750*/  LDL.LU R199, [R1+0xaf4] ;  /* 0x000af40001c77983 */ /* 0x000ea80000300800 */
        /* <DEDUP_REMOVED lines=9> */
[----:B------:R-:W-:-:S04]  /*937f0*/  IMAD.WIDE R188, R192, 0x4, R216 ;  /* 0x00000004c0bc7825 */ /* 0x000fc800078e02d8 */
[----:B------:R-:W-:-:S04]  /*93800*/  IMAD.WIDE R190, R192, 0x4, R218 ;  /* 0x00000004c0be7825 */ /* 0x000fc800078e02da */
[C---:B------:R-:W-:Y:S01]  /*93810*/  IMAD.WIDE R184, R192.reuse, 0x4, R220 ;  /* 0x00000004c0b87825 */ /* 0x040fe200078e02dc */
[----:B------:R-:W-:Y:S03]  /*93820*/  @P4 STG.E [R188.64], R194 ;  /* 0x000000c2bc004986 */ /* 0x000fe6000c101904 */
[----:B------:R-:W-:Y:S01]  /*93830*/  IMAD.WIDE R186, R192, 0x4, R222 ;  /* 0x00000004c0ba7825 */ /* 0x000fe200078e02de */
[----:B------:R-:W-:Y:S01]  /*93840*/  @P0 STG.E [R190.64], R195 ;  /* 0x000000c3be000986 */ /* 0x000fe2000c101904 */
[----:B------:R-:W-:-:S03]  /*93850*/  ISETP.GE.AND P2, PT, R193, c[0x0][0x17c], PT ;  /* 0x00005f00c1007a0c */ /* 0x000fc60003f46270 */
[----:B------:R1:W-:Y:S01]  /*93860*/  @P5 STG.E [R184.64], R196 ;  /* 0x000000c4b8005986 */ /* 0x0003e2000c101904 */
[----:B------:R-:W-:-:S03]  /*93870*/  ISETP.LT.AND P1, PT, R228, c[0x0][0x178], !P1 ;  /* 0x00005e00e4007a0c */ /* 0x000fc60004f21270 */
[----:B------:R1:W-:Y:S04]  /*93880*/  @P6 STG.E [R186.64], R249 ;  /* 0x000000f9ba006986 */ /* 0x0003e8000c101904 */
[----:B-1----:R-:W3:Y:S01]  /*93890*/  LDL.LU R196, [R1+0x8e4] ;  /* 0x0008e40001c47983 */ /* 0x002ee20000300800 */
[----:B------:R-:W-:-:S03]  /*938a0*/  ISETP.LT.AND P3, PT, R83, c[0x0][0x178], !P2 ;  /* 0x00005e0053007a0c */ /* 0x000fc60005761270 */
[----:B------:R-:W3:Y:S01]  /*938b0*/  LDL.LU R249, [R1+0x8b4] ;  /* 0x0008b40001f97983 */ /* 0x000ee20000300800 */
[C---:B------:R-:W-:Y:S01]  /*938c0*/  IADD3 R193, R192.reuse, c[0x0][0x198], RZ ;  /* 0x00006600c0c17a10 */ /* 0x040fe20007ffe0ff */
[----:B------:R-:W-:Y:S02]  /*938d0*/  IMAD.WIDE R184, R192, 0x4, R224 ;  /* 0x00000004c0b87825 */ /* 0x000fe400078e02e0 */
[----:B------:R-:W3:Y:S02]  /*938e0*/  LDL.LU R194, [R1+0x824] ;  /* 0x0008240001c27983 */ /* 0x000ee40000300800 */
[----:B------:R-:W-:Y:S02]  /*938f0*/  IMAD.WIDE R186, R193, 0x4, R2 ;  /* 0x00000004c1ba7825 */ /* 0x000fe400078e0202 */
[----:B------:R-:W3:Y:S04]  /*93900*/  LDL.LU R195, [R1+0x7c4] ;  /* 0x0007c40001c37983 */ /* 0x000ee80000300800 */
[----:B------:R1:W-:Y:S01]  /*93910*/  @P1 STG.E [R184.64], R251 ;  /* 0x000000fbb8001986 */ /* 0x0003e2000c101904 */
[----:B------:R-:W-:-:S02]  /*93920*/  ISETP.LT.AND P0, PT, R107, c[0x0][0x178], !P2 ;  /* 0x00005e006b007a0c */ /* 0x000fc40005701270 */
[----:B------:R-:W-:Y:S02]  /*93930*/  ISETP.LT.AND P4, PT, R11, c[0x0][0x178], !P2 ;  /* 0x00005e000b007a0c */ /* 0x000fe40005781270 */
[----:B------:R-:W-:Y:S01]  /*93940*/  ISETP.LT.AND P5, PT, R67, c[0x0][0x178], !P2 ;  /* 0x00005e0043007a0c */ /* 0x000fe200057a1270 */
[----:B-1----:R-:W3:Y:S01]  /*93950*/  LDL.LU R251, [R1+0x6a4] ;  /* 0x0006a40001fb7983 */ /* 0x002ee20000300800 */
[----:B------:R-:W-:Y:S01]  /*93960*/  ISETP.LT.AND P6, PT, R51, c[0x0][0x178], !P2 ;  /* 0x00005e0033007a0c */ /* 0x000fe200057c1270 */
[----:B------:R-:W-:-:S04]  /*93970*/  IMAD.WIDE R184, R193, 0x4, R4 ;  /* 0x00000004c1b87825 */ /* 0x000fc800078e0204 */
[----:B------:R-:W-:-:S04]  /*93980*/  IMAD.WIDE R188, R193, 0x4, R200 ;  /* 0x00000004c1bc7825 */ /* 0x000fc800078e02c8 */
[C---:B------:R-:W-:Y:S01]  /*93990*/  IMAD.WIDE R190, R193.reuse, 0x4, R202 ;  /* 0x00000004c1be7825 */ /* 0x040fe200078e02ca */
[----:B--2---:R1:W-:Y:S04]  /*939a0*/  @P3 STG.E [R186.64], R241 ;  /* 0x000000f1ba003986 */ /* 0x0043e8000c101904 */
[----:B-1----:R-:W2:Y:S01]  /*939b0*/  LDL.LU R241, [R1+0x594] ;  /* 0x0005940001f17983 */ /* 0x002ea20000300800 */
[----:B------:R-:W-:-:S03]  /*939c0*/  IMAD.WIDE R186, R193, 0x4, R6 ;  /* 0x00000004c1ba7825 */ /* 0x000fc600078e0206 */
[----:B------:R1:W-:Y:S04]  /*939d0*/  @P0 STG.E [R184.64], R199 ;  /* 0x000000c7b8000986 */ /* 0x0003e8000c101904 */
[----:B------:R-:W-:Y:S04]  /*939e0*/  @P4 STG.E [R186.64], R198 ;  /* 0x000000c6ba004986 */ /* 0x000fe8000c101904 */
[----:B----4-:R-:W-:Y:S04]  /*939f0*/  @P5 STG.E [R188.64], R197 ;  /* 0x000000c5bc005986 */ /* 0x010fe8000c101904 */
[----:B------:R-:W4:Y:S04]  /*93a00*/  LDL.LU R192, [R1+0x40bc] ;  /* 0x0040bc0001c07983 */ /* 0x000f280000300800 */
[----:B---3--:R3:W-:Y:S04]  /*93a10*/  @P6 STG.E [R190.64], R248 ;  /* 0x000000f8be006986 */ /* 0x0087e8000c101904 */
        /* <DEDUP_REMOVED lines=20> */
[----:B------:R-:W-:Y:S03]  /*93b60*/  @P4 STG.E [R186.64], R195 ;  /* 0x000000c3ba004986 */ /* 0x000fe6000c101904 */
[----:B------:R-:W-:Y:S01]  /*93b70*/  IMAD.WIDE R190, R193, 0x4, R214 ;  /* 0x00000004c1be7825 */ /* 0x000fe200078e02d6 */
[----:B------:R1:W-:Y:S01]  /*93b80*/  @P5 STG.E [R188.64], R251 ;  /* 0x000000fbbc005986 */ /* 0x0003e2000c101904 */
[----:B------:R-:W-:-:S02]  /*93b90*/  ISETP.LT.AND P3, PT, R244, c[0x0][0x178], !P2 ;  /* 0x00005e00f4007a0c */ /* 0x000fc40005761270 */
        /* <DEDUP_REMOVED lines=8> */
[----:B----4-:R-:W-:Y:S04]  /*93c20*/  @P3 STG.E [R184.64], R199 ;  /* 0x000000c7b8003986 */ /* 0x010fe8000c101904 */
[----:B---3--:R1:W-:Y:S04]  /*93c30*/  @P1 STG.E [R186.64], R248 ;  /* 0x000000f8ba001986 */ /* 0x0083e8000c101904 */
[----:B-1----:R-:W3:Y:S01]  /*93c40*/  LDL.LU R248, [R1+0xb10] ;  /* 0x000b100001f87983 */ /* 0x002ee20000300800 */
[----:B------:R-:W-:-:S02]  /*93c50*/  ISETP.GE.AND P0, PT, R192, c[0x0][0x17c], PT ;  /* 0x00005f00c0007a0c */ /* 0x000fc40003f06270 */
[----:B------:R-:W-:Y:S02]  /*93c60*/  ISETP.LT.AND P4, PT, R230, c[0x0][0x178], !P2 ;  /* 0x00005e00e6007a0c */ /* 0x000fe40005781270 */
[----:B------:R-:W-:Y:S01]  /*93c70*/  ISETP.LT.AND P5, PT, R229, c[0x0][0x178], !P2 ;  /* 0x00005e00e5007a0c */ /* 0x000fe200057a1270 */
[----:B------:R-:W-:Y:S01]  /*93c80*/  IMAD.WIDE R184, R193, 0x4, R220 ;  /* 0x00000004c1b87825 */ /* 0x000fe200078e02dc */
[----:B------:R-:W-:Y:S01]  /*93c90*/  ISETP.LT.AND P2, PT, R228, c[0x0][0x178], !P2 ;  /* 0x00005e00e4007a0c */ /* 0x000fe20005741270 */
[----:B------:R-:W4:Y:S01]  /*93ca0*/  LDL.LU R199, [R1+0xae0] ;  /* 0x000ae00001c77983 */ /* 0x000f220000300800 */
[----:B------:R-:W-:Y:S02]  /*93cb0*/  ISETP.LT.AND P6, PT, R83, c[0x0][0x178], !P0 ;  /* 0x00005e0053007a0c */ /* 0x000fe400047c1270 */
[C---:B------:R-:W-:Y:S01]  /*93cc0*/  IADD3 R192, R193.reuse, c[0x0][0x198], RZ ;  /* 0x00006600c1c07a10 */ /* 0x040fe20007ffe0ff */
[----:B------:R-:W-:-:S04]  /*93cd0*/  IMAD.WIDE R186, R193, 0x4, R222 ;  /* 0x00000004c1ba7825 */ /* 0x000fc800078e02de */
[----:B------:R-:W-:Y:S01]  /*93ce0*/  IMAD.WIDE R188, R193, 0x4, R224 ;  /* 0x00000004c1bc7825 */ /* 0x000fe200078e02e0 */
[----:B------:R-:W-:Y:S03]  /*93cf0*/  @P4 STG.E [R184.64], R198 ;  /* 0x000000c6b8004986 */ /* 0x000fe6000c101904 */
[----:B------:R-:W-:Y:S01]  /*93d00*/  IMAD.WIDE R190, R192, 0x4, R2 ;  /* 0x00000004c0be7825 */ /* 0x000fe200078e0202 */
[----:B------:R-:W-:Y:S04]  /*93d10*/  @P5 STG.E [R186.64], R197 ;  /* 0x000000c5ba005986 */ /* 0x000fe8000c101904 */
[----:B------:R1:W-:Y:S01]  /*93d20*/  @P2 STG.E [R188.64], R196 ;  /* 0x000000c4bc002986 */ /* 0x0003e2000c101904 */
[----:B------:R-:W-:-:S03]  /*93d30*/  ISETP.LT.AND P1, PT, R107, c[0x0][0x178], !P0 ;  /* 0x00005e006b007a0c */ /* 0x000fc60004721270 */
[----:B------:R1:W-:Y:S04]  /*93d40*/  @P6 STG.E [R190.64], R249 ;  /* 0x000000f9be006986 */ /* 0x0003e8000c101904 */
[----:B-1----:R-:W4:Y:S01]  /*93d50*/  LDL.LU R196, [R1+0xaa0] ;  /* 0x000aa00001c47983 */ /* 0x002f220000300800 */
[----:B------:R-:W-:-:S03]  /*93d60*/  ISETP.LT.AND P3, PT, R11, c[0x0][0x178], !P0 ;  /* 0x00005e000b007a0c */ /* 0x000fc60004761270 */
[----:B------:R-:W4:Y:S01]  /*93d70*/  LDL.LU R249, [R1+0xa60] ;  /* 0x000a600001f97983 */ /* 0x000f220000300800 */
[----:B------:R-:W-:-:S03]  /*93d80*/  IMAD.WIDE R184, R192, 0x4, R4 ;  /* 0x00000004c0b87825 */ /* 0x000fc600078e0204 */
[----:B------:R-:W4:Y:S01]  /*93d90*/  LDL.LU R198, [R1+0x960] ;  /* 0x0009600001c67983 */ /* 0x000f220000300800 */
[----:B------:R-:W-:-:S03]  /*93da0*/  IMAD.WIDE R186, R192, 0x4, R6 ;  /* 0x00000004c0ba7825 */ /* 0x000fc600078e0206 */
[----:B------:R-:W4:Y:S01]  /*93db0*/  LDL.LU R197, [R1+0x8d0] ;  /* 0x0008d00001c57983 */ /* 0x000f220000300800 */
[----:B------:R-:W-:-:S03]  /*93dc0*/  ISETP.LT.AND P4, PT, R67, c[0x0][0x178], !P0 ;  /* 0x00005e0043007a0c */ /* 0x000fc60004781270 */
[----:B------:R1:W-:Y:S01]  /*93dd0*/  @P1 STG.E [R184.64], R251 ;  /* 0x000000fbb8001986 */ /* 0x0003e2000c101904 */
[----:B------:R-:W-:Y:S02]  /*93de0*/  ISETP.LT.AND P2, PT, R51, c[0x0][0x178], !P0 ;  /* 0x00005e0033007a0c */ /* 0x000fe40004741270 */
[----:B------:R-:W-:Y:S01]  /*93df0*/  ISETP.LT.AND P5, PT, R19, c[0x0][0x178], !P0 ;  /* 0x00005e0013007a0c */ /* 0x000fe200047a1270 */
[----:B-1----:R-:W4:Y:S01]  /*93e00*/  LDL.LU R251, [R1+0x890] ;  /* 0x0008900001fb7983 */ /* 0x002f220000300800 */
[----:B------:R-:W-:-:S04]  /*93e10*/  IMAD.WIDE R184, R192, 0x4, R200 ;  /* 0x00000004c0b87825 */ /* 0x000fc800078e02c8 */
[C---:B------:R-:W-:Y:S01]  /*93e20*/  IMAD.WIDE R188, R192.reuse, 0x4, R204 ;  /* 0x00000004c0bc7825 */ /* 0x040fe200078e02cc */
[----:B--2---:R1:W-:Y:S04]  /*93e30*/  @P3 STG.E [R186.64], R241 ;  /* 0x000000f1ba003986 */ /* 0x0043e8000c101904 */
[----:B-1----:R-:W2:Y:S01]  /*93e40*/  LDL.LU R241, [R1+0x7d0] ;  /* 0x0007d00001f17983 */ /* 0x002ea20000300800 */
[----:B------:R-:W-:-:S03]  /*93e50*/  IMAD.WIDE R186, R192, 0x4, R202 ;  /* 0x00000004c0ba7825 */ /* 0x000fc600078e02ca */
[----:B------:R-:W-:Y:S04]  /*93e60*/  @P4 STG.E [R184.64], R194 ;  /* 0x000000c2b8004986 */ /* 0x000fe8000c101904 */
[----:B------:R-:W-:Y:S04]  /*93e70*/  @P2 STG.E [R186.64], R195 ;  /* 0x000000c3ba002986 */ /* 0x000fe8000c101904 */
[----:B---3--:R1:W-:Y:S04]  /*93e80*/  @P5 STG.E [R188.64], R248 ;  /* 0x000000f8bc005986 */ /* 0x0083e8000c101904 */
[----:B-1----:R-:W3:Y:S01]  /*93e90*/  LDL.LU R248, [R1+0x7b0] ;  /* 0x0007b00001f87983 */ /* 0x002ee20000300800 */
[----:B------:R-:W-:-:S03]  /*93ea0*/  ISETP.LT.AND P6, PT, R35, c[0x0][0x178], !P0 ;  /* 0x00005e0023007a0c */ /* 0x000fc600047c1270 */
[----:B------:R-:W3:Y:S01]  /*93eb0*/  LDL.LU R193, [R1+0x40c0] ;  /* 0x0040c00001c17983 */ /* 0x000ee20000300800 */
[----:B------:R-:W-:Y:S02]  /*93ec0*/  ISETP.LT.AND P1, PT, R250, c[0x0][0x178], !P0 ;  /* 0x00005e00fa007a0c */ /* 0x000fe40004721270 */
[----:B------:R-:W-:Y:S01]  /*93ed0*/  ISETP.LT.AND P3, PT, R247, c[0x0][0x178], !P0 ;  /* 0x00005e00f7007a0c */ /* 0x000fe20004761270 */
[C---:B------:R-:W-:Y:S01]  /*93ee0*/  IMAD.WIDE R190, R192.reuse, 0x4, R206 ;  /* 0x00000004c0be7825 */ /* 0x040fe200078e02ce */
[----:B------:R-:W3:Y:S03]  /*93ef0*/  LDL.LU R195, [R1+0x5a0] ;  /* 0x0005a00001c37983 */ /* 0x000ee60000300800 */
[----:B------:R-:W-:-:S04]  /*93f00*/  IMAD.WIDE R184, R192, 0x4, R208 ;  /* 0x00000004c0b87825 */ /* 0x000fc800078e02d0 */
[----:B------:R-:W-:Y:S01]  /*93f10*/  IMAD.WIDE R186, R192, 0x4, R210 ;  /* 0x00000004c0ba7825 */ /* 0x000fe200078e02d2 */
[----:B----4-:R1:W-:Y:S01]  /*93f20*/  @P6 STG.E [R190.64], R199 ;  /* 0x000000c7be006986 */ /* 0x0103e2000c101904 */
[----:B------:R-:W-:Y:S02]  /*93f30*/  ISETP.LT.AND P4, PT, R246, c[0x0][0x178], !P0 ;  /* 0x00005e00f6007a0c */ /* 0x000fe40004781270 */
[----:B------:R-:W-:Y:S01]  /*93f40*/  ISETP.LT.AND P2, PT, R245, c[0x0][0x178], !P0 ;  /* 0x00005e00f5007a0c */ /* 0x000fe20004741270 */
[----:B------:R4:W-:Y:S04]  /*93f50*/  @P1 STG.E [R184.64], R196 ;  /* 0x000000c4b8001986 */ /* 0x0009e8000c101904 */
[----:B-1----:R-:W3:Y:S04]  /*93f60*/  LDL.LU R199, [R1+0x370] ;  /* 0x0003700001c77983 */ /* 0x002ee80000300800 */
[----:B------:R1:W-:Y:S04]  /*93f70*/  @P3 STG.E [R186.64], R249 ;  /* 0x000000f9ba003986 */ /* 0x0003e8000c101904 */
[----:B----4-:R-:W4:Y:S01]  /*93f80*/  LDL.LU R196, [R1+0xbd4] ;  /* 0x000bd40001c47983 */ /* 0x010f220000300800 */
[----:B------:R-:W-:-:S02]  /*93f90*/  ISETP.LT.AND P5, PT, R244, c[0x0][0x178], !P0 ;  /* 0x00005e00f4007a0c */ /* 0x000fc400047a1270 */
[----:B------:R-:W-:Y:S01]  /*93fa0*/  ISETP.LT.AND P6, PT, R231, c[0x0][0x178], !P0 ;  /* 0x00005e00e7007a0c */ /* 0x000fe200047c1270 */
[----:B-1----:R-:W4:Y:S01]  /*93fb0*/  LDL.LU R249, [R1+0xb94] ;  /* 0x000b940001f97983 */ /* 0x002f220000300800 */
[----:B------:R-:W-:-:S04]  /*93fc0*/  IMAD.WIDE R184, R192, 0x4, R212 ;  /* 0x00000004c0b87825 */ /* 0x000fc800078e02d4 */
[C---:B------:R-:W-:Y:S01]  /*93fd0*/  IMAD.WIDE R186, R192.reuse, 0x4, R214 ;  /* 0x00000004c0ba7825 */ /* 0x040fe200078e02d6 */
[----:B------:R-:W-:Y:S03]  /*93fe0*/  @P4 STG.E [R184.64], R198 ;  /* 0x000000c6b8004986 */ /* 0x000fe6000c101904 */
[C---:B------:R-:W-:Y:S01]  /*93ff0*/  IMAD.WIDE R188, R192.reuse, 0x4, R216 ;  /* 0x00000004c0bc7825 */ /* 0x040fe200078e02d8 */
[----:B------:R1:W-:Y:S03]  /*94000*/  @P2 STG.E [R186.64], R197 ;  /* 0x000000c5ba002986 */ /* 0x0003e6000c101904 */
[----:B------:R-:W-:Y:S01]  /*94010*/  IMAD.WIDE R190, R192, 0x4, R218 ;  /* 0x00000004c0be7825 */ /* 0x000fe200078e02da */
[----:B------:R-:W-:Y:S01]  /*94020*/  @P5 STG.E [R188.64], R251 ;  /* 0x000000fbbc005986 */ /* 0x000fe2000c101904 */
[----:B------:R-:W-:-:S03]  /*94030*/  ISETP.LT.AND P1, PT, R230, c[0x0][0x178], !P0 ;  /* 0x00005e00e6007a0c */ /* 0x000fc60004721270 */
[----:B-1----:R-:W4:Y:S01]  /*94040*/  LDL.LU R197, [R1+0xb74] ;  /* 0x000b740001c57983 */ /* 0x002f220000300800 */
[----:B------:R-:W-:-:S03]  /*94050*/  IMAD.WIDE R184, R192, 0x4, R220 ;  /* 0x00000004c0b87825 */ /* 0x000fc600078e02dc */
[----:B--2---:R1:W-:Y:S04]  /*94060*/  @P6 STG.E [R190.64], R241 ;  /* 0x000000f1be006986 */ /* 0x0043e8000c101904 */
[----:B-1----:R-:W2:Y:S04]  /*94070*/  LDL.LU R241, [R1+0xb64] ;  /* 0x000b640001f17983 */ /* 0x002ea80000300800 */
[----:B------:R-:W2:Y:S04]  /*94080*/  LDL.LU R194, [R1+0xb44] ;  /* 0x000b440001c27983 */ /* 0x000ea80000300800 */
[----:B------:R-:W2:Y:S04]  /*94090*/  LDL.LU R198, [R1+0xb14] ;  /* 0x000b140001c67983 */ /* 0x000ea80000300800 */
[----:B------:R-:W2:Y:S04]  /*940a0*/  LDL.LU R251, [R1+0xae4] ;  /* 0x000ae40001fb7983 */ /* 0x000ea80000300800 */
[----:B---3--:R1:W-:Y:S04]  /*940b0*/  @P1 STG.E [R184.64], R248 ;  /* 0x000000f8b8001986 */ /* 0x0083e8000c101904 */
[----:B-1----:R-:W3:Y:S01]  /*940c0*/  LDL.LU R248, [R1+0xaa4] ;  /* 0x000aa40001f87983 */ /* 0x002ee20000300800 */
[----:B------:R-:W-:-:S02]  /*940d0*/  ISETP.GE.AND P3, PT, R193, c[0x0][0x17c], PT ;  /* 0x00005f00c1007a0c */ /* 0x000fc40003f66270 */
[----:B------:R-:W-:Y:S02]  /*940e0*/  ISETP.LT.AND P2, PT, R229, c[0x0][0x178], !P0 ;  /* 0x00005e00e5007a0c */ /* 0x000fe40004741270 */
[----:B------:R-:W-:Y:S02]  /*940f0*/  ISETP.LT.AND P0, PT, R228, c[0x0][0x178], !P0 ;  /* 0x00005e00e4007a0c */ /* 0x000fe40004701270 */
[----:B------:R-:W-:Y:S02]  /*94100*/  ISETP.LT.AND P4, PT, R83, c[0x0][0x178], !P3 ;  /* 0x00005e0053007a0c */ /* 0x000fe40005f81270 */
[----:B------:R-:W-:Y:S02]  /*94110*/  ISETP.LT.AND P6, PT, R107, c[0x0][0x178], !P3 ;  /* 0x00005e006b007a0c */ /* 0x000fe40005fc1270 */
[C---:B------:R-:W-:Y:S01]  /*94120*/  IADD3 R193, R192.reuse, c[0x0][0x198], RZ ;  /* 0x00006600c0c17a10 */ /* 0x040fe20007ffe0ff */
[----:B------:R-:W-:-:S04]  /*94130*/  IMAD.WIDE R184, R192, 0x4, R222 ;  /* 0x00000004c0b87825 */ /* 0x000fc800078e02de */
[----:B------:R-:W-:Y:S01]  /*94140*/  IMAD.WIDE R186, R192, 0x4, R224 ;  /* 0x00000004c0ba7825 */ /* 0x000fe200078e02e0 */
[----:B------:R-:W-:Y:S03]  /*94150*/  @P2 STG.E [R184.64], R195 ;  /* 0x000000c3b8002986 */ /* 0x000fe6000c101904 */
[C---:B------:R-:W-:Y:S01]  /*94160*/  IMAD.WIDE R188, R193.reuse, 0x4, R2 ;  /* 0x00000004c1bc7825 */ /* 0x040fe200078e0202 */
[----:B------:R-:W-:Y:S03]  /*94170*/  @P0 STG.E [R186.64], R199 ;  /* 0x000000c7ba000986 */ /* 0x000fe6000c101904 */
[----:B------:R-:W-:Y:S01]  /*94180*/  IMAD.WIDE R190, R193, 0x4, R4 ;  /* 0x00000004c1be7825 */ /* 0x000fe200078e0204 */
[----:B----4-:R1:W-:Y:S01]  /*94190*/  @P4 STG.E [R188.64], R196 ;  /* 0x000000c4bc004986 */ /* 0x0103e2000c101904 */
[----:B------:R-:W-:-:S03]  /*941a0*/  ISETP.LT.AND P5, PT, R11, c[0x0][0x178], !P3 ;  /* 0x00005e000b007a0c */ /* 0x000fc60005fa1270 */
[----:B------:R4:W-:Y:S04]  /*941b0*/  @P6 STG.E [R190.64], R249 ;  /* 0x000000f9be006986 */ /* 0x0009e8000c101904 */
[----:B-1----:R-:W3:Y:S01]  /*941c0*/  LDL.LU R196, [R1+0xa64] ;  /* 0x000a640001c47983 */ /* 0x002ee20000300800 */
[----:B------:R-:W-:-:S03]  /*941d0*/  ISETP.LT.AND P1, PT, R67, c[0x0][0x178], !P3 ;  /* 0x00005e0043007a0c */ /* 0x000fc60005f21270 */
[----:B----4-:R-:W4:Y:S01]  /*941e0*/  LDL.LU R249, [R1+0x964] ;  /* 0x0009640001f97983 */ /* 0x010f220000300800 */
[----:B------:R-:W-:-:S03]  /*941f0*/  IMAD.WIDE R184, R193, 0x4, R6 ;  /* 0x00000004c1b87825 */ /* 0x000fc600078e0206 */
[----:B------:R-:W4:Y:S01]  /*94200*/  LDL.LU R195, [R1+0x8d4] ;  /* 0x0008d40001c37983 */ /* 0x000f220000300800 */
[----:B------:R-:W-:-:S03]  /*94210*/  IMAD.WIDE R186, R193, 0x4, R200 ;  /* 0x00000004c1ba7825 */ /* 0x000fc600078e02c8 */
[----:B------:R-:W4:Y:S04]  /*94220*/  LDL.LU R199, [R1+0x894] ;  /* 0x0008940001c77983 */ /* 0x000f280000300800 */
[----:B------:R1:W-:Y:S01]  /*94230*/  @P5 STG.E [R184.64], R197 ;  /* 0x000000c5b8005986 */ /* 0x0003e2000c101904 */
[----:B------:R-:W-:Y:S02]  /*94240*/  ISETP.LT.AND P0, PT, R51, c[0x0][0x178], !P3 ;  /* 0x00005e0033007a0c */ /* 0x000fe40005f01270 */
[----:B------:R-:W-:Y:S02]  /*94250*/  ISETP.LT.AND P2, PT, R19, c[0x0][0x178], !P3 ;  /* 0x00005e0013007a0c */ /* 0x000fe40005f41270 */
[----:B------:R-:W-:Y:S01]  /*94260*/  ISETP.LT.AND P4, PT, R35, c[0x0][0x178], !P3 ;  /* 0x00005e0023007a0c */ /* 0x000fe20005f81270 */
[----:B-1----:R-:W4:Y:S01]  /*94270*/  LDL.LU R197, [R1+0x7d4] ;  /* 0x0007d40001c57983 */ /* 0x002f220000300800 */
        /* <DEDUP_REMOVED lines=8> */
[----:B------:R-:W-:Y:S04]  /*94300*/  @P2 STG.E [R186.64], R198 ;  /* 0x000000c6ba002986 */ /* 0x000fe8000c101904 */
[----:B------:R1:W-:Y:S04]  /*94310*/  @P4 STG.E [R188.64], R251 ;  /* 0x000000fbbc004986 */ /* 0x0003e8000c101904 */
[----:B------:R-:W2:Y:S04]  /*94320*/  LDL.LU R192, [R1+0x40c4] ;  /* 0x0040c40001c07983 */ /* 0x000ea80000300800 */
[----:B---3--:R3:W-:Y:S04]  /*94330*/  @P6 STG.E [R190.64], R248 ;  /* 0x000000f8be006986 */ /* 0x0087e8000c101904 */
[----:B-1----:R-:W2:Y:S04]  /*94340*/  LDL.LU R251, [R1+0x5a4] ;  /* 0x0005a40001fb7983 */ /* 0x002ea80000300800 */
[----:B---3--:R-:W3:Y:S01]  /*94350*/  LDL.LU R248, [R1+0x374] ;  /* 0x0003740001f87983 */ /* 0x008ee20000300800 */
[----:B------:R-:W-:-:S02]  /*94360*/  ISETP.LT.AND P5, PT, R247, c[0x0][0x178], !P3 ;  /* 0x00005e00f7007a0c */ /* 0x000fc40005fa1270 */
[----:B------:R-:W-:Y:S01]  /*94370*/  ISETP.LT.AND P1, PT, R246, c[0x0][0x178], !P3 ;  /* 0x00005e00f6007a0c */ /* 0x000fe20005f21270 */
[C---:B------:R-:W-:Y:S01]  /*94380*/  IMAD.WIDE R184, R193.reuse, 0x4, R210 ;  /* 0x00000004c1b87825 */ /* 0x040fe200078e02d2 */
[----:B------:R-:W3:Y:S03]  /*94390*/  LDL.LU R198, [R1+0xc90] ;  /* 0x000c900001c67983 */ /* 0x000ee60000300800 */
[----:B------:R-:W-:Y:S01]  /*943a0*/  IMAD.WIDE R186, R193, 0x4, R212 ;  /* 0x00000004c1ba7825 */ /* 0x000fe200078e02d4 */
[----:B------:R-:W-:Y:S02]  /*943b0*/  ISETP.LT.AND P0, PT, R245, c[0x0][0x178], !P3 ;  /* 0x00005e00f5007a0c */ /* 0x000fe40005f01270 */
[----:B------:R-:W-:Y:S02]  /*943c0*/  ISETP.LT.AND P2, PT, R244, c[0x0][0x178], !P3 ;  /* 0x00005e00f4007a0c */ /* 0x000fe40005f41270 */
[----:B------:R-:W-:-:S02]  /*943d0*/  ISETP.LT.AND P4, PT, R231, c[0x0][0x178], !P3 ;  /* 0x00005e00e7007a0c */ /* 0x000fc40005f81270 */
[----:B------:R-:W-:Y:S01]  /*943e0*/  ISETP.LT.AND P6, PT, R230, c[0x0][0x178], !P3 ;  /* 0x00005e00e6007a0c */ /* 0x000fe20005fc1270 */
[----:B------:R1:W-:Y:S04]  /*943f0*/  @P5 STG.E [R184.64], R196 ;  /* 0x000000c4b8005986 */ /* 0x0003e8000c101904 */
[----:B----4-:R4:W-:Y:S04]  /*94400*/  @P1 STG.E [R186.64], R249 ;  /* 0x000000f9ba001986 */ /* 0x0109e8000c101904 */
[----:B-1----:R-:W3:Y:S04]  /*94410*/  LDL.LU R196, [R1+0xc50] ;  /* 0x000c500001c47983 */ /* 0x002ee80000300800 */
[----:B----4-:R-:W4:Y:S01]  /*94420*/  LDL.LU R249, [R1+0xc40] ;  /* 0x000c400001f97983 */ /* 0x010f220000300800 */
[----:B------:R-:W-:-:S04]  /*94430*/  IMAD.WIDE R184, R193, 0x4, R214 ;  /* 0x00000004c1b87825 */ /* 0x000fc800078e02d6 */
[C---:B------:R-:W-:Y:S01]  /*94440*/  IMAD.WIDE R186, R193.reuse, 0x4, R216 ;  /* 0x00000004c1ba7825 */ /* 0x040fe200078e02d8 */
[----:B------:R1:W-:Y:S03]  /*94450*/  @P0 STG.E [R184.64], R195 ;  /* 0x000000c3b8000986 */ /* 0x0003e6000c101904 */
[C---:B------:R-:W-:Y:S01]  /*94460*/  IMAD.WIDE R188, R193.reuse, 0x4, R218 ;  /* 0x00000004c1bc7825 */ /* 0x040fe200078e02da */
[----:B------:R-:W-:Y:S03]  /*94470*/  @P2 STG.E [R186.64], R199 ;  /* 0x000000c7ba002986 */ /* 0x000fe6000c101904 */
[----:B------:R-:W-:Y:S01]  /*94480*/  IMAD.WIDE R190, R193, 0x4, R220 ;  /* 0x00000004c1be7825 */ /* 0x000fe200078e02dc */
[----:B------:R1:W-:Y:S04]  /*94490*/  @P4 STG.E [R188.64], R197 ;  /* 0x000000c5bc004986 */ /* 0x0003e8000c101904 */
[----:B-1----:R-:W4:Y:S01]  /*944a0*/  LDL.LU R195, [R1+0xc10] ;  /* 0x000c100001c37983 */ /* 0x002f220000300800 */
[----:B------:R-:W-:-:S02]  /*944b0*/  ISETP.LT.AND P5, PT, R228, c[0x0][0x178], !P3 ;  /* 0x00005e00e4007a0c */ /* 0x000fc40005fa1270 */
[----:B------:R-:W-:Y:S01]  /*944c0*/  ISETP.LT.AND P3, PT, R229, c[0x0][0x178], !P3 ;  /* 0x00005e00e5007a0c */ /* 0x000fe20005f61270 */
[----:B------:R-:W4:Y:S01]  /*944d0*/  LDL.LU R197, [R1+0xbf0] ;  /* 0x000bf00001c57983 */ /* 0x000f220000300800 */
[----:B------:R-:W-:-:S04]  /*944e0*/  IMAD.WIDE R184, R193, 0x4, R222 ;  /* 0x00000004c1b87825 */ /* 0x000fc800078e02de */
[----:B------:R-:W-:Y:S01]  /*944f0*/  IMAD.WIDE R188, R193, 0x4, R224 ;  /* 0x00000004c1bc7825 */ /* 0x000fe200078e02e0 */
[----:B--2---:R1:W-:Y:S04]  /*94500*/  @P6 STG.E [R190.64], R241 ;  /* 0x000000f1be006986 */ /* 0x0043e8000c101904 */
[----:B-1----:R-:W2:Y:S04]  /*94510*/  LDL.LU R241, [R1+0xbb0] ;  /* 0x000bb00001f17983 */ /* 0x002ea80000300800 */
[----:B------:R-:W2:Y:S04]  /*94520*/  LDL.LU R199, [R1+0xba0] ;  /* 0x000ba00001c77983 */ /* 0x000ea80000300800 */
[----:B------:R1:W-:Y:S04]  /*94530*/  @P3 STG.E [R184.64], R251 ;  /* 0x000000fbb8003986 */ /* 0x0003e8000c101904 */
[----:B---3--:R3:W-:Y:S04]  /*94540*/  @P5 STG.E [R188.64], R248 ;  /* 0x000000f8bc005986 */ /* 0x0087e8000c101904 */
[----:B-1----:R-:W2:Y:S04]  /*94550*/  LDL.LU R251, [R1+0xb80] ;  /* 0x000b800001fb7983 */ /* 0x002ea80000300800 */
[----:B---3--:R-:W3:Y:S01]  /*94560*/  LDL.LU R248, [R1+0xb50] ;  /* 0x000b500001f87983 */ /* 0x008ee20000300800 */
[----:B------:R-:W-:-:S04]  /*94570*/  ISETP.GE.AND P1, PT, R192, c[0x0][0x17c], PT ;  /* 0x00005f00c0007a0c */ /* 0x000fc80003f26270 */
[----:B------:R-:W-:Y:S02]  /*94580*/  ISETP.LT.AND P0, PT, R83, c[0x0][0x178], !P1 ;  /* 0x00005e0053007a0c */ /* 0x000fe40004f01270 */
[----:B------:R-:W-:Y:S02]  /*94590*/  ISETP.LT.AND P2, PT, R107, c[0x0][0x178], !P1 ;  /* 0x00005e006b007a0c */ /* 0x000fe40004f41270 */
[----:B------:R-:W-:Y:S02]  /*945a0*/  ISETP.LT.AND P4, PT, R11, c[0x0][0x178], !P1 ;  /* 0x00005e000b007a0c */ /* 0x000fe40004f81270 */
[----:B------:R-:W-:-:S05]  /*945b0*/  IADD3 R186, R193, c[0x0][0x198], RZ ;  /* 0x00006600c1ba7a10 */ /* 0x000fca0007ffe0ff */
[----:B------:R-:W-:-:S04]  /*945c0*/  IMAD.WIDE R184, R186, 0x4, R2 ;  /* 0x00000004bab87825 */ /* 0x000fc800078e0202 */
[C---:B------:R-:W-:Y:S01]  /*945d0*/  IMAD.WIDE R188, R186.reuse, 0x4, R4 ;  /* 0x00000004babc7825 */ /* 0x040fe200078e0204 */
[----:B------:R1:W-:Y:S03]  /*945e0*/  @P0 STG.E [R184.64], R198 ;  /* 0x000000c6b8000986 */ /* 0x0003e6000c101904 */
[----:B------:R-:W-:Y:S01]  /*945f0*/  IMAD.WIDE R190, R186, 0x4, R6 ;  /* 0x00000004babe7825 */ /* 0x000fe200078e0206 */
[----:B------:R4:W-:Y:S01]  /*94600*/  @P2 STG.E [R188.64], R196 ;  /* 0x000000c4bc002986 */ /* 0x0009e2000c101904 */
[----:B------:R-:W-:-:S03]  /*94610*/  ISETP.LT.AND P5, PT, R67, c[0x0][0x178], !P1 ;  /* 0x00005e0043007a0c */ /* 0x000fc60004fa1270 */
[----:B-1----:R-:W3:Y:S04]  /*94620*/  LDL.LU R198, [R1+0xb30] ;  /* 0x000b300001c67983 */ /* 0x002ee80000300800 */
[----:B----4-:R1:W-:Y:S04]  /*94630*/  @P4 STG.E [R190.64], R249 ;  /* 0x000000f9be004986 */ /* 0x0103e8000c101904 */
[----:B------:R-:W4:Y:S01]  /*94640*/  LDL.LU R196, [R1+0xb00] ;  /* 0x000b000001c47983 */ /* 0x000f220000300800 */
[----:B------:R-:W-:Y:S02]  /*94650*/  ISETP.LT.AND P3, PT, R51, c[0x0][0x178], !P1 ;  /* 0x00005e0033007a0c */ /* 0x000fe40004f61270 */
[----:B------:R-:W-:Y:S01]  /*94660*/  ISETP.LT.AND P6, PT, R19, c[0x0][0x178], !P1 ;  /* 0x00005e0013007a0c */ /* 0x000fe20004fc1270 */
[----:B-1----:R-:W4:Y:S01]  /*94670*/  LDL.LU R249, [R1+0xad0] ;  /* 0x000ad00001f97983 */ /* 0x002f220000300800 */
[----:B------:R-:W-:-:S03]  /*94680*/  IMAD.WIDE R184, R186, 0x4, R200 ;  /* 0x00000004bab87825 */ /* 0x000fc600078e02c8 */
[----:B------:R-:W4:Y:S01]  /*94690*/  LDL.LU R187, [R1+0x40c8] ;  /* 0x0040c80001bb7983 */ /* 0x000f220000300800 */
[----:B------:R-:W-:-:S04]  /*946a0*/  IMAD.WIDE R188, R186, 0x4, R202 ;  /* 0x00000004babc7825 */ /* 0x000fc800078e02ca */
[----:B------:R-:W-:Y:S01]  /*946b0*/  IMAD.WIDE R190, R186, 0x4, R204 ;  /* 0x00000004babe7825 */ /* 0x000fe200078e02cc */
[----:B------:R-:W-:Y:S04]  /*946c0*/  @P5 STG.E [R184.64], R195 ;  /* 0x000000c3b8005986 */ /* 0x000fe8000c101904 */
[----:B------:R1:W-:Y:S01]  /*946d0*/  @P3 STG.E [R188.64], R197 ;  /* 0x000000c5bc003986 */ /* 0x0003e2000c101904 */
[----:B------:R-:W-:Y:S02]  /*946e0*/  ISETP.LT.AND P0, PT, R35, c[0x0][0x178], !P1 ;  /* 0x00005e0023007a0c */ /* 0x000fe40004f01270 */
        /* <DEDUP_REMOVED lines=8> */
[----:B------:R1:W-:Y:S04]  /*94770*/  @P0 STG.E [R184.64], R199 ;  /* 0x000000c7b8000986 */ /* 0x0003e8000c101904 */
[----:B------:R-:W2:Y:S04]  /*94780*/  LDL.LU R195, [R1+0x950] ;  /* 0x0009500001c37983 */ /* 0x000ea80000300800 */
[----:B------:R3:W-:Y:S04]  /*94790*/  @P2 STG.E [R188.64], R251 ;  /* 0x000000fbbc002986 */ /* 0x0007e8000c101904 */
[----:B-1----:R-:W2:Y:S04]  /*947a0*/  LDL.LU R199, [R1+0x850] ;  /* 0x0008500001c77983 */ /* 0x002ea80000300800 */
[----:B---3--:R1:W-:Y:S04]  /*947b0*/  @P4 STG.E [R190.64], R248 ;  /* 0x000000f8be004986 */ /* 0x0083e8000c101904 */
[----:B------:R-:W3:Y:S04]  /*947c0*/  LDL.LU R251, [R1+0xc94] ;  /* 0x000c940001fb7983 */ /* 0x000ee80000300800 */
[----:B-1----:R-:W3:Y:S01]  /*947d0*/  LDL.LU R248, [R1+0xc54] ;  /* 0x000c540001f87983 */ /* 0x002ee20000300800 */
[----:B------:R-:W-:-:S02]  /*947e0*/  ISETP.LT.AND P5, PT, R246, c[0x0][0x178], !P1 ;  /* 0x00005e00f6007a0c */ /* 0x000fc40004fa1270 */
[----:B------:R-:W-:Y:S02]  /*947f0*/  ISETP.LT.AND P3, PT, R245, c[0x0][0x178], !P1 ;  /* 0x00005e00f5007a0c */ /* 0x000fe40004f61270 */
[----:B------:R-:W-:Y:S01]  /*94800*/  ISETP.LT.AND P6, PT, R244, c[0x0][0x178], !P1 ;  /* 0x00005e00f4007a0c */ /* 0x000fe20004fc1270 */
[----:B------:R-:W-:-:S04]  /*94810*/  IMAD.WIDE R184, R186, 0x4, R212 ;  /* 0x00000004bab87825 */ /* 0x000fc800078e02d4 */
[----:B------:R-:W-:-:S04]  /*94820*/  IMAD.WIDE R188, R186, 0x4, R214 ;  /* 0x00000004babc7825 */ /* 0x000fc800078e02d6 */
[----:B------:R-:W-:Y:S01]  /*94830*/  IMAD.WIDE R190, R186, 0x4, R216 ;  /* 0x00000004babe7825 */ /* 0x000fe200078e02d8 */
[----:B------:R-:W-:Y:S01]  /*94840*/  @P5 STG.E [R184.64], R198 ;  /* 0x000000c6b8005986 */ /* 0x000fe2000c101904 */
[----:B------:R-:W-:-:S03]  /*94850*/  ISETP.LT.AND P2, PT, R231, c[0x0][0x178], !P1 ;  /* 0x00005e00e7007a0c */ /* 0x000fc60004f41270 */
[----:B----4-:R1:W-:Y:S01]  /*94860*/  @P3 STG.E [R188.64], R196 ;  /* 0x000000c4bc003986 */ /* 0x0103e2000c101904 */
[----:B------:R-:W-:-:S03]  /*94870*/  ISETP.LT.AND P4, PT, R230, c[0x0][0x178], !P1 ;  /* 0x00005e00e6007a0c */ /* 0x000fc60004f81270 */
[----:B------:R4:W-:Y:S04]  /*94880*/  @P6 STG.E [R190.64], R249 ;  /* 0x000000f9be006986 */ /* 0x0009e8000c101904 */
[----:B-1----:R-:W3:Y:S04]  /*94890*/  LDL.LU R196, [R1+0xc44] ;  /* 0x000c440001c47983 */ /* 0x002ee80000300800 */
[----:B----4-:R-:W4:Y:S01]  /*948a0*/  LDL.LU R249, [R1+0xc14] ;  /* 0x000c140001f97983 */ /* 0x010f220000300800 */
[----:B------:R-:W-:-:S03]  /*948b0*/  IMAD.WIDE R188, R186, 0x4, R218 ;  /* 0x00000004babc7825 */ /* 0x000fc600078e02da */
[----:B------:R-:W4:Y:S01]  /*948c0*/  LDL.LU R194, [R1+0xbf4] ;  /* 0x000bf40001c27983 */ /* 0x000f220000300800 */
[----:B------:R-:W-:Y:S01]  /*948d0*/  IMAD.WIDE R184, R186, 0x4, R220 ;  /* 0x00000004bab87825 */ /* 0x000fe200078e02dc */
[----:B------:R-:W-:Y:S02]  /*948e0*/  ISETP.GE.AND P0, PT, R187, c[0x0][0x17c], PT ;  /* 0x00005f00bb007a0c */ /* 0x000fe40003f06270 */
[----:B------:R-:W4:Y:S01]  /*948f0*/  LDL.LU R198, [R1+0xbb4] ;  /* 0x000bb40001c67983 */ /* 0x000f220000300800 */
[----:B------:R-:W-:-:S03]  /*94900*/  ISETP.LT.AND P3, PT, R228, c[0x0][0x178], !P1 ;  /* 0x00005e00e4007a0c */ /* 0x000fc60004f61270 */
[----:B------:R1:W-:Y:S01]  /*94910*/  @P2 STG.E [R188.64], R197 ;  /* 0x000000c5bc002986 */ /* 0x0003e2000c101904 */
[----:B------:R-:W-:Y:S02]  /*94920*/  ISETP.LT.AND P1, PT, R229, c[0x0][0x178], !P1 ;  /* 0x00005e00e5007a0c */ /* 0x000fe40004f21270 */
[----:B------:R-:W-:Y:S02]  /*94930*/  ISETP.LT.AND P5, PT, R83, c[0x0][0x178], !P0 ;  /* 0x00005e0053007a0c */ /* 0x000fe400047a1270 */
[----:B------:R-:W-:Y:S01]  /*94940*/  ISETP.LT.AND P6, PT, R107, c[0x0][0x178], !P0 ;  /* 0x00005e006b007a0c */ /* 0x000fe200047c1270 */
[----:B-1----:R-:W4:Y:S01]  /*94950*/  LDL.LU R197, [R1+0xba4] ;  /* 0x000ba40001c57983 */ /* 0x002f220000300800 */
[----:B------:R-:W-:-:S05]  /*94960*/  IADD3 R192, R186, c[0x0][0x198], RZ ;  /* 0x00006600bac07a10 */ /* 0x000fca0007ffe0ff */
[----:B------:R-:W-:-:S04]  /*94970*/  IMAD.WIDE R188, R192, 0x4, R2 ;  /* 0x00000004c0bc7825 */ /* 0x000fc800078e0202 */
[----:B------:R-:W-:Y:S01]  /*94980*/  IMAD.WIDE R190, R192, 0x4, R4 ;  /* 0x00000004c0be7825 */ /* 0x000fe200078e0204 */
[----:B--2---:R1:W-:Y:S04]  /*94990*/  @P4 STG.E [R184.64], R241 ;  /* 0x000000f1b8004986 */ /* 0x0043e8000c101904 */
[----:B-1----:R-:W2:Y:S01]  /*949a0*/  LDL.LU R241, [R1+0xb84] ;  /* 0x000b840001f17983 */ /* 0x002ea20000300800 */
[----:B------:R-:W-:-:S04]  /*949b0*/  IMAD.WIDE R184, R186, 0x4, R222 ;  /* 0x00000004bab87825 */ /* 0x000fc800078e02de */
[----:B------:R-:W-:Y:S01]  /*949c0*/  IMAD.WIDE R186, R186, 0x4, R224 ;  /* 0x00000004baba7825 */ /* 0x000fe200078e02e0 */
[----:B------:R-:W-:Y:S04]  /*949d0*/  @P1 STG.E [R184.64], R195 ;  /* 0x000000c3b8001986 */ /* 0x000fe8000c101904 */
[----:B------:R-:W-:Y:S04]  /*949e0*/  @P3 STG.E [R186.64], R199 ;  /* 0x000000c7ba003986 */ /* 0x000fe8000c101904 */
[----:B---3--:R1:W-:Y:S04]  /*949f0*/  @P5 STG.E [R188.64], R251 ;  /* 0x000000fbbc005986 */ /* 0x0083e8000c101904 */
[----:B------:R3:W-:Y:S04]  /*94a00*/  @P6 STG.E [R190.64], R248 ;  /* 0x000000f8be006986 */ /* 0x0007e8000c101904 */
[----:B-1----:R-:W2:Y:S04]  /*94a10*/  LDL.LU R251, [R1+0xb54] ;  /* 0x000b540001fb7983 */ /* 0x002ea80000300800 */
[----:B---3--:R-:W3:Y:S01]  /*94a20*/  LDL.LU R248, [R1+0xb34] ;  /* 0x000b340001f87983 */ /* 0x008ee20000300800 */
[----:B------:R-:W-:-:S02]  /*94a30*/  ISETP.LT.AND P2, PT, R11, c[0x0][0x178], !P0 ;  /* 0x00005e000b007a0c */ /* 0x000fc40004741270 */
[----:B------:R-:W-:Y:S01]  /*94a40*/  ISETP.LT.AND P4, PT, R67, c[0x0][0x178], !P0 ;  /* 0x00005e0043007a0c */ /* 0x000fe20004781270 */
[C---:B------:R-:W-:Y:S01]  /*94a50*/  IMAD.WIDE R184, R192.reuse, 0x4, R6 ;  /* 0x00000004c0b87825 */ /* 0x040fe200078e0206 */
[----:B------:R-:W3:Y:S03]  /*94a60*/  LDL.LU R193, [R1+0x40cc] ;  /* 0x0040cc0001c17983 */ /* 0x000ee60000300800 */
[----:B------:R-:W-:Y:S01]  /*94a70*/  IMAD.WIDE R186, R192, 0x4, R200 ;  /* 0x00000004c0ba7825 */ /* 0x000fe200078e02c8 */
[----:B------:R-:W3:Y:S04]  /*94a80*/  LDL.LU R195, [R1+0xb04] ;  /* 0x000b040001c37983 */ /* 0x000ee80000300800 */
[----:B------:R-:W3:Y:S01]  /*94a90*/  LDL.LU R199, [R1+0xad4] ;  /* 0x000ad40001c77983 */ /* 0x000ee20000300800 */
[----:B------:R-:W-:-:S02]  /*94aa0*/  ISETP.LT.AND P3, PT, R51, c[0x0][0x178], !P0 ;  /* 0x00005e0033007a0c */ /* 0x000fc40004761270 */
[----:B------:R-:W-:Y:S02]  /*94ab0*/  ISETP.LT.AND P1, PT, R19, c[0x0][0x178], !P0 ;  /* 0x00005e0013007a0c */ /* 0x000fe40004721270 */
[----:B------:R-:W-:Y:S02]  /*94ac0*/  ISETP.LT.AND P5, PT, R35, c[0x0][0x178], !P0 ;  /* 0x00005e0023007a0c */ /* 0x000fe400047a1270 */
[----:B------:R-:W-:Y:S01]  /*94ad0*/  ISETP.LT.AND P6, PT, R250, c[0x0][0x178], !P0 ;  /* 0x00005e00fa007a0c */ /* 0x000fe200047c1270 */
[----:B------:R1:W-:Y:S04]  /*94ae0*/  @P2 STG.E [R184.64], R196 ;  /* 0x000000c4b8002986 */ /* 0x0003e8000c101904 */
[----:B----4-:R4:W-:Y:S04]  /*94af0*/  @P4 STG.E [R186.64], R249 ;  /* 0x000000f9ba004986 */ /* 0x0109e8000c101904 */
[----:B-1----:R-:W3:Y:S04]  /*94b00*/  LDL.LU R196, [R1+0xac4] ;  /* 0x000ac40001c47983 */ /* 0x002ee80000300800 */
[----:B----4-:R-:W4:Y:S01]  /*94b10*/  LDL.LU R249, [R1+0xa84] ;  /* 0x000a840001f97983 */ /* 0x010f220000300800 */
        /* <DEDUP_REMOVED lines=9> */
[----:B-1----:R-:W4:Y:S01]  /*94bb0*/  LDL.LU R197, [R1+0x954] ;  /* 0x0009540001c57983 */ /* 0x002f220000300800 */
[----:B------:R-:W-:-:S04]  /*94bc0*/  IMAD.WIDE R184, R192, 0x4, R210 ;  /* 0x00000004c0b87825 */ /* 0x000fc800078e02d2 */
[----:B------:R-:W-:Y:S01]  /*94bd0*/  IMAD.WIDE R186, R192, 0x4, R212 ;  /* 0x00000004c0ba7825 */ /* 0x000fe200078e02d4 */
[----:B--2---:R1:W-:Y:S04]  /*94be0*/  @P6 STG.E [R190.64], R241 ;  /* 0x000000f1be006986 */ /* 0x0043e8000c101904 */
[----:B-1----:R-:W2:Y:S04]  /*94bf0*/  LDL.LU R241, [R1+0x854] ;  /* 0x0008540001f17983 */ /* 0x002ea80000300800 */
[----:B------:R-:W2:Y:S04]  /*94c00*/  LDL.LU R194, [R1+0xa78] ;  /* 0x000a780001c27983 */ /* 0x000ea80000300800 */
[----:B------:R-:W2:Y:S04]  /*94c10*/  LDL.LU R198, [R1+0x8c8] ;  /* 0x0008c80001c67983 */ /* 0x000ea80000300800 */
[----:B------:R1:W-:Y:S04]  /*94c20*/  @P2 STG.E [R184.64], R251 ;  /* 0x000000fbb8002986 */ /* 0x0003e8000c101904 */
[----:B---3--:R3:W-:Y:S04]  /*94c30*/  @P4 STG.E [R186.64], R248 ;  /* 0x000000f8ba004986 */ /* 0x0087e8000c101904 */
[----:B-1----:R-:W2:Y:S04]  /*94c40*/  LDL.LU R251, [R1+0x888] ;  /* 0x0008880001fb7983 */ /* 0x002ea80000300800 */
        /* <DEDUP_REMOVED lines=11> */
[----:B------:R-:W-:-:S03]  /*94d00*/  ISETP.LT.AND P4, PT, R229, c[0x0][0x178], !P0 ;  /* 0x00005e00e5007a0c */ /* 0x000fc60004781270 */
[----:B------:R1:W-:Y:S01]  /*94d10*/  @P5 STG.E [R188.64], R196 ;  /* 0x000000c4bc005986 */ /* 0x0003e2000c101904 */
[----:B------:R-:W-:-:S03]  /*94d20*/  ISETP.LT.AND P0, PT, R228, c[0x0][0x178], !P0 ;  /* 0x00005e00e4007a0c */ /* 0x000fc60004701270 */
[----:B----4-:R4:W-:Y:S04]  /*94d30*/  @P6 STG.E [R190.64], R249 ;  /* 0x000000f9be006986 */ /* 0x0109e8000c101904 */
[----:B-1----:R-:W3:Y:S04]  /*94d40*/  LDL.LU R196, [R1+0x7a8] ;  /* 0x0007a80001c47983 */ /* 0x002ee80000300800 */
[----:B----4-:R-:W4:Y:S01]  /*94d50*/  LDL.LU R249, [R1+0x788] ;  /* 0x0007880001f97983 */ /* 0x010f220000300800 */
[----:B------:R-:W-:Y:S01]  /*94d60*/  IMAD.WIDE R184, R192, 0x4, R222 ;  /* 0x00000004c0b87825 */ /* 0x000fe200078e02de */
[----:B------:R-:W-:-:S02]  /*94d70*/  ISETP.GE.AND P2, PT, R193, c[0x0][0x17c], PT ;  /* 0x00005f00c1007a0c */ /* 0x000fc40003f46270 */
[----:B------:R-:W4:Y:S01]  /*94d80*/  LDL.LU R195, [R1+0x698] ;  /* 0x0006980001c37983 */ /* 0x000f220000300800 */
[----:B------:R-:W-:-:S03]  /*94d90*/  IMAD.WIDE R186, R192, 0x4, R224 ;  /* 0x00000004c0ba7825 */ /* 0x000fc600078e02e0 */
        /* <DEDUP_REMOVED lines=16> */
[----:B------:R-:W2:Y:S04]  /*94ea0*/  LDL.LU R193, [R1+0x40d0] ;  /* 0x0040d00001c17983 */ /* 0x000ea80000300800 */
[----:B------:R1:W-:Y:S04]  /*94eb0*/  @P6 STG.E [R188.64], R251 ;  /* 0x000000fbbc006986 */ /* 0x0003e8000c101904 */
        /* <DEDUP_REMOVED lines=46> */
[----:B------:R1:W-:Y:S01]  /*951a0*/  @P5 STG.E [R186.64], R198 ;  /* 0x000000c6ba005986 */ /* 0x0003e2000c101904 */
[----:B------:R-:W-:-:S03]  /*951b0*/  ISETP.GE.AND P1, PT, R193, c[0x0][0x17c], PT ;  /* 0x00005f00c1007a0c */ /* 0x000fc60003f26270 */
[----:B------:R4:W-:Y:S04]  /*951c0*/  @P6 STG.E [R188.64], R196 ;  /* 0x000000c4bc006986 */ /* 0x0009e8000c101904 */
[----:B-1----:R-:W3:Y:S04]  /*951d0*/  LDL.LU R198, [R1+0x69c] ;  /* 0x00069c0001c67983 */ /* 0x002ee80000300800 */
[----:B----4-:R1:W-:Y:S04]  /*951e0*/  @P2 STG.E [R190.64], R249 ;  /* 0x000000f9be002986 */ /* 0x0103e8000c101904 */
[----:B------:R-:W4:Y:S01]  /*951f0*/  LDL.LU R196, [R1+0x4bc] ;  /* 0x0004bc0001c47983 */ /* 0x000f220000300800 */
[----:B------:R-:W-:-:S02]  /*95200*/  ISETP.LT.AND P4, PT, R83, c[0x0][0x178], !P1 ;  /* 0x00005e0053007a0c */ /* 0x000fc40004f81270 */
[----:B------:R-:W-:Y:S01]  /*95210*/  ISETP.LT.AND P0, PT, R107, c[0x0][0x178], !P1 ;  /* 0x00005e006b007a0c */ /* 0x000fe20004f01270 */
[----:B-1----:R-:W4:Y:S01]  /*95220*/  LDL.LU R249, [R1+0x49c] ;  /* 0x00049c0001f97983 */ /* 0x002f220000300800 */
[----:B------:R-:W-:-:S03]  /*95230*/  IADD3 R192, R192, c[0x0][0x198], RZ ;  /* 0x00006600c0c07a10 */ /* 0x000fc60007ffe0ff */
[----:B------:R-:W4:Y:S02]  /*95240*/  LDL.LU R193, [R1+0x40d4] ;  /* 0x0040d40001c17983 */ /* 0x000f240000300800 */
[----:B------:R-:W-:-:S04]  /*95250*/  IMAD.WIDE R184, R192, 0x4, R2 ;  /* 0x00000004c0b87825 */ /* 0x000fc800078e0202 */
[C---:B------:R-:W-:Y:S01]  /*95260*/  IMAD.WIDE R186, R192.reuse, 0x4, R4 ;  /* 0x00000004c0ba7825 */ /* 0x040fe200078e0204 */
        /* <DEDUP_REMOVED lines=52> */
[----:B------:R3:W-:Y:S04]  /*955b0*/  @P6 STG.E [R190.64], R248 ;  /* 0x000000f8be006986 */ /* 0x0007e8000c101904 */
[----:B-1----:R-:W2:Y:S04]  /*955c0*/  LDL.LU R251, [R1+0x8e8] ;  /* 0x0008e80001fb7983 */ /* 0x002ea80000300800 */
[----:B---3--:R-:W3:Y:S01]  /*955d0*/  LDL.LU R248, [R1+0x8b8] ;  /* 0x0008b80001f87983 */ /* 0x008ee20000300800 */
[----:B------:R-:W-:-:S02]  /*955e0*/  ISETP.GE.AND P2, PT, R193, c[0x0][0x17c], PT ;  /* 0x00005f00c1007a0c */ /* 0x000fc40003f46270 */
[----:B------:R-:W-:Y:S01]  /*955f0*/  ISETP.LT.AND P1, PT, R228, c[0x0][0x178], !P1 ;  /* 0x00005e00e4007a0c */ /* 0x000fe20004f21270 */
[C---:B------:R-:W-:Y:S01]  /*95600*/  IMAD.WIDE R184, R192.reuse, 0x4, R224 ;  /* 0x00000004c0b87825 */ /* 0x040fe200078e02e0 */
[----:B------:R-:W-:Y:S01]  /*95610*/  ISETP.LT.AND P3, PT, R83, c[0x0][0x178], !P2 ;  /* 0x00005e0053007a0c */ /* 0x000fe20005761270 */
[----:B------:R-:W3:Y:S01]  /*95620*/  LDL.LU R194, [R1+0x828] ;  /* 0x0008280001c27983 */ /* 0x000ee20000300800 */
[----:B------:R-:W-:-:S03]  /*95630*/  IADD3 R193, R192, c[0x0][0x198], RZ ;  /* 0x00006600c0c17a10 */ /* 0x000fc60007ffe0ff */
[----:B------:R-:W3:Y:S02]  /*95640*/  LDL.LU R195, [R1+0x7c8] ;  /* 0x0007c80001c37983 */ /* 0x000ee40000300800 */
[----:B------:R-:W-:Y:S01]  /*95650*/  IMAD.WIDE R186, R193, 0x4, R2 ;  /* 0x00000004c1ba7825 */ /* 0x000fe200078e0202 */
[----:B------:R-:W-:Y:S02]  /*95660*/  ISETP.LT.AND P0, PT, R107, c[0x0][0x178], !P2 ;  /* 0x00005e006b007a0c */ /* 0x000fe40005701270 */
[----:B------:R-:W-:Y:S02]  /*95670*/  ISETP.LT.AND P4, PT, R11, c[0x0][0x178], !P2 ;  /* 0x00005e000b007a0c */ /* 0x000fe40005781270 */
[----:B------:R-:W-:Y:S01]  /*95680*/  ISETP.LT.AND P5, PT, R67, c[0x0][0x178], !P2 ;  /* 0x00005e0043007a0c */ /* 0x000fe200057a1270 */
[----:B------:R1:W-:Y:S01]  /*95690*/  @P1 STG.E [R184.64], R196 ;  /* 0x000000c4b8001986 */ /* 0x0003e2000c101904 */
[----:B------:R-:W-:-:S03]  /*956a0*/  ISETP.LT.AND P6, PT, R51, c[0x0][0x178], !P2 ;  /* 0x00005e0033007a0c */ /* 0x000fc600057c1270 */
[----:B----4-:R4:W-:Y:S04]  /*956b0*/  @P3 STG.E [R186.64], R249 ;  /* 0x000000f9ba003986 */ /* 0x0109e8000c101904 */
[----:B-1----:R-:W3:Y:S04]  /*956c0*/  LDL.LU R196, [R1+0x6a8] ;  /* 0x0006a80001c47983 */ /* 0x002ee80000300800 */
[----:B----4-:R-:W4:Y:S01]  /*956d0*/  LDL.LU R249, [R1+0x598] ;  /* 0x0005980001f97983 */ /* 0x010f220000300800 */
[----:B------:R-:W-:-:S03]  /*956e0*/  IMAD.WIDE R184, R193, 0x4, R4 ;  /* 0x00000004c1b87825 */ /* 0x000fc600078e0204 */
[----:B------:R-:W4:Y:S01]  /*956f0*/  LDL.LU R192, [R1+0x40d8] ;  /* 0x0040d80001c07983 */ /* 0x000f220000300800 */
[----:B------:R-:W-:-:S04]  /*95700*/  IMAD.WIDE R186, R193, 0x4, R6 ;  /* 0x00000004c1ba7825 */ /* 0x000fc800078e0206 */
[C---:B------:R-:W-:Y:S01]  /*95710*/  IMAD.WIDE R188, R193.reuse, 0x4, R200 ;  /* 0x00000004c1bc7825 */ /* 0x040fe200078e02c8 */
[----:B------:R1:W-:Y:S03]  /*95720*/  @P0 STG.E [R184.64], R199 ;  /* 0x000000c7b8000986 */ /* 0x0003e6000c101904 */
[----:B------:R-:W-:Y:S01]  /*95730*/  IMAD.WIDE R190, R193, 0x4, R202 ;  /* 0x00000004c1be7825 */ /* 0x000fe200078e02ca */
[----:B------:R1:W-:Y:S04]  /*95740*/  @P4 STG.E [R186.64], R198 ;  /* 0x000000c6ba004986 */ /* 0x0003e8000c101904 */
[----:B------:R-:W-:Y:S04]  /*95750*/  @P5 STG.E [R188.64], R197 ;  /* 0x000000c5bc005986 */ /* 0x000fe8000c101904 */
[----:B-1----:R-:W4:Y:S01]  /*95760*/  LDL.LU R199, [R1+0x4c8] ;  /* 0x0004c80001c77983 */ /* 0x002f220000300800 */
[----:B------:R-:W-:-:S02]  /*95770*/  ISETP.LT.AND P3, PT, R19, c[0x0][0x178], !P2 ;  /* 0x00005e0013007a0c */ /* 0x000fc40005761270 */
[----:B------:R-:W-:Y:S01]  /*95780*/  ISETP.LT.AND P1, PT, R35, c[0x0][0x178], !P2 ;  /* 0x00005e0023007a0c */ /* 0x000fe20005721270 */
        /* <DEDUP_REMOVED lines=19> */
[----:B------:R-:W-:Y:S04]  /*958c0*/  @P4 STG.E [R186.64], R195 ;  /* 0x000000c3ba004986 */ /* 0x000fe8000c101904 */
[----:B------:R1:W-:Y:S01]  /*958d0*/  @P5 STG.E [R188.64], R196 ;  /* 0x000000c4bc005986 */ /* 0x0003e2000c101904 */
[----:B------:R-:W-:-:S03]  /*958e0*/  ISETP.LT.AND P3, PT, R244, c[0x0][0x178], !P2 ;  /* 0x00005e00f4007a0c */ /* 0x000fc60005761270 */
[----:B----4-:R4:W-:Y:S04]  /*958f0*/  @P6 STG.E [R190.64], R249 ;  /* 0x000000f9be006986 */ /* 0x0109e8000c101904 */
[----:B-1----:R-:W3:Y:S01]  /*95900*/  LDL.LU R196, [R1+0xafc] ;  /* 0x000afc0001c47983 */ /* 0x002ee20000300800 */
[----:B------:R-:W-:-:S03]  /*95910*/  ISETP.LT.AND P1, PT, R231, c[0x0][0x178], !P2 ;  /* 0x00005e00e7007a0c */ /* 0x000fc60005721270 */
[----:B----4-:R-:W4:Y:S01]  /*95920*/  LDL.LU R249, [R1+0xabc] ;  /* 0x000abc0001f97983 */ /* 0x010f220000300800 */
[----:B------:R-:W-:-:S03]  /*95930*/  IMAD.WIDE R184, R193, 0x4, R216 ;  /* 0x00000004c1b87825 */ /* 0x000fc600078e02d8 */
[----:B------:R-:W4:Y:S01]  /*95940*/  LDL.LU R194, [R1+0xa9c] ;  /* 0x000a9c0001c27983 */ /* 0x000f220000300800 */
[----:B------:R-:W-:Y:S01]  /*95950*/  IMAD.WIDE R186, R193, 0x4, R218 ;  /* 0x00000004c1ba7825 */ /* 0x000fe200078e02da */
[----:B------:R-:W-:Y:S02]  /*95960*/  ISETP.GE.AND P0, PT, R192, c[0x0][0x17c], PT ;  /* 0x00005f00c0007a0c */ /* 0x000fe40003f06270 */
[----:B------:R-:W4:Y:S04]  /*95970*/  LDL.LU R195, [R1+0xa5c] ;  /* 0x000a5c0001c37983 */ /* 0x000f280000300800 */
[----:B------:R1:W-:Y:S01]  /*95980*/  @P3 STG.E [R184.64], R199 ;  /* 0x000000c7b8003986 */ /* 0x0003e2000c101904 */
[----:B------:R-:W-:Y:S02]  /*95990*/  ISETP.LT.AND P4, PT, R230, c[0x0][0x178], !P2 ;  /* 0x00005e00e6007a0c */ /* 0x000fe40005781270 */
[----:B------:R-:W-:-:S02]  /*959a0*/  ISETP.LT.AND P5, PT, R229, c[0x0][0x178], !P2 ;  /* 0x00005e00e5007a0c */ /* 0x000fc400057a1270 */
[----:B------:R-:W-:Y:S02]  /*959b0*/  ISETP.LT.AND P2, PT, R228, c[0x0][0x178], !P2 ;  /* 0x00005e00e4007a0c */ /* 0x000fe40005741270 */
[----:B------:R-:W-:Y:S02]  /*959c0*/  ISETP.LT.AND P6, PT, R83, c[0x0][0x178], !P0 ;  /* 0x00005e0053007a0c */ /* 0x000fe400047c1270 */
[C---:B------:R-:W-:Y:S01]  /*959d0*/  IADD3 R192, R193.reuse, c[0x0][0x198], RZ ;  /* 0x00006600c1c07a10 */ /* 0x040fe20007ffe0ff */
[----:B------:R-:W-:-:S04]  /*959e0*/  IMAD.WIDE R188, R193, 0x4, R224 ;  /* 0x00000004c1bc7825 */ /* 0x000fc800078e02e0 */
[----:B-1----:R-:W-:-:S04]  /*959f0*/  IMAD.WIDE R184, R193, 0x4, R222 ;  /* 0x00000004c1b87825 */ /* 0x002fc800078e02de */
[----:B------:R-:W-:Y:S01]  /*95a00*/  IMAD.WIDE R190, R192, 0x4, R2 ;  /* 0x00000004c0be7825 */ /* 0x000fe200078e0202 */
[----:B--2---:R1:W-:Y:S04]  /*95a10*/  @P1 STG.E [R186.64], R241 ;  /* 0x000000f1ba001986 */ /* 0x0043e8000c101904 */
[----:B-1----:R-:W2:Y:S01]  /*95a20*/  LDL.LU R241, [R1+0x8ec] ;  /* 0x0008ec0001f17983 */ /* 0x002ea20000300800 */
[----:B------:R-:W-:-:S03]  /*95a30*/  IMAD.WIDE R186, R193, 0x4, R220 ;  /* 0x00000004c1ba7825 */ /* 0x000fc600078e02dc */
[----:B------:R-:W2:Y:S04]  /*95a40*/  LDL.LU R199, [R1+0x8bc] ;  /* 0x0008bc0001c77983 */ /* 0x000ea80000300800 */
[----:B------:R-:W-:Y:S04]  /*95a50*/  @P4 STG.E [R186.64], R198 ;  /* 0x000000c6ba004986 */ /* 0x000fe8000c101904 */
[----:B------:R-:W-:Y:S04]  /*95a60*/  @P5 STG.E [R184.64], R197 ;  /* 0x000000c5b8005986 */ /* 0x000fe8000c101904 */
        /* <DEDUP_REMOVED lines=8> */
[C---:B------:R-:W-:Y:S01]  /*95af0*/  IMAD.WIDE R186, R192.reuse, 0x4, R6 ;  /* 0x00000004c0ba7825 */ /* 0x040fe200078e0206 */
[----:B------:R-:W3:Y:S01]  /*95b00*/  LDL.LU R197, [R1+0x59c] ;  /* 0x00059c0001c57983 */ /* 0x000ee20000300800 */
        /* <DEDUP_REMOVED lines=10> */
[----:B------:R-:W-:Y:S01]  /*95bb0*/  IMAD.WIDE R188, R192, 0x4, R204 ;  /* 0x00000004c0bc7825 */ /* 0x000fe200078e02cc */
[----:B------:R1:W-:Y:S01]  /*95bc0*/  @P2 STG.E [R186.64], R195 ;  /* 0x000000c3ba002986 */ /* 0x0003e2000c101904 */
[----:B------:R-:W-:Y:S02]  /*95bd0*/  ISETP.LT.AND P6, PT, R35, c[0x0][0x178], !P0 ;  /* 0x00005e0023007a0c */ /* 0x000fe400047c1270 */
[----:B------:R-:W-:Y:S02]  /*95be0*/  ISETP.LT.AND P1, PT, R250, c[0x0][0x178], !P0 ;  /* 0x00005e00fa007a0c */ /* 0x000fe40004721270 */
[----:B------:R-:W-:Y:S01]  /*95bf0*/  ISETP.LT.AND P3, PT, R247, c[0x0][0x178], !P0 ;  /* 0x00005e00f7007a0c */ /* 0x000fe20004761270 */
[----:B------:R-:W-:-:S04]  /*95c00*/  IMAD.WIDE R190, R192, 0x4, R206 ;  /* 0x00000004c0be7825 */ /* 0x000fc800078e02ce */
[----:B-1----:R-:W-:-:S04]  /*95c10*/  IMAD.WIDE R184, R192, 0x4, R208 ;  /* 0x00000004c0b87825 */ /* 0x002fc800078e02d0 */
[----:B------:R-:W-:Y:S01]  /*95c20*/  IMAD.WIDE R186, R192, 0x4, R210 ;  /* 0x00000004c0ba7825 */ /* 0x000fe200078e02d2 */
[----:B--2---:R1:W-:Y:S04]  /*95c30*/  @P5 STG.E [R188.64], R241 ;  /* 0x000000f1bc005986 */ /* 0x0043e8000c101904 */
[----:B-1----:R-:W2:Y:S04]  /*95c40*/  LDL.LU R241, [R1+0x48c] ;  /* 0x00048c0001f17983 */ /* 0x002ea80000300800 */
[----:B------:R-:W2:Y:S04]  /*95c50*/  LDL.LU R193, [R1+0x40dc] ;  /* 0x0040dc0001c17983 */ /* 0x000ea80000300800 */
        /* <DEDUP_REMOVED lines=16> */
[----:B------:R1:W-:Y:S04]  /*95d60*/  @P2 STG.E [R186.64], R197 ;  /* 0x000000c5ba002986 */ /* 0x0003e8000c101904 */
[----:B------:R-:W-:Y:S01]  /*95d70*/  @P5 STG.E [R188.64], R196 ;  /* 0x000000c4bc005986 */ /* 0x000fe2000c101904 */
[----:B------:R-:W-:-:S03]  /*95d80*/  ISETP.LT.AND P1, PT, R230, c[0x0][0x178], !P0 ;  /* 0x00005e00e6007a0c */ /* 0x000fc60004721270 */
[----:B----4-:R4:W-:Y:S04]  /*95d90*/  @P6 STG.E [R190.64], R249 ;  /* 0x000000f9be006986 */ /* 0x0109e8000c101904 */
[----:B-1----:R-:W3:Y:S04]  /*95da0*/  LDL.LU R197, [R1+0xb78] ;  /* 0x000b780001c57983 */ /* 0x002ee80000300800 */
[----:B----4-:R-:W4:Y:S01]  /*95db0*/  LDL.LU R249, [R1+0xb68] ;  /* 0x000b680001f97983 */ /* 0x010f220000300800 */
[----:B------:R-:W-:-:S03]  /*95dc0*/  IMAD.WIDE R184, R192, 0x4, R220 ;  /* 0x00000004c0b87825 */ /* 0x000fc600078e02dc */
[----:B------:R-:W4:Y:S04]  /*95dd0*/  LDL.LU R194, [R1+0xb48] ;  /* 0x000b480001c27983 */ /* 0x000f280000300800 */
[----:B------:R-:W4:Y:S01]  /*95de0*/  LDL.LU R198, [R1+0xb18] ;  /* 0x000b180001c67983 */ /* 0x000f220000300800 */
[----:B------:R-:W-:-:S03]  /*95df0*/  ISETP.LT.AND P2, PT, R229, c[0x0][0x178], !P0 ;  /* 0x00005e00e5007a0c */ /* 0x000fc60004741270 */
[----:B------:R-:W4:Y:S01]  /*95e00*/  LDL.LU R196, [R1+0xae8] ;  /* 0x000ae80001c47983 */ /* 0x000f220000300800 */
[----:B------:R-:W-:Y:S01]  /*95e10*/  ISETP.LT.AND P0, PT, R228, c[0x0][0x178], !P0 ;  /* 0x00005e00e4007a0c */ /* 0x000fe20004701270 */
[----:B------:R-:W-:Y:S02]  /*95e20*/  IMAD.WIDE R186, R192, 0x4, R224 ;  /* 0x00000004c0ba7825 */ /* 0x000fe400078e02e0 */
[----:B--2---:R1:W-:Y:S01]  /*95e30*/  @P1 STG.E [R184.64], R241 ;  /* 0x000000f1b8001986 */ /* 0x0043e2000c101904 */
[----:B------:R-:W-:-:S04]  /*95e40*/  ISETP.GE.AND P3, PT, R193, c[0x0][0x17c], PT ;  /* 0x00005f00c1007a0c */ /* 0x000fc80003f66270 */
[----:B------:R-:W-:Y:S01]  /*95e50*/  ISETP.LT.AND P4, PT, R83, c[0x0][0x178], !P3 ;  /* 0x00005e0053007a0c */ /* 0x000fe20005f81270 */
[----:B-1----:R-:W2:Y:S01]  /*95e60*/  LDL.LU R241, [R1+0xaa8] ;  /* 0x000aa80001f17983 */ /* 0x002ea20000300800 */
[----:B------:R-:W-:Y:S02]  /*95e70*/  ISETP.LT.AND P6, PT, R107, c[0x0][0x178], !P3 ;  /* 0x00005e006b007a0c */ /* 0x000fe40005fc1270 */
[C---:B------:R-:W-:Y:S01]  /*95e80*/  IADD3 R193, R192.reuse, c[0x0][0x198], RZ ;  /* 0x00006600c0c17a10 */ /* 0x040fe20007ffe0ff */
[----:B------:R-:W-:-:S04]  /*95e90*/  IMAD.WIDE R184, R192, 0x4, R222 ;  /* 0x00000004c0b87825 */ /* 0x000fc800078e02de */
[C---:B------:R-:W-:Y:S01]  /*95ea0*/  IMAD.WIDE R188, R193.reuse, 0x4, R2 ;  /* 0x00000004c1bc7825 */ /* 0x040fe200078e0202 */
[----:B------:R-:W-:Y:S03]  /*95eb0*/  @P2 STG.E [R184.64], R195 ;  /* 0x000000c3b8002986 */ /* 0x000fe6000c101904 */
[----:B------:R-:W-:Y:S01]  /*95ec0*/  IMAD.WIDE R190, R193, 0x4, R4 ;  /* 0x00000004c1be7825 */ /* 0x000fe200078e0204 */
        /* <DEDUP_REMOVED lines=19> */
[----:B------:R-:W-:-:S03]  /*96000*/  IMAD.WIDE R184, R193, 0x4, R202 ;  /* 0x00000004c1b87825 */ /* 0x000fc600078e02ca */
[----:B------:R-:W4:Y:S01]  /*96010*/  LDL.LU R192, [R1+0x40e0] ;  /* 0x0040e00001c07983 */ /* 0x000f220000300800 */
[----:B------:R-:W-:-:S04]  /*96020*/  IMAD.WIDE R186, R193, 0x4, R204 ;  /* 0x00000004c1ba7825 */ /* 0x000fc800078e02cc */
[C---:B------:R-:W-:Y:S01]  /*96030*/  IMAD.WIDE R188, R193.reuse, 0x4, R206 ;  /* 0x00000004c1bc7825 */ /* 0x040fe200078e02ce */
[----:B------:R-:W-:Y:S03]  /*96040*/  @P0 STG.E [R184.64], R194 ;  /* 0x000000c2b8000986 */ /* 0x000fe6000c101904 */
[----:B------:R-:W-:Y:S01]  /*96050*/  IMAD.WIDE R190, R193, 0x4, R208 ;  /* 0x00000004c1be7825 */ /* 0x000fe200078e02d0 */
[----:B------:R-:W-:Y:S04]  /*96060*/  @P2 STG.E [R186.64], R198 ;  /* 0x000000c6ba002986 */ /* 0x000fe8000c101904 */
        /* <DEDUP_REMOVED lines=20> */
[----:B------:R1:W-:Y:S03]  /*961b0*/  @P0 STG.E [R184.64], R195 ;  /* 0x000000c3b8000986 */ /* 0x0003e6000c101904 */
[----:B------:R-:W-:Y:S01]  /*961c0*/  IMAD.WIDE R190, R193, 0x4, R220 ;  /* 0x00000004c1be7825 */ /* 0x000fe200078e02dc */
[----:B------:R-:W-:Y:S04]  /*961d0*/  @P2 STG.E [R186.64], R199 ;  /* 0x000000c7ba002986 */ /* 0x000fe8000c101904 */
[----:B------:R4:W-:Y:S04]  /*961e0*/  @P4 STG.E [R188.64], R197 ;  /* 0x000000c5bc004986 */ /* 0x0009e8000c101904 */
[----:B-1----:R-:W3:Y:S04]  /*961f0*/  LDL.LU R195, [R1+0xb6c] ;  /* 0x000b6c0001c37983 */ /* 0x002ee80000300800 */
[----:B----4-:R1:W-:Y:S04]  /*96200*/  @P6 STG.E [R190.64], R249 ;  /* 0x000000f9be006986 */ /* 0x0103e8000c101904 */
[----:B------:R-:W4:Y:S01]  /*96210*/  LDL.LU R197, [R1+0xb4c] ;  /* 0x000b4c0001c57983 */ /* 0x000f220000300800 */
[----:B------:R-:W-:-:S02]  /*96220*/  ISETP.LT.AND P5, PT, R228, c[0x0][0x178], !P3 ;  /* 0x00005e00e4007a0c */ /* 0x000fc40005fa1270 */
[----:B------:R-:W-:Y:S01]  /*96230*/  ISETP.LT.AND P3, PT, R229, c[0x0][0x178], !P3 ;  /* 0x00005e00e5007a0c */ /* 0x000fe20005f61270 */
[----:B-1----:R-:W4:Y:S01]  /*96240*/  LDL.LU R249, [R1+0xb1c] ;  /* 0x000b1c0001f97983 */ /* 0x002f220000300800 */
[C---:B------:R-:W-:Y:S01]  /*96250*/  IMAD.WIDE R186, R193.reuse, 0x4, R222 ;  /* 0x00000004c1ba7825 */ /* 0x040fe200078e02de */
[----:B------:R-:W-:Y:S02]  /*96260*/  ISETP.GE.AND P1, PT, R192, c[0x0][0x17c], PT ;  /* 0x00005f00c0007a0c */ /* 0x000fe40003f26270 */
[----:B------:R-:W4:Y:S01]  /*96270*/  LDL.LU R199, [R1+0xaec] ;  /* 0x000aec0001c77983 */ /* 0x000f220000300800 */
[----:B------:R-:W-:Y:S01]  /*96280*/  IMAD.WIDE R188, R193, 0x4, R224 ;  /* 0x00000004c1bc7825 */ /* 0x000fe200078e02e0 */
[----:B------:R-:W-:Y:S02]  /*96290*/  ISETP.LT.AND P0, PT, R83, c[0x0][0x178], !P1 ;  /* 0x00005e0053007a0c */ /* 0x000fe40004f01270 */
[----:B------:R-:W-:Y:S02]  /*962a0*/  ISETP.LT.AND P2, PT, R107, c[0x0][0x178], !P1 ;  /* 0x00005e006b007a0c */ /* 0x000fe40004f41270 */
[----:B------:R-:W-:-:S02]  /*962b0*/  ISETP.LT.AND P4, PT, R11, c[0x0][0x178], !P1 ;  /* 0x00005e000b007a0c */ /* 0x000fc40004f81270 */
[----:B------:R1:W-:Y:S01]  /*962c0*/  @P3 STG.E [R186.64], R196 ;  /* 0x000000c4ba003986 */ /* 0x0003e2000c101904 */
[----:B------:R-:W-:-:S03]  /*962d0*/  IADD3 R184, R193, c[0x0][0x198], RZ ;  /* 0x00006600c1b87a10 */ /* 0x000fc60007ffe0ff */
[----:B-1----:R-:W4:Y:S02]  /*962e0*/  LDL.LU R196, [R1+0xaac] ;  /* 0x000aac0001c47983 */ /* 0x002f240000300800 */
[----:B------:R-:W-:-:S04]  /*962f0*/  IMAD.WIDE R186, R184, 0x4, R2 ;  /* 0x00000004b8ba7825 */ /* 0x000fc800078e0202 */
[C---:B------:R-:W-:Y:S01]  /*96300*/  IMAD.WIDE R190, R184.reuse, 0x4, R6 ;  /* 0x00000004b8be7825 */ /* 0x040fe200078e0206 */
[----:B--2---:R1:W-:Y:S04]  /*96310*/  @P5 STG.E [R188.64], R241 ;  /* 0x000000f1bc005986 */ /* 0x0043e8000c101904 */
[----:B-1----:R-:W2:Y:S01]  /*96320*/  LDL.LU R241, [R1+0xa6c] ;  /* 0x000a6c0001f17983 */ /* 0x002ea20000300800 */
[----:B------:R-:W-:-:S03]  /*96330*/  IMAD.WIDE R188, R184, 0x4, R4 ;  /* 0x00000004b8bc7825 */ /* 0x000fc600078e0204 */
[----:B------:R1:W-:Y:S04]  /*96340*/  @P0 STG.E [R186.64], R198 ;  /* 0x000000c6ba000986 */ /* 0x0003e8000c101904 */
[----:B-1----:R-:W2:Y:S04]  /*96350*/  LDL.LU R198, [R1+0x96c] ;  /* 0x00096c0001c67983 */ /* 0x002ea80000300800 */
[----:B------:R1:W-:Y:S04]  /*96360*/  @P2 STG.E [R188.64], R251 ;  /* 0x000000fbbc002986 */ /* 0x0003e8000c101904 */
[----:B---3--:R3:W-:Y:S04]  /*96370*/  @P4 STG.E [R190.64], R248 ;  /* 0x000000f8be004986 */ /* 0x0087e8000c101904 */
[----:B-1----:R-:W2:Y:S04]  /*96380*/  LDL.LU R251, [R1+0x8dc] ;  /* 0x0008dc0001fb7983 */ /* 0x002ea80000300800 */
[----:B---3--:R-:W3:Y:S01]  /*96390*/  LDL.LU R248, [R1+0x89c] ;  /* 0x00089c0001f87983 */ /* 0x008ee20000300800 */
[----:B------:R-:W-:-:S02]  /*963a0*/  ISETP.LT.AND P5, PT, R67, c[0x0][0x178], !P1 ;  /* 0x00005e0043007a0c */ /* 0x000fc40004fa1270 */
[----:B------:R-:W-:Y:S02]  /*963b0*/  ISETP.LT.AND P3, PT, R51, c[0x0][0x178], !P1 ;  /* 0x00005e0033007a0c */ /* 0x000fe40004f61270 */
[----:B------:R-:W-:Y:S01]  /*963c0*/  ISETP.LT.AND P6, PT, R19, c[0x0][0x178], !P1 ;  /* 0x00005e0013007a0c */ /* 0x000fe20004fc1270 */
[C---:B------:R-:W-:Y:S01]  /*963d0*/  IMAD.WIDE R186, R184.reuse, 0x4, R200 ;  /* 0x00000004b8ba7825 */ /* 0x040fe200078e02c8 */
[----:B------:R-:W3:Y:S03]  /*963e0*/  LDL.LU R185, [R1+0x40e4] ;  /* 0x0040e40001b97983 */ /* 0x000ee60000300800 */
[----:B------:R-:W-:-:S04]  /*963f0*/  IMAD.WIDE R188, R184, 0x4, R202 ;  /* 0x00000004b8bc7825 */ /* 0x000fc800078e02ca */
[----:B------:R-:W-:Y:S01]  /*96400*/  IMAD.WIDE R190, R184, 0x4, R204 ;  /* 0x00000004b8be7825 */ /* 0x000fe200078e02cc */
[----:B------:R-:W-:Y:S01]  /*96410*/  @P5 STG.E [R186.64], R195 ;  /* 0x000000c3ba005986 */ /* 0x000fe2000c101904 */
[----:B------:R-:W-:-:S03]  /*96420*/  ISETP.LT.AND P0, PT, R35, c[0x0][0x178], !P1 ;  /* 0x00005e0023007a0c */ /* 0x000fc60004f01270 */
        /* <DEDUP_REMOVED lines=8> */
[----:B------:R-:W-:-:S04]  /*964b0*/  IMAD.WIDE R188, R184, 0x4, R208 ;  /* 0x00000004b8bc7825 */ /* 0x000fc800078e02d0 */
[----:B------:R-:W-:Y:S01]  /*964c0*/  IMAD.WIDE R190, R184, 0x4, R210 ;  /* 0x00000004b8be7825 */ /* 0x000fe200078e02d2 */
[----:B------:R1:W-:Y:S01]  /*964d0*/  @P0 STG.E [R186.64], R199 ;  /* 0x000000c7ba000986 */ /* 0x0003e2000c101904 */
[----:B------:R-:W-:-:S03]  /*964e0*/  ISETP.LT.AND P5, PT, R246, c[0x0][0x178], !P1 ;  /* 0x00005e00f6007a0c */ /* 0x000fc60004fa1270 */
[----:B------:R1:W-:Y:S04]  /*964f0*/  @P2 STG.E [R188.64], R196 ;  /* 0x000000c4bc002986 */ /* 0x0003e8000c101904 */
[----:B-1----:R-:W4:Y:S01]  /*96500*/  LDL.LU R199, [R1+0x37c] ;  /* 0x00037c0001c77983 */ /* 0x002f220000300800 */
[----:B------:R-:W-:-:S03]  /*96510*/  ISETP.LT.AND P3, PT, R245, c[0x0][0x178], !P1 ;  /* 0x00005e00f5007a0c */ /* 0x000fc60004f61270 */
[----:B------:R-:W4:Y:S01]  /*96520*/  LDL.LU R196, [R1+0xc98] ;  /* 0x000c980001c47983 */ /* 0x000f220000300800 */
[----:B------:R-:W-:Y:S01]  /*96530*/  ISETP.LT.AND P6, PT, R244, c[0x0][0x178], !P1 ;  /* 0x00005e00f4007a0c */ /* 0x000fe20004fc1270 */
[----:B------:R-:W-:-:S04]  /*96540*/  IMAD.WIDE R186, R184, 0x4, R212 ;  /* 0x00000004b8ba7825 */ /* 0x000fc800078e02d4 */
[C---:B------:R-:W-:Y:S01]  /*96550*/  IMAD.WIDE R188, R184.reuse, 0x4, R214 ;  /* 0x00000004b8bc7825 */ /* 0x040fe200078e02d6 */
[----:B--2---:R1:W-:Y:S04]  /*96560*/  @P4 STG.E [R190.64], R241 ;  /* 0x000000f1be004986 */ /* 0x0043e8000c101904 */
[----:B-1----:R-:W2:Y:S01]  /*96570*/  LDL.LU R241, [R1+0xc58] ;  /* 0x000c580001f17983 */ /* 0x002ea20000300800 */
[----:B------:R-:W-:-:S03]  /*96580*/  IMAD.WIDE R190, R184, 0x4, R216 ;  /* 0x00000004b8be7825 */ /* 0x000fc600078e02d8 */
        /* <DEDUP_REMOVED lines=11> */
[----:B------:R-:W-:Y:S02]  /*96640*/  ISETP.GE.AND P0, PT, R185, c[0x0][0x17c], PT ;  /* 0x00005f00b9007a0c */ /* 0x000fe40003f06270 */
[----:B------:R-:W-:Y:S02]  /*96650*/  ISETP.LT.AND P3, PT, R228, c[0x0][0x178], !P1 ;  /* 0x00005e00e4007a0c */ /* 0x000fe40004f61270 */
[----:B------:R-:W-:-:S02]  /*96660*/  ISETP.LT.AND P1, PT, R229, c[0x0][0x178], !P1 ;  /* 0x00005e00e5007a0c */ /* 0x000fc40004f21270 */
[----:B------:R-:W-:Y:S02]  /*96670*/  ISETP.LT.AND P5, PT, R83, c[0x0][0x178], !P0 ;  /* 0x00005e0053007a0c */ /* 0x000fe400047a1270 */
[----:B------:R-:W-:Y:S01]  /*96680*/  ISETP.LT.AND P6, PT, R107, c[0x0][0x178], !P0 ;  /* 0x00005e006b007a0c */ /* 0x000fe200047c1270 */
[----:B------:R1:W-:Y:S04]  /*96690*/  @P2 STG.E [R188.64], R197 ;  /* 0x000000c5bc002986 */ /* 0x0003e8000c101904 */
[----:B----4-:R4:W-:Y:S04]  /*966a0*/  @P4 STG.E [R186.64], R249 ;  /* 0x000000f9ba004986 */ /* 0x0109e8000c101904 */
[----:B-1----:R-:W3:Y:S01]  /*966b0*/  LDL.LU R197, [R1+0xba8] ;  /* 0x000ba80001c57983 */ /* 0x002ee20000300800 */
[----:B------:R-:W-:-:S03]  /*966c0*/  IADD3 R192, R184, c[0x0][0x198], RZ ;  /* 0x00006600b8c07a10 */ /* 0x000fc60007ffe0ff */
[----:B----4-:R-:W4:Y:S01]  /*966d0*/  LDL.LU R249, [R1+0xb88] ;  /* 0x000b880001f97983 */ /* 0x010f220000300800 */
[----:B------:R-:W-:-:S04]  /*966e0*/  IMAD.WIDE R186, R184, 0x4, R222 ;  /* 0x00000004b8ba7825 */ /* 0x000fc800078e02de */
[----:B------:R-:W-:Y:S01]  /*966f0*/  IMAD.WIDE R184, R184, 0x4, R224 ;  /* 0x00000004b8b87825 */ /* 0x000fe200078e02e0 */
        /* <DEDUP_REMOVED lines=37> */
[----:B------:R-:W-:-:S03]  /*96950*/  IMAD.WIDE R186, R192, 0x4, R212 ;  /* 0x00000004c0ba7825 */ /* 0x000fc600078e02d4 */
[----:B------:R-:W4:Y:S01]  /*96960*/  LDL.LU R198, [R1+0xc5c] ;  /* 0x000c5c0001c67983 */ /* 0x000f220000300800 */
[----:B------:R-:W-:Y:S02]  /*96970*/  ISETP.LT.AND P3, PT, R245, c[0x0][0x178], !P0 ;  /* 0x00005e00f5007a0c */ /* 0x000fe40004761270 */
[----:B------:R-:W-:Y:S01]  /*96980*/  ISETP.LT.AND P1, PT, R244, c[0x0][0x178], !P0 ;  /* 0x00005e00f4007a0c */ /* 0x000fe20004721270 */
[----:B------:R1:W-:Y:S01]  /*96990*/  @P2 STG.E [R184.64], R196 ;  /* 0x000000c4b8002986 */ /* 0x0003e2000c101904 */
        /* <DEDUP_REMOVED lines=20> */
[----:B------:R-:W-:Y:S01]  /*96ae0*/  ISETP.GE.AND P2, PT, R193, c[0x0][0x17c], PT ;  /* 0x00005f00c1007a0c */ /* 0x000fe20003f46270 */
[----:B------:R-:W3:Y:S03]  /*96af0*/  LDL.LU R199, [R1+0xb8c] ;  /* 0x000b8c0001c77983 */ /* 0x000ee60000300800 */
[----:B------:R-:W-:-:S02]  /*96b00*/  ISETP.LT.AND P3, PT, R83, c[0x0][0x178], !P2 ;  /* 0x00005e0053007a0c */ /* 0x000fc40005761270 */
[----:B------:R-:W-:Y:S02]  /*96b10*/  ISETP.LT.AND P5, PT, R107, c[0x0][0x178], !P2 ;  /* 0x00005e006b007a0c */ /* 0x000fe400057a1270 */
[----:B------:R-:W-:Y:S01]  /*96b20*/  ISETP.LT.AND P6, PT, R11, c[0x0][0x178], !P2 ;  /* 0x00005e000b007a0c */ /* 0x000fe200057c1270 */
[----:B------:R1:W-:Y:S01]  /*96b30*/  @P4 STG.E [R184.64], R197 ;  /* 0x000000c5b8004986 */ /* 0x0003e2000c101904 */
[----:B------:R-:W-:-:S03]  /*96b40*/  ISETP.LT.AND P1, PT, R67, c[0x0][0x178], !P2 ;  /* 0x00005e0043007a0c */ /* 0x000fc60005721270 */
[----:B----4-:R4:W-:Y:S04]  /*96b50*/  @P0 STG.E [R186.64], R249 ;  /* 0x000000f9ba000986 */ /* 0x0109e8000c101904 */
[----:B-1----:R-:W3:Y:S01]  /*96b60*/  LDL.LU R197, [R1+0xb5c] ;  /* 0x000b5c0001c57983 */ /* 0x002ee20000300800 */
[----:B------:R-:W-:-:S03]  /*96b70*/  IADD3 R192, R192, c[0x0][0x198], RZ ;  /* 0x00006600c0c07a10 */ /* 0x000fc60007ffe0ff */
[----:B----4-:R-:W4:Y:S02]  /*96b80*/  LDL.LU R249, [R1+0xb3c] ;  /* 0x000b3c0001f97983 */ /* 0x010f240000300800 */
[C---:B------:R-:W-:Y:S02]  /*96b90*/  IMAD.WIDE R184, R192.reuse, 0x4, R2 ;  /* 0x00000004c0b87825 */ /* 0x040fe400078e0202 */
[----:B------:R-:W4:Y:S02]  /*96ba0*/  LDL.LU R193, [R1+0x40ec] ;  /* 0x0040ec0001c17983 */ /* 0x000f240000300800 */
        /* <DEDUP_REMOVED lines=52> */
[----:B------:R1:W-:Y:S04]  /*96ef0*/  @P5 STG.E [R186.64], R198 ;  /* 0x000000c6ba005986 */ /* 0x0003e8000c101904 */
[----:B------:R3:W-:Y:S04]  /*96f00*/  @P6 STG.E [R188.64], R251 ;  /* 0x000000fbbc006986 */ /* 0x0007e8000c101904 */
[----:B-1----:R-:W2:Y:S04]  /*96f10*/  LDL.LU R198, [R1+0x930] ;  /* 0x0009300001c67983 */ /* 0x002ea80000300800 */
[----:B---3--:R1:W-:Y:S04]  /*96f20*/  @P2 STG.E [R190.64], R248 ;  /* 0x000000f8be002986 */ /* 0x0083e8000c101904 */
[----:B------:R-:W3:Y:S04]  /*96f30*/  LDL.LU R251, [R1+0x770] ;  /* 0x0007700001fb7983 */ /* 0x000ee80000300800 */
[----:B-1----:R-:W3:Y:S01]  /*96f40*/  LDL.LU R248, [R1+0x670] ;  /* 0x0006700001f87983 */ /* 0x002ee20000300800 */
[----:B------:R-:W-:-:S02]  /*96f50*/  ISETP.GE.AND P1, PT, R193, c[0x0][0x17c], PT ;  /* 0x00005f00c1007a0c */ /* 0x000fc40003f26270 */
[----:B------:R-:W-:Y:S01]  /*96f60*/  IADD3 R192, R192, c[0x0][0x198], RZ ;  /* 0x00006600c0c07a10 */ /* 0x000fe20007ffe0ff */
[----:B------:R-:W3:Y:S01]  /*96f70*/  LDL.LU R193, [R1+0x40f0] ;  /* 0x0040f00001c17983 */ /* 0x000ee20000300800 */
[----:B------:R-:W-:Y:S02]  /*96f80*/  ISETP.LT.AND P4, PT, R83, c[0x0][0x178], !P1 ;  /* 0x00005e0053007a0c */ /* 0x000fe40004f81270 */
[----:B------:R-:W-:Y:S01]  /*96f90*/  ISETP.LT.AND P0, PT, R107, c[0x0][0x178], !P1 ;  /* 0x00005e006b007a0c */ /* 0x000fe20004f01270 */
[----:B------:R-:W-:-:S04]  /*96fa0*/  IMAD.WIDE R184, R192, 0x4, R2 ;  /* 0x00000004c0b87825 */ /* 0x000fc800078e0202 */
[----:B------:R-:W-:Y:S01]  /*96fb0*/  IMAD.WIDE R186, R192, 0x4, R4 ;  /* 0x00000004c0ba7825 */ /* 0x000fe200078e0204 */
[----:B------:R-:W-:Y:S02]  /*96fc0*/  ISETP.LT.AND P6, PT, R11, c[0x0][0x178], !P1 ;  /* 0x00005e000b007a0c */ /* 0x000fe40004fc1270 */
[----:B------:R-:W-:-:S03]  /*96fd0*/  ISETP.LT.AND P2, PT, R67, c[0x0][0x178], !P1 ;  /* 0x00005e0043007a0c */ /* 0x000fc60004f41270 */
        /* <DEDUP_REMOVED lines=8> */
[----:B------:R-:W-:-:S04]  /*97060*/  IMAD.WIDE R186, R192, 0x4, R200 ;  /* 0x00000004c0ba7825 */ /* 0x000fc800078e02c8 */
[C---:B------:R-:W-:Y:S01]  /*97070*/  IMAD.WIDE R188, R192.reuse, 0x4, R202 ;  /* 0x00000004c0bc7825 */ /* 0x040fe200078e02ca */
[----:B------:R1:W-:Y:S03]  /*97080*/  @P6 STG.E [R184.64], R195 ;  /* 0x000000c3b8006986 */ /* 0x0003e6000c101904 */
[----:B------:R-:W-:Y:S01]  /*97090*/  IMAD.WIDE R190, R192, 0x4, R204 ;  /* 0x00000004c0be7825 */ /* 0x000fe200078e02cc */
[----:B------:R-:W-:Y:S04]  /*970a0*/  @P2 STG.E [R186.64], R199 ;  /* 0x000000c7ba002986 */ /* 0x000fe8000c101904 */
[----:B------:R1:W-:Y:S04]  /*970b0*/  @P3 STG.E [R188.64], R196 ;  /* 0x000000c4bc003986 */ /* 0x0003e8000c101904 */
[----:B-1----:R-:W4:Y:S01]  /*970c0*/  LDL.LU R195, [R1+0x190] ;  /* 0x0001900001c37983 */ /* 0x002f220000300800 */
[----:B------:R-:W-:-:S02]  /*970d0*/  ISETP.LT.AND P4, PT, R35, c[0x0][0x178], !P1 ;  /* 0x00005e0023007a0c */ /* 0x000fc40004f81270 */
[----:B------:R-:W-:Y:S01]  /*970e0*/  ISETP.LT.AND P0, PT, R250, c[0x0][0x178], !P1 ;  /* 0x00005e00fa007a0c */ /* 0x000fe20004f01270 */
[----:B------:R-:W4:Y:S01]  /*970f0*/  LDL.LU R196, [R1+0x180] ;  /* 0x0001800001c47983 */ /* 0x000f220000300800 */
[----:B------:R-:W-:Y:S01]  /*97100*/  ISETP.LT.AND P6, PT, R247, c[0x0][0x178], !P1 ;  /* 0x00005e00f7007a0c */ /* 0x000fe20004fc1270 */
[----:B------:R-:W-:-:S04]  /*97110*/  IMAD.WIDE R186, R192, 0x4, R206 ;  /* 0x00000004c0ba7825 */ /* 0x000fc800078e02ce */
[----:B------:R-:W-:-:S04]  /*97120*/  IMAD.WIDE R188, R192, 0x4, R208 ;  /* 0x00000004c0bc7825 */ /* 0x000fc800078e02d0 */
[----:B------:R-:W-:Y:S01]  /*97130*/  IMAD.WIDE R184, R192, 0x4, R210 ;  /* 0x00000004c0b87825 */ /* 0x000fe200078e02d2 */
[----:B--2---:R1:W-:Y:S04]  /*97140*/  @P5 STG.E [R190.64], R241 ;  /* 0x000000f1be005986 */ /* 0x0043e8000c101904 */
[----:B-1----:R-:W2:Y:S04]  /*97150*/  LDL.LU R241, [R1+0x120] ;  /* 0x0001200001f17983 */ /* 0x002ea80000300800 */
        /* <DEDUP_REMOVED lines=25> */
[----:B------:R-:W-:Y:S01]  /*972f0*/  ISETP.GE.AND P2, PT, R193, c[0x0][0x17c], PT ;  /* 0x00005f00c1007a0c */ /* 0x000fe20003f46270 */
[----:B------:R1:W-:Y:S01]  /*97300*/  @P5 STG.E [R184.64], R196 ;  /* 0x000000c4b8005986 */ /* 0x0003e2000c101904 */
[----:B------:R-:W-:-:S02]  /*97310*/  ISETP.LT.AND P1, PT, R228, c[0x0][0x178], !P1 ;  /* 0x00005e00e4007a0c */ /* 0x000fc40004f21270 */
[----:B------:R-:W-:Y:S01]  /*97320*/  ISETP.LT.AND P3, PT, R83, c[0x0][0x178], !P2 ;  /* 0x00005e0053007a0c */ /* 0x000fe20005761270 */
[----:B-1----:R-:W4:Y:S01]  /*97330*/  LDL.LU R196, [R1+0xa34] ;  /* 0x000a340001c47983 */ /* 0x002f220000300800 */
[C---:B------:R-:W-:Y:S01]  /*97340*/  IADD3 R193, R192.reuse, c[0x0][0x198], RZ ;  /* 0x00006600c0c17a10 */ /* 0x040fe20007ffe0ff */
[----:B------:R-:W-:Y:S02]  /*97350*/  IMAD.WIDE R184, R192, 0x4, R224 ;  /* 0x00000004c0b87825 */ /* 0x000fe400078e02e0 */
[----:B--2---:R1:W-:Y:S04]  /*97360*/  @P6 STG.E [R186.64], R241 ;  /* 0x000000f1ba006986 */ /* 0x0043e8000c101904 */
[----:B-1----:R-:W2:Y:S01]  /*97370*/  LDL.LU R241, [R1+0x934] ;  /* 0x0009340001f17983 */ /* 0x002ea20000300800 */
[----:B------:R-:W-:-:S03]  /*97380*/  IMAD.WIDE R186, R193, 0x4, R2 ;  /* 0x00000004c1ba7825 */ /* 0x000fc600078e0202 */
        /* <DEDUP_REMOVED lines=16> */
[----:B------:R-:W-:Y:S04]  /*97490*/  @P4 STG.E [R186.64], R198 ;  /* 0x000000c6ba004986 */ /* 0x000fe8000c101904 */
[----:B------:R-:W-:Y:S04]  /*974a0*/  @P5 STG.E [R188.64], R197 ;  /* 0x000000c5bc005986 */ /* 0x000fe8000c101904 */
[----:B----4-:R4:W-:Y:S04]  /*974b0*/  @P6 STG.E [R190.64], R249 ;  /* 0x000000f9be006986 */ /* 0x0109e8000c101904 */
[----:B-1----:R-:W3:Y:S01]  /*974c0*/  LDL.LU R199, [R1+0x1f4] ;  /* 0x0001f40001c77983 */ /* 0x002ee20000300800 */
[----:B------:R-:W-:-:S02]  /*974d0*/  ISETP.LT.AND P3, PT, R19, c[0x0][0x178], !P2 ;  /* 0x00005e0013007a0c */ /* 0x000fc40005761270 */
[----:B------:R-:W-:Y:S01]  /*974e0*/  ISETP.LT.AND P1, PT, R35, c[0x0][0x178], !P2 ;  /* 0x00005e0023007a0c */ /* 0x000fe20005721270 */
        /* <DEDUP_REMOVED lines=31> */
[----:B------:R-:W-:Y:S01]  /*976e0*/  ISETP.LT.AND P5, PT, R229, c[0x0][0x178], !P2 ;  /* 0x00005e00e5007a0c */ /* 0x000fe200057a1270 */
[----:B------:R-:W-:Y:S01]  /*976f0*/  @P3 STG.E [R184.64], R199 ;  /* 0x000000c7b8003986 */ /* 0x000fe2000c101904 */
[----:B------:R-:W-:-:S03]  /*97700*/  ISETP.LT.AND P2, PT, R228, c[0x0][0x178], !P2 ;  /* 0x00005e00e4007a0c */ /* 0x000fc60005741270 */
[----:B----4-:R1:W-:Y:S01]  /*97710*/  @P1 STG.E [R186.64], R249 ;  /* 0x000000f9ba001986 */ /* 0x0103e2000c101904 */
[----:B------:R-:W-:Y:S02]  /*97720*/  ISETP.LT.AND P6, PT, R83, c[0x0][0x178], !P0 ;  /* 0x00005e0053007a0c */ /* 0x000fe400047c1270 */
[C---:B------:R-:W-:Y:S01]  /*97730*/  IADD3 R192, R193.reuse, c[0x0][0x198], RZ ;  /* 0x00006600c1c07a10 */ /* 0x040fe20007ffe0ff */
[----:B-1----:R-:W4:Y:S01]  /*97740*/  LDL.LU R249, [R1+0xe60] ;  /* 0x000e600001f97983 */ /* 0x002f220000300800 */
[----:B------:R-:W-:-:S03]  /*97750*/  IMAD.WIDE R184, R193, 0x4, R220 ;  /* 0x00000004c1b87825 */ /* 0x000fc600078e02dc */
[----:B------:R-:W4:Y:S01]  /*97760*/  LDL.LU R199, [R1+0xe10] ;  /* 0x000e100001c77983 */ /* 0x000f220000300800 */
[----:B------:R-:W-:-:S04]  /*97770*/  IMAD.WIDE R186, R193, 0x4, R222 ;  /* 0x00000004c1ba7825 */ /* 0x000fc800078e02de */
[----:B------:R-:W-:Y:S01]  /*97780*/  IMAD.WIDE R188, R193, 0x4, R224 ;  /* 0x00000004c1bc7825 */ /* 0x000fe200078e02e0 */
        /* <DEDUP_REMOVED lines=19> */
[----:B------:R-:W-:Y:S01]  /*978c0*/  ISETP.LT.AND P5, PT, R19, c[0x0][0x178], !P0 ;  /* 0x00005e0013007a0c */ /* 0x000fe200047a1270 */
[----:B------:R-:W-:-:S04]  /*978d0*/  IMAD.WIDE R184, R192, 0x4, R200 ;  /* 0x00000004c0b87825 */ /* 0x000fc800078e02c8 */
[----:B------:R-:W-:-:S04]  /*978e0*/  IMAD.WIDE R186, R192, 0x4, R202 ;  /* 0x00000004c0ba7825 */ /* 0x000fc800078e02ca */
[----:B------:R-:W-:Y:S01]  /*978f0*/  IMAD.WIDE R188, R192, 0x4, R204 ;  /* 0x00000004c0bc7825 */ /* 0x000fe200078e02cc */
[----:B------:R-:W-:Y:S04]  /*97900*/  @P4 STG.E [R184.64], R194 ;  /* 0x000000c2b8004986 */ /* 0x000fe8000c101904 */
[----:B------:R-:W-:Y:S01]  /*97910*/  @P2 STG.E [R186.64], R195 ;  /* 0x000000c3ba002986 */ /* 0x000fe2000c101904 */
[----:B------:R-:W-:Y:S02]  /*97920*/  ISETP.LT.AND P6, PT, R35, c[0x0][0x178], !P0 ;  /* 0x00005e0023007a0c */ /* 0x000fe400047c1270 */
[----:B------:R-:W-:Y:S01]  /*97930*/  ISETP.LT.AND P1, PT, R250, c[0x0][0x178], !P0 ;  /* 0x00005e00fa007a0c */ /* 0x000fe20004721270 */
[----:B----4-:R1:W-:Y:S01]  /*97940*/  @P5 STG.E [R188.64], R249 ;  /* 0x000000f9bc005986 */ /* 0x0103e2000c101904 */
[----:B------:R-:W-:-:S03]  /*97950*/  ISETP.LT.AND P3, PT, R247, c[0x0][0x178], !P0 ;  /* 0x00005e00f7007a0c */ /* 0x000fc60004761270 */
[----:B-1----:R-:W4:Y:S04]  /*97960*/  LDL.LU R249, [R1+0x580] ;  /* 0x0005800001f97983 */ /* 0x002f280000300800 */
[----:B------:R-:W4:Y:S01]  /*97970*/  LDL.LU R193, [R1+0x40f8] ;  /* 0x0040f80001c17983 */ /* 0x000f220000300800 */
[----:B------:R-:W-:-:S03]  /*97980*/  IMAD.WIDE R190, R192, 0x4, R206 ;  /* 0x00000004c0be7825 */ /* 0x000fc600078e02ce */
[----:B------:R-:W4:Y:S01]  /*97990*/  LDL.LU R195, [R1+0x2a0] ;  /* 0x0002a00001c37983 */ /* 0x000f220000300800 */
[----:B------:R-:W-:-:S04]  /*979a0*/  IMAD.WIDE R184, R192, 0x4, R208 ;  /* 0x00000004c0b87825 */ /* 0x000fc800078e02d0 */
[----:B------:R-:W-:Y:S01]  /*979b0*/  IMAD.WIDE R186, R192, 0x4, R210 ;  /* 0x00000004c0ba7825 */ /* 0x000fe200078e02d2 */
[----:B------:R1:W-:Y:S04]  /*979c0*/  @P6 STG.E [R190.64], R199 ;  /* 0x000000c7be006986 */ /* 0x0003e8000c101904 */
[----:B------:R1:W-:Y:S01]  /*979d0*/  @P1 STG.E [R184.64], R196 ;  /* 0x000000c4b8001986 */ /* 0x0003e2000c101904 */
[----:B------:R-:W-:Y:S02]  /*979e0*/  ISETP.LT.AND P4, PT, R246, c[0x0][0x178], !P0 ;  /* 0x00005e00f6007a0c */ /* 0x000fe40004781270 */
[----:B------:R-:W-:Y:S01]  /*979f0*/  ISETP.LT.AND P2, PT, R245, c[0x0][0x178], !P0 ;  /* 0x00005e00f5007a0c */ /* 0x000fe20004741270 */
[----:B-1----:R-:W4:Y:S04]  /*97a00*/  LDL.LU R199, [R1+0x200] ;  /* 0x0002000001c77983 */ /* 0x002f280000300800 */
[----:B------:R-:W4:Y:S01]  /*97a10*/  LDL.LU R196, [R1+0x1364] ;  /* 0x0013640001c47983 */ /* 0x000f220000300800 */
[----:B------:R-:W-:-:S02]  /*97a20*/  ISETP.LT.AND P5, PT, R244, c[0x0][0x178], !P0 ;  /* 0x00005e00f4007a0c */ /* 0x000fc400047a1270 */
        /* <DEDUP_REMOVED lines=9> */
[----:B------:R-:W-:Y:S04]  /*97ac0*/  @P5 STG.E [R188.64], R251 ;  /* 0x000000fbbc005986 */ /* 0x000fe8000c101904 */
[----:B-1----:R-:W2:Y:S04]  /*97ad0*/  LDL.LU R197, [R1+0x1074] ;  /* 0x0010740001c57983 */ /* 0x002ea80000300800 */
[----:B---3--:R1:W-:Y:S04]  /*97ae0*/  @P6 STG.E [R190.64], R248 ;  /* 0x000000f8be006986 */ /* 0x0083e8000c101904 */
[----:B-1----:R-:W3:Y:S01]  /*97af0*/  LDL.LU R248, [R1+0x1064] ;  /* 0x0010640001f87983 */ /* 0x002ee20000300800 */
[----:B------:R-:W-:-:S02]  /*97b00*/  ISETP.LT.AND P1, PT, R230, c[0x0][0x178], !P0 ;  /* 0x00005e00e6007a0c */ /* 0x000fc40004721270 */
[----:B------:R-:W-:Y:S01]  /*97b10*/  ISETP.LT.AND P2, PT, R229, c[0x0][0x178], !P0 ;  /* 0x00005e00e5007a0c */ /* 0x000fe20004741270 */
[----:B------:R-:W-:Y:S01]  /*97b20*/  IMAD.WIDE R184, R192, 0x4, R220 ;  /* 0x00000004c0b87825 */ /* 0x000fe200078e02dc */
[----:B------:R-:W-:Y:S01]  /*97b30*/  ISETP.LT.AND P0, PT, R228, c[0x0][0x178], !P0 ;  /* 0x00005e00e4007a0c */ /* 0x000fe20004701270 */
[----:B------:R-:W3:Y:S02]  /*97b40*/  LDL.LU R194, [R1+0xf54] ;  /* 0x000f540001c27983 */ /* 0x000ee40000300800 */
[----:B------:R-:W-:Y:S02]  /*97b50*/  IMAD.WIDE R186, R192, 0x4, R224 ;  /* 0x00000004c0ba7825 */ /* 0x000fe400078e02e0 */
[----:B------:R-:W3:Y:S04]  /*97b60*/  LDL.LU R198, [R1+0xe64] ;  /* 0x000e640001c67983 */ /* 0x000ee80000300800 */
[----:B------:R-:W3:Y:S01]  /*97b70*/  LDL.LU R251, [R1+0xe14] ;  /* 0x000e140001fb7983 */ /* 0x000ee20000300800 */
[----:B----4-:R-:W-:-:S04]  /*97b80*/  ISETP.GE.AND P3, PT, R193, c[0x0][0x17c], PT ;  /* 0x00005f00c1007a0c */ /* 0x010fc80003f66270 */
[----:B------:R-:W-:Y:S02]  /*97b90*/  ISETP.LT.AND P4, PT, R83, c[0x0][0x178], !P3 ;  /* 0x00005e0053007a0c */ /* 0x000fe40005f81270 */
[----:B------:R-:W-:Y:S02]  /*97ba0*/  ISETP.LT.AND P6, PT, R107, c[0x0][0x178], !P3 ;  /* 0x00005e006b007a0c */ /* 0x000fe40005fc1270 */
[----:B------:R-:W-:Y:S01]  /*97bb0*/  IADD3 R193, R192, c[0x0][0x198], RZ ;  /* 0x00006600c0c17a10 */ /* 0x000fe20007ffe0ff */
[----:B------:R1:W-:Y:S04]  /*97bc0*/  @P1 STG.E [R184.64], R249 ;  /* 0x000000f9b8001986 */ /* 0x0003e8000c101904 */
[----:B------:R-:W-:-:S04]  /*97bd0*/  IMAD.WIDE R188, R193, 0x4, R2 ;  /* 0x00000004c1bc7825 */ /* 0x000fc800078e0202 */
[----:B------:R-:W-:-:S04]  /*97be0*/  IMAD.WIDE R190, R193, 0x4, R4 ;  /* 0x00000004c1be7825 */ /* 0x000fc800078e0204 */
[----:B-1----:R-:W-:Y:S01]  /*97bf0*/  IMAD.WIDE R184, R192, 0x4, R222 ;  /* 0x00000004c0b87825 */ /* 0x002fe200078e02de */
[----:B------:R-:W4:Y:S04]  /*97c00*/  LDL.LU R249, [R1+0xd74] ;  /* 0x000d740001f97983 */ /* 0x000f280000300800 */
[----:B------:R-:W-:Y:S04]  /*97c10*/  @P2 STG.E [R184.64], R195 ;  /* 0x000000c3b8002986 */ /* 0x000fe8000c101904 */
        /* <DEDUP_REMOVED lines=12> */
[----:B-1----:R-:W2:Y:S04]  /*97ce0*/  LDL.LU R197, [R1+0x684] ;  /* 0x0006840001c57983 */ /* 0x002ea80000300800 */
[----:B---3--:R1:W-:Y:S04]  /*97cf0*/  @P1 STG.E [R186.64], R248 ;  /* 0x000000f8ba001986 */ /* 0x0083e8000c101904 */
[----:B-1----:R-:W3:Y:S01]  /*97d00*/  LDL.LU R248, [R1+0x584] ;  /* 0x0005840001f87983 */ /* 0x002ee20000300800 */
[----:B------:R-:W-:-:S02]  /*97d10*/  ISETP.LT.AND P0, PT, R51, c[0x0][0x178], !P3 ;  /* 0x00005e0033007a0c */ /* 0x000fc40005f01270 */
[----:B------:R-:W-:Y:S01]  /*97d20*/  ISETP.LT.AND P2, PT, R19, c[0x0][0x178], !P3 ;  /* 0x00005e0013007a0c */ /* 0x000fe20005f41270 */
[----:B------:R-:W3:Y:S01]  /*97d30*/  LDL.LU R192, [R1+0x40fc] ;  /* 0x0040fc0001c07983 */ /* 0x000ee20000300800 */
[----:B------:R-:W-:Y:S02]  /*97d40*/  ISETP.LT.AND P4, PT, R35, c[0x0][0x178], !P3 ;  /* 0x00005e0023007a0c */ /* 0x000fe40005f81270 */
[----:B------:R-:W-:Y:S01]  /*97d50*/  ISETP.LT.AND P6, PT, R250, c[0x0][0x178], !P3 ;  /* 0x00005e00fa007a0c */ /* 0x000fe20005fc1270 */
[----:B------:R-:W-:Y:S01]  /*97d60*/  IMAD.WIDE R184, R193, 0x4, R202 ;  /* 0x00000004c1b87825 */ /* 0x000fe200078e02ca */
[----:B------:R-:W-:-:S03]  /*97d70*/  ISETP.LT.AND P5, PT, R247, c[0x0][0x178], !P3 ;  /* 0x00005e00f7007a0c */ /* 0x000fc60005fa1270 */
[----:B------:R-:W-:Y:S01]  /*97d80*/  IMAD.WIDE R186, R193, 0x4, R204 ;  /* 0x00000004c1ba7825 */ /* 0x000fe200078e02cc */
[----:B------:R-:W-:-:S03]  /*97d90*/  ISETP.LT.AND P1, PT, R246, c[0x0][0x178], !P3 ;  /* 0x00005e00f6007a0c */ /* 0x000fc60005f21270 */
[C---:B------:R-:W-:Y:S01]  /*97da0*/  IMAD.WIDE R188, R193.reuse, 0x4, R206 ;  /* 0x00000004c1bc7825 */ /* 0x040fe200078e02ce */
[----:B------:R1:W-:Y:S03]  /*97db0*/  @P0 STG.E [R184.64], R194 ;  /* 0x000000c2b8000986 */ /* 0x0003e6000c101904 */
[C---:B------:R-:W-:Y:S01]  /*97dc0*/  IMAD.WIDE R190, R193.reuse, 0x4, R208 ;  /* 0x00000004c1be7825 */ /* 0x040fe200078e02d0 */
[----:B------:R1:W-:Y:S04]  /*97dd0*/  @P2 STG.E [R186.64], R198 ;  /* 0x000000c6ba002986 */ /* 0x0003e8000c101904 */
[----:B------:R1:W-:Y:S02]  /*97de0*/  @P4 STG.E [R188.64], R251 ;  /* 0x000000fbbc004986 */ /* 0x0003e4000c101904 */
[----:B-1----:R-:W-:-:S04]  /*97df0*/  IMAD.WIDE R184, R193, 0x4, R210 ;  /* 0x00000004c1b87825 */ /* 0x002fc800078e02d2 */
[----:B------:R-:W-:Y:S01]  /*97e00*/  IMAD.WIDE R186, R193, 0x4, R212 ;  /* 0x00000004c1ba7825 */ /* 0x000fe200078e02d4 */
[----:B------:R-:W3:Y:S04]  /*97e10*/  LDL.LU R251, [R1+0x2a4] ;  /* 0x0002a40001fb7983 */ /* 0x000ee80000300800 */
[----:B----4-:R1:W-:Y:S01]  /*97e20*/  @P6 STG.E [R190.64], R249 ;  /* 0x000000f9be006986 */ /* 0x0103e2000c101904 */
[----:B------:R-:W-:-:S03]  /*97e30*/  ISETP.LT.AND P0, PT, R245, c[0x0][0x178], !P3 ;  /* 0x00005e00f5007a0c */ /* 0x000fc60005f01270 */
[----:B-1----:R-:W4:Y:S04]  /*97e40*/  LDL.LU R249, [R1+0x204] ;  /* 0x0002040001f97983 */ /* 0x002f280000300800 */
[----:B------:R-:W4:Y:S01]  /*97e50*/  LDL.LU R198, [R1+0x1400] ;  /* 0x0014000001c67983 */ /* 0x000f220000300800 */
[----:B------:R-:W-:-:S03]  /*97e60*/  ISETP.LT.AND P2, PT, R244, c[0x0][0x178], !P3 ;  /* 0x00005e00f4007a0c */ /* 0x000fc60005f41270 */
        /* <DEDUP_REMOVED lines=12> */
[----:B------:R3:W-:Y:S04]  /*97f30*/  @P4 STG.E [R188.64], R197 ;  /* 0x000000c5bc004986 */ /* 0x0007e8000c101904 */
[----:B-1----:R-:W2:Y:S04]  /*97f40*/  LDL.LU R195, [R1+0x1390] ;  /* 0x0013900001c37983 */ /* 0x002ea80000300800 */
[----:B---3--:R-:W3:Y:S04]  /*97f50*/  LDL.LU R197, [R1+0x1380] ;  /* 0x0013800001c57983 */ /* 0x008ee80000300800 */
[----:B------:R1:W-:Y:S04]  /*97f60*/  @P6 STG.E [R190.64], R248 ;  /* 0x000000f8be006986 */ /* 0x0003e8000c101904 */
[----:B-1----:R-:W3:Y:S01]  /*97f70*/  LDL.LU R248, [R1+0x1350] ;  /* 0x0013500001f87983 */ /* 0x002ee20000300800 */
[----:B------:R-:W-:-:S02]  /*97f80*/  ISETP.LT.AND P5, PT, R228, c[0x0][0x178], !P3 ;  /* 0x00005e00e4007a0c */ /* 0x000fc40005fa1270 */
[----:B------:R-:W-:Y:S02]  /*97f90*/  ISETP.LT.AND P3, PT, R229, c[0x0][0x178], !P3 ;  /* 0x00005e00e5007a0c */ /* 0x000fe40005f61270 */
[----:B------:R-:W-:Y:S01]  /*97fa0*/  ISETP.GE.AND P1, PT, R192, c[0x0][0x17c], PT ;  /* 0x00005f00c0007a0c */ /* 0x000fe20003f26270 */
[C---:B------:R-:W-:Y:S01]  /*97fb0*/  IMAD.WIDE R184, R193.reuse, 0x4, R222 ;  /* 0x00000004c1b87825 */ /* 0x040fe200078e02de */
[----:B------:R-:W-:Y:S01]  /*97fc0*/  IADD3 R186, R193, c[0x0][0x198], RZ ;  /* 0x00006600c1ba7a10 */ /* 0x000fe20007ffe0ff */
[----:B------:R-:W3:Y:S01]  /*97fd0*/  LDL.LU R199, [R1+0x1270] ;  /* 0x0012700001c77983 */ /* 0x000ee20000300800 */
[----:B------:R-:W-:Y:S01]  /*97fe0*/  ISETP.LT.AND P0, PT, R83, c[0x0][0x178], !P1 ;  /* 0x00005e0053007a0c */ /* 0x000fe20004f01270 */
[----:B------:R-:W-:Y:S01]  /*97ff0*/  IMAD.WIDE R188, R193, 0x4, R224 ;  /* 0x00000004c1bc7825 */ /* 0x000fe200078e02e0 */
[----:B------:R-:W-:Y:S02]  /*98000*/  ISETP.LT.AND P2, PT, R107, c[0x0][0x178], !P1 ;  /* 0x00005e006b007a0c */ /* 0x000fe40004f41270 */
[----:B------:R-:W-:Y:S01]  /*98010*/  ISETP.LT.AND P4, PT, R11, c[0x0][0x178], !P1 ;  /* 0x00005e000b007a0c */ /* 0x000fe20004f81270 */
[----:B------:R-:W-:-:S02]  /*98020*/  IMAD.WIDE R190, R186, 0x4, R6 ;  /* 0x00000004babe7825 */ /* 0x000fc400078e0206 */
[----:B------:R1:W-:Y:S04]  /*98030*/  @P3 STG.E [R184.64], R251 ;  /* 0x000000fbb8003986 */ /* 0x0003e8000c101904 */
[----:B-1----:R-:W3:Y:S01]  /*98040*/  LDL.LU R251, [R1+0x1080] ;  /* 0x0010800001fb7983 */ /* 0x002ee20000300800 */
[----:B------:R-:W-:-:S03]  /*98050*/  IMAD.WIDE R184, R186, 0x4, R2 ;  /* 0x00000004bab87825 */ /* 0x000fc600078e0202 */
[----:B----4-:R1:W-:Y:S04]  /*98060*/  @P5 STG.E [R188.64], R249 ;  /* 0x000000f9bc005986 */ /* 0x0103e8000c101904 */
[----:B------:R4:W-:Y:S04]  /*98070*/  @P0 STG.E [R184.64], R198 ;  /* 0x000000c6b8000986 */ /* 0x0009e8000c101904 */
[----:B-1----:R-:W3:Y:S01]  /*98080*/  LDL.LU R249, [R1+0x1050] ;  /* 0x0010500001f97983 */ /* 0x002ee20000300800 */
[----:B------:R-:W-:-:S03]  /*98090*/  IMAD.WIDE R188, R186, 0x4, R4 ;  /* 0x00000004babc7825 */ /* 0x000fc600078e0204 */
[----:B----4-:R-:W4:Y:S01]  /*980a0*/  LDL.LU R198, [R1+0xe90] ;  /* 0x000e900001c67983 */ /* 0x010f220000300800 */
        /* <DEDUP_REMOVED lines=11> */
[----:B------:R-:W2:Y:S04]  /*98160*/  LDL.LU R187, [R1+0x4100] ;  /* 0x0041000001bb7983 */ /* 0x000ea80000300800 */
[----:B---3--:R1:W-:Y:S04]  /*98170*/  @P3 STG.E [R188.64], R197 ;  /* 0x000000c5bc003986 */ /* 0x0083e8000c101904 */
[----:B-1----:R-:W3:Y:S04]  /*98180*/  LDL.LU R197, [R1+0xdb0] ;  /* 0x000db00001c57983 */ /* 0x002ee80000300800 */
[----:B------:R1:W-:Y:S04]  /*98190*/  @P6 STG.E [R190.64], R248 ;  /* 0x000000f8be006986 */ /* 0x0003e8000c101904 */
[----:B-1----:R-:W3:Y:S01]  /*981a0*/  LDL.LU R248, [R1+0xd50] ;  /* 0x000d500001f87983 */ /* 0x002ee20000300800 */
[----:B------:R-:W-:-:S02]  /*981b0*/  ISETP.LT.AND P0, PT, R35, c[0x0][0x178], !P1 ;  /* 0x00005e0023007a0c */ /* 0x000fc40004f01270 */
[----:B------:R-:W-:Y:S02]  /*981c0*/  ISETP.LT.AND P2, PT, R250, c[0x0][0x178], !P1 ;  /* 0x00005e00fa007a0c */ /* 0x000fe40004f41270 */
[----:B------:R-:W-:Y:S01]  /*981d0*/  ISETP.LT.AND P4, PT, R247, c[0x0][0x178], !P1 ;  /* 0x00005e00f7007a0c */ /* 0x000fe20004f81270 */
[----:B------:R-:W-:Y:S01]  /*981e0*/  IMAD.WIDE R184, R186, 0x4, R206 ;  /* 0x00000004bab87825 */ /* 0x000fe200078e02ce */
[----:B------:R-:W-:Y:S01]  /*981f0*/  ISETP.LT.AND P5, PT, R246, c[0x0][0x178], !P1 ;  /* 0x00005e00f6007a0c */ /* 0x000fe20004fa1270 */
[----:B------:R-:W3:Y:S01]  /*98200*/  LDL.LU R195, [R1+0x390] ;  /* 0x0003900001c37983 */ /* 0x000ee20000300800 */
[----:B------:R-:W-:Y:S01]  /*98210*/  ISETP.LT.AND P3, PT, R245, c[0x0][0x178], !P1 ;  /* 0x00005e00f5007a0c */ /* 0x000fe20004f61270 */
[----:B------:R-:W-:Y:S01]  /*98220*/  IMAD.WIDE R188, R186, 0x4, R208 ;  /* 0x00000004babc7825 */ /* 0x000fe200078e02d0 */
[----:B------:R-:W-:-:S03]  /*98230*/  ISETP.LT.AND P6, PT, R244, c[0x0][0x178], !P1 ;  /* 0x00005e00f4007a0c */ /* 0x000fc60004fc1270 */
[C---:B------:R-:W-:Y:S01]  /*98240*/  IMAD.WIDE R190, R186.reuse, 0x4, R210 ;  /* 0x00000004babe7825 */ /* 0x040fe200078e02d2 */
[----:B------:R1:W-:Y:S04]  /*98250*/  @P0 STG.E [R184.64], R199 ;  /* 0x000000c7b8000986 */ /* 0x0003e8000c101904 */
[----:B------:R1:W-:Y:S02]  /*98260*/  @P2 STG.E [R188.64], R251 ;  /* 0x000000fbbc002986 */ /* 0x0003e4000c101904 */
[C---:B-1----:R-:W-:Y:S02]  /*98270*/  IMAD.WIDE R184, R186.reuse, 0x4, R212 ;  /* 0x00000004bab87825 */ /* 0x042fe400078e02d4 */
[----:B------:R-:W3:Y:S04]  /*98280*/  LDL.LU R199, [R1+0x380] ;  /* 0x0003800001c77983 */ /* 0x000ee80000300800 */
[----:B------:R-:W3:Y:S01]  /*98290*/  LDL.LU R251, [R1+0x1404] ;  /* 0x0014040001fb7983 */ /* 0x000ee20000300800 */
[----:B------:R-:W-:-:S03]  /*982a0*/  IMAD.WIDE R188, R186, 0x4, R214 ;  /* 0x00000004babc7825 */ /* 0x000fc600078e02d6 */
[----:B------:R1:W-:Y:S04]  /*982b0*/  @P4 STG.E [R190.64], R249 ;  /* 0x000000f9be004986 */ /* 0x0003e8000c101904 */
[----:B----4-:R-:W-:Y:S04]  /*982c0*/  @P5 STG.E [R184.64], R198 ;  /* 0x000000c6b8005986 */ /* 0x010fe8000c101904 */
[----:B-1----:R-:W4:Y:S01]  /*982d0*/  LDL.LU R249, [R1+0x13e4] ;  /* 0x0013e40001f97983 */ /* 0x002f220000300800 */
[----:B------:R-:W-:Y:S01]  /*982e0*/  IMAD.WIDE R190, R186, 0x4, R216 ;  /* 0x00000004babe7825 */ /* 0x000fe200078e02d8 */
[----:B------:R-:W-:-:S02]  /*982f0*/  ISETP.LT.AND P2, PT, R231, c[0x0][0x178], !P1 ;  /* 0x00005e00e7007a0c */ /* 0x000fc40004f41270 */
[----:B------:R-:W-:Y:S01]  /*98300*/  ISETP.LT.AND P4, PT, R230, c[0x0][0x178], !P1 ;  /* 0x00005e00e6007a0c */ /* 0x000fe20004f81270 */
[----:B------:R1:W-:Y:S04]  /*98310*/  @P3 STG.E [R188.64], R196 ;  /* 0x000000c4bc003986 */ /* 0x0003e8000c101904 */
[----:B-1----:R-:W4:Y:S01]  /*98320*/  LDL.LU R196, [R1+0x13b4] ;  /* 0x0013b40001c47983 */ /* 0x002f220000300800 */
[----:B------:R-:W-:-:S04]  /*98330*/  IMAD.WIDE R188, R186, 0x4, R218 ;  /* 0x00000004babc7825 */ /* 0x000fc800078e02da */
[----:B------:R-:W-:Y:S01]  /*98340*/  IMAD.WIDE R184, R186, 0x4, R220 ;  /* 0x00000004bab87825 */ /* 0x000fe200078e02dc */
[----:B--2---:R1:W-:Y:S04]  /*98350*/  @P6 STG.E [R190.64], R241 ;  /* 0x000000f1be006986 */ /* 0x0043e8000c101904 */
[----:B-1----:R-:W2:Y:S04]  /*98360*/  LDL.LU R241, [R1+0x1394] ;  /* 0x0013940001f17983 */ /* 0x002ea80000300800 */
[----:B------:R-:W2:Y:S04]  /*98370*/  LDL.LU R194, [R1+0x1384] ;  /* 0x0013840001c27983 */ /* 0x000ea80000300800 */
[----:B------:R-:W2:Y:S04]  /*98380*/  LDL.LU R198, [R1+0x1354] ;  /* 0x0013540001c67983 */ /* 0x000ea80000300800 */
[----:B---3--:R1:W-:Y:S04]  /*98390*/  @P2 STG.E [R188.64], R197 ;  /* 0x000000c5bc002986 */ /* 0x0083e8000c101904 */
[----:B-1----:R-:W3:Y:S04]  /*983a0*/  LDL.LU R197, [R1+0x1274] ;  /* 0x0012740001c57983 */ /* 0x002ee80000300800 */
[----:B------:R1:W-:Y:S04]  /*983b0*/  @P4 STG.E [R184.64], R248 ;  /* 0x000000f8b8004986 */ /* 0x0003e8000c101904 */
[----:B-1----:R-:W3:Y:S01]  /*983c0*/  LDL.LU R248, [R1+0x1084] ;  /* 0x0010840001f87983 */ /* 0x002ee20000300800 */
[----:B------:R-:W-:-:S02]  /*983d0*/  ISETP.GE.AND P0, PT, R187, c[0x0][0x17c], PT ;  /* 0x00005f00bb007a0c */ /* 0x000fc40003f06270 */
[----:B------:R-:W-:Y:S02]  /*983e0*/  ISETP.LT.AND P3, PT, R228, c[0x0][0x178], !P1 ;  /* 0x00005e00e4007a0c */ /* 0x000fe40004f61270 */
[----:B------:R-:W-:Y:S02]  /*983f0*/  ISETP.LT.AND P1, PT, R229, c[0x0][0x178], !P1 ;  /* 0x00005e00e5007a0c */ /* 0x000fe40004f21270 */
[----:B------:R-:W-:Y:S02]  /*98400*/  ISETP.LT.AND P5, PT, R83, c[0x0][0x178], !P0 ;  /* 0x00005e0053007a0c */ /* 0x000fe400047a1270 */
[----:B------:R-:W-:Y:S02]  /*98410*/  ISETP.LT.AND P6, PT, R107, c[0x0][0x178], !P0 ;  /* 0x00005e006b007a0c */ /* 0x000fe400047c1270 */
[C---:B------:R-:W-:Y:S01]  /*98420*/  IADD3 R192, R186.reuse, c[0x0][0x198], RZ ;  /* 0x00006600bac07a10 */ /* 0x040fe20007ffe0ff */
        /* <DEDUP_REMOVED lines=15> */
[----:B------:R-:W4:Y:S04]  /*98520*/  LDL.LU R193, [R1+0x4104] ;  /* 0x0041040001c17983 */ /* 0x000f280000300800 */
[----:B------:R-:W4:Y:S04]  /*98530*/  LDL.LU R195, [R1+0xe54] ;  /* 0x000e540001c37983 */ /* 0x000f280000300800 */
[----:B------:R1:W-:Y:S04]  /*98540*/  @P2 STG.E [R184.64], R196 ;  /* 0x000000c4b8002986 */ /* 0x0003e8000c101904 */
[----:B------:R-:W4:Y:S01]  /*98550*/  LDL.LU R199, [R1+0xdf4] ;  /* 0x000df40001c77983 */ /* 0x000f220000300800 */
[----:B------:R-:W-:-:S02]  /*98560*/  ISETP.LT.AND P1, PT, R19, c[0x0][0x178], !P0 ;  /* 0x00005e0013007a0c */ /* 0x000fc40004721270 */
        /* <DEDUP_REMOVED lines=23> */
[----:B------:R-:W-:Y:S01]  /*986e0*/  ISETP.LT.AND P6, PT, R230, c[0x0][0x178], !P0 ;  /* 0x00005e00e6007a0c */ /* 0x000fe200047c1270 */
[----:B------:R-:W3:Y:S02]  /*986f0*/  LDL.LU R198, [R1+0x1440] ;  /* 0x0014400001c67983 */ /* 0x000ee40000300800 */
[----:B------:R-:W-:-:S04]  /*98700*/  IMAD.WIDE R188, R192, 0x4, R218 ;  /* 0x00000004c0bc7825 */ /* 0x000fc800078e02da */
[C---:B------:R-:W-:Y:S01]  /*98710*/  IMAD.WIDE R190, R192.reuse, 0x4, R220 ;  /* 0x00000004c0be7825 */ /* 0x040fe200078e02dc */
[----:B------:R1:W-:Y:S04]  /*98720*/  @P2 STG.E [R184.64], R251 ;  /* 0x000000fbb8002986 */ /* 0x0003e8000c101904 */
[----:B-1----:R-:W3:Y:S01]  /*98730*/  LDL.LU R251, [R1+0x1430] ;  /* 0x0014300001fb7983 */ /* 0x002ee20000300800 */
[----:B------:R-:W-:-:S03]  /*98740*/  IMAD.WIDE R184, R192, 0x4, R214 ;  /* 0x00000004c0b87825 */ /* 0x000fc600078e02d6 */
[----:B----4-:R1:W-:Y:S04]  /*98750*/  @P4 STG.E [R186.64], R249 ;  /* 0x000000f9ba004986 */ /* 0x0103e8000c101904 */
[----:B------:R-:W-:Y:S04]  /*98760*/  @P3 STG.E [R184.64], R195 ;  /* 0x000000c3b8003986 */ /* 0x000fe8000c101904 */
[----:B-1----:R-:W4:Y:S01]  /*98770*/  LDL.LU R249, [R1+0x1420] ;  /* 0x0014200001f97983 */ /* 0x002f220000300800 */
[----:B------:R-:W-:-:S05]  /*98780*/  IMAD.WIDE R186, R192, 0x4, R216 ;  /* 0x00000004c0ba7825 */ /* 0x000fca00078e02d8 */
[----:B------:R-:W-:Y:S04]  /*98790*/  @P1 STG.E [R186.64], R199 ;  /* 0x000000c7ba001986 */ /* 0x000fe8000c101904 */
[----:B------:R1:W-:Y:S01]  /*987a0*/  @P5 STG.E [R188.64], R196 ;  /* 0x000000c4bc005986 */ /* 0x0003e2000c101904 */
[----:B------:R-:W-:Y:S02]  /*987b0*/  ISETP.LT.AND P4, PT, R229, c[0x0][0x178], !P0 ;  /* 0x00005e00e5007a0c */ /* 0x000fe40004781270 */
        /* <DEDUP_REMOVED lines=13> */
[----:B------:R-:W-:Y:S01]  /*98890*/  IADD3 R192, R192, c[0x0][0x198], RZ ;  /* 0x00006600c0c07a10 */ /* 0x000fe20007ffe0ff */
[----:B------:R-:W3:Y:S01]  /*988a0*/  LDL.LU R193, [R1+0x4108] ;  /* 0x0041080001c17983 */ /* 0x000ee20000300800 */
[----:B------:R-:W-:Y:S02]  /*988b0*/  ISETP.LT.AND P3, PT, R83, c[0x0][0x178], !P2 ;  /* 0x00005e0053007a0c */ /* 0x000fe40005761270 */
[----:B------:R-:W-:Y:S02]  /*988c0*/  ISETP.LT.AND P5, PT, R107, c[0x0][0x178], !P2 ;  /* 0x00005e006b007a0c */ /* 0x000fe400057a1270 */
        /* <DEDUP_REMOVED lines=19> */
[----:B------:R1:W-:Y:S01]  /*98a00*/  @P4 STG.E [R184.64], R196 ;  /* 0x000000c4b8004986 */ /* 0x0003e2000c101904 */
[----:B------:R-:W-:-:S02]  /*98a10*/  ISETP.LT.AND P3, PT, R250, c[0x0][0x178], !P2 ;  /* 0x00005e00fa007a0c */ /* 0x000fc40005761270 */
        /* <DEDUP_REMOVED lines=16> */
[----:B------:R-:W-:Y:S01]  /*98b20*/  ISETP.LT.AND P0, PT, R244, c[0x0][0x178], !P2 ;  /* 0x00005e00f4007a0c */ /* 0x000fe20005701270 */
[----:B------:R-:W-:Y:S01]  /*98b30*/  IMAD.WIDE R184, R192, 0x4, R214 ;  /* 0x00000004c0b87825 */ /* 0x000fe200078e02d6 */
[----:B------:R-:W-:Y:S01]  /*98b40*/  ISETP.LT.AND P3, PT, R231, c[0x0][0x178], !P2 ;  /* 0x00005e00e7007a0c */ /* 0x000fe20005761270 */
[----:B------:R-:W3:Y:S01]  /*98b50*/  LDL.LU R195, [R1+0x1434] ;  /* 0x0014340001c37983 */ /* 0x000ee20000300800 */
[----:B------:R-:W-:Y:S01]  /*98b60*/  ISETP.LT.AND P5, PT, R230, c[0x0][0x178], !P2 ;  /* 0x00005e00e6007a0c */ /* 0x000fe200057a1270 */
[----:B------:R-:W-:Y:S01]  /*98b70*/  IMAD.WIDE R186, R192, 0x4, R216 ;  /* 0x00000004c0ba7825 */ /* 0x000fe200078e02d8 */
[----:B------:R-:W-:Y:S01]  /*98b80*/  ISETP.LT.AND P6, PT, R229, c[0x0][0x178], !P2 ;  /* 0x00005e00e5007a0c */ /* 0x000fe200057c1270 */
[----:B------:R-:W3:Y:S01]  /*98b90*/  LDL.LU R199, [R1+0x1424] ;  /* 0x0014240001c77983 */ /* 0x000ee20000300800 */
[----:B------:R-:W-:Y:S01]  /*98ba0*/  ISETP.LT.AND P2, PT, R228, c[0x0][0x178], !P2 ;  /* 0x00005e00e4007a0c */ /* 0x000fe20005741270 */
[----:B------:R-:W-:-:S04]  /*98bb0*/  IMAD.WIDE R188, R192, 0x4, R222 ;  /* 0x00000004c0bc7825 */ /* 0x000fc800078e02de */
[C---:B------:R-:W-:Y:S01]  /*98bc0*/  IMAD.WIDE R190, R192.reuse, 0x4, R224 ;  /* 0x00000004c0be7825 */ /* 0x040fe200078e02e0 */
[----:B------:R-:W-:Y:S01]  /*98bd0*/  ISETP.GE.AND P1, PT, R193, c[0x0][0x17c], PT ;  /* 0x00005f00c1007a0c */ /* 0x000fe20003f26270 */
[----:B------:R1:W-:Y:S04]  /*98be0*/  @P4 STG.E [R184.64], R251 ;  /* 0x000000fbb8004986 */ /* 0x0003e8000c101904 */
[----:B-1----:R-:W3:Y:S01]  /*98bf0*/  LDL.LU R251, [R1+0x1414] ;  /* 0x0014140001fb7983 */ /* 0x002ee20000300800 */
[----:B------:R-:W-:-:S03]  /*98c00*/  IMAD.WIDE R184, R192, 0x4, R218 ;  /* 0x00000004c0b87825 */ /* 0x000fc600078e02da */
[----:B----4-:R1:W-:Y:S04]  /*98c10*/  @P0 STG.E [R186.64], R249 ;  /* 0x000000f9ba000986 */ /* 0x0103e8000c101904 */
[----:B------:R-:W-:Y:S04]  /*98c20*/  @P3 STG.E [R184.64], R194 ;  /* 0x000000c2b8003986 */ /* 0x000fe8000c101904 */
[----:B-1----:R-:W4:Y:S01]  /*98c30*/  LDL.LU R249, [R1+0x13f4] ;  /* 0x0013f40001f97983 */ /* 0x002f220000300800 */
[----:B------:R-:W-:-:S05]  /*98c40*/  IMAD.WIDE R186, R192, 0x4, R220 ;  /* 0x00000004c0ba7825 */ /* 0x000fca00078e02dc */
[----:B------:R1:W-:Y:S04]  /*98c50*/  @P5 STG.E [R186.64], R198 ;  /* 0x000000c6ba005986 */ /* 0x0003e8000c101904 */
[----:B------:R1:W-:Y:S04]  /*98c60*/  @P6 STG.E [R188.64], R196 ;  /* 0x000000c4bc006986 */ /* 0x0003e8000c101904 */
[----:B-1----:R-:W4:Y:S01]  /*98c70*/  LDL.LU R198, [R1+0x13d4] ;  /* 0x0013d40001c67983 */ /* 0x002f220000300800 */
[----:B------:R-:W-:-:S03]  /*98c80*/  ISETP.LT.AND P4, PT, R83, c[0x0][0x178], !P1 ;  /* 0x00005e0053007a0c */ /* 0x000fc60004f81270 */
[----:B------:R-:W4:Y:S01]  /*98c90*/  LDL.LU R196, [R1+0x13c4] ;  /* 0x0013c40001c47983 */ /* 0x000f220000300800 */
[----:B------:R-:W-:Y:S02]  /*98ca0*/  ISETP.LT.AND P0, PT, R107, c[0x0][0x178], !P1 ;  /* 0x00005e006b007a0c */ /* 0x000fe40004f01270 */
[----:B------:R-:W-:-:S05]  /*98cb0*/  IADD3 R192, R192, c[0x0][0x198], RZ ;  /* 0x00006600c0c07a10 */ /* 0x000fca0007ffe0ff */
[----:B------:R-:W-:-:S04]  /*98cc0*/  IMAD.WIDE R184, R192, 0x4, R2 ;  /* 0x00000004c0b87825 */ /* 0x000fc800078e0202 */
[----:B------:R-:W-:Y:S01]  /*98cd0*/  IMAD.WIDE R186, R192, 0x4, R4 ;  /* 0x00000004c0ba7825 */ /* 0x000fe200078e0204 */
[----:B--2---:R1:W-:Y:S04]  /*98ce0*/  @P2 STG.E [R190.64], R241 ;  /* 0x000000f1be002986 */ /* 0x0043e8000c101904 */
[----:B-1----:R-:W2:Y:S04]  /*98cf0*/  LDL.LU R241, [R1+0x13a4] ;  /* 0x0013a40001f17983 */ /* 0x002ea80000300800 */
[----:B------:R-:W2:Y:S04]  /*98d00*/  LDL.LU R193, [R1+0x410c] ;  /* 0x00410c0001c17983 */ /* 0x000ea80000300800 */
[----:B---3--:R1:W-:Y:S04]  /*98d10*/  @P4 STG.E [R184.64], R197 ;  /* 0x000000c5b8004986 */ /* 0x0083e8000c101904 */
[----:B-1----:R-:W3:Y:S04]  /*98d20*/  LDL.LU R197, [R1+0x1374] ;  /* 0x0013740001c57983 */ /* 0x002ee80000300800 */
[----:B------:R1:W-:Y:S04]  /*98d30*/  @P0 STG.E [R186.64], R248 ;  /* 0x000000f8ba000986 */ /* 0x0003e8000c101904 */
[----:B-1----:R-:W3:Y:S01]  /*98d40*/  LDL.LU R248, [R1+0x1284] ;  /* 0x0012840001f87983 */ /* 0x002ee20000300800 */
[----:B------:R-:W-:-:S02]  /*98d50*/  ISETP.LT.AND P6, PT, R11, c[0x0][0x178], !P1 ;  /* 0x00005e000b007a0c */ /* 0x000fc40004fc1270 */
[----:B------:R-:W-:Y:S02]  /*98d60*/  ISETP.LT.AND P2, PT, R67, c[0x0][0x178], !P1 ;  /* 0x00005e0043007a0c */ /* 0x000fe40004f41270 */
[----:B------:R-:W-:Y:S02]  /*98d70*/  ISETP.LT.AND P3, PT, R51, c[0x0][0x178], !P1 ;  /* 0x00005e0033007a0c */ /* 0x000fe40004f61270 */
[----:B------:R-:W-:Y:S01]  /*98d80*/  ISETP.LT.AND P5, PT, R19, c[0x0][0x178], !P1 ;  /* 0x00005e0013007a0c */ /* 0x000fe20004fa1270 */
[----:B------:R-:W-:Y:S01]  /*98d90*/  IMAD.WIDE R184, R192, 0x4, R6 ;  /* 0x00000004c0b87825 */ /* 0x000fe200078e0206 */
[----:B------:R-:W-:Y:S01]  /*98da0*/  ISETP.LT.AND P4, PT, R35, c[0x0][0x178], !P1 ;  /* 0x00005e0023007a0c */ /* 0x000fe20004f81270 */
[----:B------:R-:W3:Y:S01]  /*98db0*/  LDL.LU R194, [R1+0x1154] ;  /* 0x0011540001c27983 */ /* 0x000ee20000300800 */
[----:B------:R-:W-:Y:S01]  /*98dc0*/  ISETP.LT.AND P0, PT, R250, c[0x0][0x178], !P1 ;  /* 0x00005e00fa007a0c */ /* 0x000fe20004f01270 */
[C---:B------:R-:W-:Y:S02]  /*98dd0*/  IMAD.WIDE R186, R192.reuse, 0x4, R200 ;  /* 0x00000004c0ba7825 */ /* 0x040fe400078e02c8 */
[----:B------:R1:W-:Y:S01]  /*98de0*/  @P6 STG.E [R184.64], R195 ;  /* 0x000000c3b8006986 */ /* 0x0003e2000c101904 */
[----:B------:R-:W-:Y:S01]  /*98df0*/  ISETP.LT.AND P6, PT, R247, c[0x0][0x178], !P1 ;  /* 0x00005e00f7007a0c */ /* 0x000fe20004fc1270 */
[----:B------:R-:W-:-:S04]  /*98e00*/  IMAD.WIDE R188, R192, 0x4, R202 ;  /* 0x00000004c0bc7825 */ /* 0x000fc800078e02ca */
[C---:B------:R-:W-:Y:S01]  /*98e10*/  IMAD.WIDE R190, R192.reuse, 0x4, R204 ;  /* 0x00000004c0be7825 */ /* 0x040fe200078e02cc */
[----:B------:R1:W-:Y:S04]  /*98e20*/  @P2 STG.E [R186.64], R199 ;  /* 0x000000c7ba002986 */ /* 0x0003e8000c101904 */
[----:B-1----:R-:W3:Y:S01]  /*98e30*/  LDL.LU R195, [R1+0x1044] ;  /* 0x0010440001c37983 */ /* 0x002ee20000300800 */
[----:B------:R-:W-:-:S03]  /*98e40*/  IMAD.WIDE R184, R192, 0x4, R206 ;  /* 0x00000004c0b87825 */ /* 0x000fc600078e02ce */
[----:B------:R1:W-:Y:S01]  /*98e50*/  @P3 STG.E [R188.64], R251 ;  /* 0x000000fbbc003986 */ /* 0x0003e2000c101904 */
[----:B------:R-:W-:-:S03]  /*98e60*/  IMAD.WIDE R186, R192, 0x4, R208 ;  /* 0x00000004c0ba7825 */ /* 0x000fc600078e02d0 */
[----:B-1----:R-:W3:Y:S01]  /*98e70*/  LDL.LU R251, [R1+0x1034] ;  /* 0x0010340001fb7983 */ /* 0x002ee20000300800 */
[----:B------:R-:W-:-:S03]  /*98e80*/  IMAD.WIDE R188, R192, 0x4, R210 ;  /* 0x00000004c0bc7825 */ /* 0x000fc600078e02d2 */
[----:B----4-:R1:W-:Y:S04]  /*98e90*/  @P5 STG.E [R190.64], R249 ;  /* 0x000000f9be005986 */ /* 0x0103e8000c101904 */
[----:B-1----:R-:W4:Y:S04]  /*98ea0*/  LDL.LU R249, [R1+0xf44] ;  /* 0x000f440001f97983 */ /* 0x002f280000300800 */
        /* <DEDUP_REMOVED lines=20> */
[----:B------:R-:W-:Y:S02]  /*98ff0*/  ISETP.GE.AND P2, PT, R193, c[0x0][0x17c], PT ;  /* 0x00005f00c1007a0c */ /* 0x000fe40003f46270 */
[----:B------:R-:W-:Y:S01]  /*99000*/  ISETP.LT.AND P1, PT, R228, c[0x0][0x178], !P1 ;  /* 0x00005e00e4007a0c */ /* 0x000fe20004f21270 */
[----:B------:R-:W-:Y:S01]  /*99010*/  IMAD.WIDE R190, R192, 0x4, R218 ;  /* 0x00000004c0be7825 */ /* 0x000fe200078e02da */
[----:B------:R-:W-:-:S03]  /*99020*/  ISETP.LT.AND P3, PT, R83, c[0x0][0x178], !P2 ;  /* 0x00005e0053007a0c */ /* 0x000fc60005761270 */
[C---:B------:R-:W-:Y:S01]  /*99030*/  IMAD.WIDE R184, R192.reuse, 0x4, R220 ;  /* 0x00000004c0b87825 */ /* 0x040fe200078e02dc */
[----:B------:R-:W-:Y:S03]  /*99040*/  @P4 STG.E [R188.64], R194 ;  /* 0x000000c2bc004986 */ /* 0x000fe6000c101904 */
[C---:B------:R-:W-:Y:S01]  /*99050*/  IMAD.WIDE R186, R192.reuse, 0x4, R222 ;  /* 0x00000004c0ba7825 */ /* 0x040fe200078e02de */
[----:B------:R-:W-:Y:S01]  /*99060*/  @P0 STG.E [R190.64], R195 ;  /* 0x000000c3be000986 */ /* 0x000fe2000c101904 */
[----:B------:R-:W-:-:S03]  /*99070*/  IADD3 R193, R192, c[0x0][0x198], RZ ;  /* 0x00006600c0c17a10 */ /* 0x000fc60007ffe0ff */
[----:B------:R1:W-:Y:S01]  /*99080*/  @P5 STG.E [R184.64], R251 ;  /* 0x000000fbb8005986 */ /* 0x0003e2000c101904 */
[----:B------:R-:W-:-:S03]  /*99090*/  ISETP.LT.AND P0, PT, R107, c[0x0][0x178], !P2 ;  /* 0x00005e006b007a0c */ /* 0x000fc60005701270 */
[----:B-1----:R-:W3:Y:S01]  /*990a0*/  LDL.LU R251, [R1+0xa38] ;  /* 0x000a380001fb7983 */ /* 0x002ee20000300800 */
[----:B------:R-:W-:-:S03]  /*990b0*/  IMAD.WIDE R184, R192, 0x4, R224 ;  /* 0x00000004c0b87825 */ /* 0x000fc600078e02e0 */
[----:B----4-:R1:W-:Y:S01]  /*990c0*/  @P6 STG.E [R186.64], R249 ;  /* 0x000000f9ba006986 */ /* 0x0103e2000c101904 */
[----:B------:R-:W-:-:S03]  /*990d0*/  ISETP.LT.AND P4, PT, R11, c[0x0][0x178], !P2 ;  /* 0x00005e000b007a0c */ /* 0x000fc60005781270 */
[----:B-1----:R-:W4:Y:S01]  /*990e0*/  LDL.LU R249, [R1+0x938] ;  /* 0x0009380001f97983 */ /* 0x002f220000300800 */
[----:B------:R-:W-:-:S03]  /*990f0*/  IMAD.WIDE R186, R193, 0x4, R2 ;  /* 0x00000004c1ba7825 */ /* 0x000fc600078e0202 */
[----:B------:R-:W4:Y:S04]  /*99100*/  LDL.LU R194, [R1+0x778] ;  /* 0x0007780001c27983 */ /* 0x000f280000300800 */
[----:B------:R-:W4:Y:S04]  /*99110*/  LDL.LU R195, [R1+0x678] ;  /* 0x0006780001c37983 */ /* 0x000f280000300800 */
        /* <DEDUP_REMOVED lines=12> */
[----:B---3--:R-:W-:Y:S04]  /*991e0*/  @P5 STG.E [R188.64], R197 ;  /* 0x000000c5bc005986 */ /* 0x008fe8000c101904 */
[----:B------:R-:W3:Y:S04]  /*991f0*/  LDL.LU R192, [R1+0x4110] ;  /* 0x0041100001c07983 */ /* 0x000ee80000300800 */
        /* <DEDUP_REMOVED lines=32> */
[----:B---3--:R-:W-:Y:S04]  /*99400*/  @P3 STG.E [R184.64], R199 ;  /* 0x000000c7b8003986 */ /* 0x008fe8000c101904 */
[----:B------:R-:W3:Y:S04]  /*99410*/  LDL.LU R195, [R1+0xc6c] ;  /* 0x000c6c0001c37983 */ /* 0x000ee80000300800 */
[----:B------:R1:W-:Y:S04]  /*99420*/  @P1 STG.E [R186.64], R248 ;  /* 0x000000f8ba001986 */ /* 0x0003e8000c101904 */
[----:B-1----:R-:W3:Y:S01]  /*99430*/  LDL.LU R248, [R1+0xa3c] ;  /* 0x000a3c0001f87983 */ /* 0x002ee20000300800 */
[----:B------:R-:W-:-:S02]  /*99440*/  ISETP.GE.AND P0, PT, R192, c[0x0][0x17c], PT ;  /* 0x00005f00c0007a0c */ /* 0x000fc40003f06270 */
[----:B------:R-:W-:Y:S02]  /*99450*/  ISETP.LT.AND P4, PT, R230, c[0x0][0x178], !P2 ;  /* 0x00005e00e6007a0c */ /* 0x000fe40005781270 */
[----:B------:R-:W-:Y:S01]  /*99460*/  ISETP.LT.AND P5, PT, R229, c[0x0][0x178], !P2 ;  /* 0x00005e00e5007a0c */ /* 0x000fe200057a1270 */
[----:B------:R-:W-:Y:S01]  /*99470*/  IMAD.WIDE R184, R193, 0x4, R220 ;  /* 0x00000004c1b87825 */ /* 0x000fe200078e02dc */
[----:B------:R-:W-:Y:S01]  /*99480*/  ISETP.LT.AND P2, PT, R228, c[0x0][0x178], !P2 ;  /* 0x00005e00e4007a0c */ /* 0x000fe20005741270 */
[----:B------:R-:W3:Y:S01]  /*99490*/  LDL.LU R199, [R1+0x93c] ;  /* 0x00093c0001c77983 */ /* 0x000ee20000300800 */
[----:B------:R-:W-:Y:S02]  /*994a0*/  ISETP.LT.AND P6, PT, R83, c[0x0][0x178], !P0 ;  /* 0x00005e0053007a0c */ /* 0x000fe400047c1270 */
[C---:B------:R-:W-:Y:S01]  /*994b0*/  IADD3 R192, R193.reuse, c[0x0][0x198], RZ ;  /* 0x00006600c1c07a10 */ /* 0x040fe20007ffe0ff */
[----:B------:R-:W-:Y:S01]  /*994c0*/  IMAD.WIDE R186, R193, 0x4, R222 ;  /* 0x00000004c1ba7825 */ /* 0x000fe200078e02de */
[----:B------:R-:W-:-:S02]  /*994d0*/  ISETP.LT.AND P1, PT, R107, c[0x0][0x178], !P0 ;  /* 0x00005e006b007a0c */ /* 0x000fc40004721270 */
[----:B------:R-:W-:Y:S01]  /*994e0*/  ISETP.LT.AND P3, PT, R11, c[0x0][0x178], !P0 ;  /* 0x00005e000b007a0c */ /* 0x000fe20004761270 */
[----:B------:R-:W-:Y:S01]  /*994f0*/  IMAD.WIDE R188, R193, 0x4, R224 ;  /* 0x00000004c1bc7825 */ /* 0x000fe200078e02e0 */
[----:B------:R1:W-:Y:S03]  /*99500*/  @P4 STG.E [R184.64], R198 ;  /* 0x000000c6b8004986 */ /* 0x0003e6000c101904 */
[C---:B------:R-:W-:Y:S01]  /*99510*/  IMAD.WIDE R190, R192.reuse, 0x4, R2 ;  /* 0x00000004c0be7825 */ /* 0x040fe200078e0202 */
[----:B------:R1:W-:Y:S04]  /*99520*/  @P5 STG.E [R186.64], R197 ;  /* 0x000000c5ba005986 */ /* 0x0003e8000c101904 */
[----:B------:R4:W-:Y:S01]  /*99530*/  @P2 STG.E [R188.64], R251 ;  /* 0x000000fbbc002986 */ /* 0x0009e2000c101904 */
[----:B-1----:R-:W-:-:S04]  /*99540*/  IMAD.WIDE R184, R192, 0x4, R4 ;  /* 0x00000004c0b87825 */ /* 0x002fc800078e0204 */
[----:B------:R-:W-:Y:S01]  /*99550*/  IMAD.WIDE R186, R192, 0x4, R6 ;  /* 0x00000004c0ba7825 */ /* 0x000fe200078e0206 */
[----:B----4-:R-:W4:Y:S04]  /*99560*/  LDL.LU R251, [R1+0x77c] ;  /* 0x00077c0001fb7983 */ /* 0x010f280000300800 */
[----:B------:R1:W-:Y:S01]  /*99570*/  @P6 STG.E [R190.64], R249 ;  /* 0x000000f9be006986 */ /* 0x0003e2000c101904 */
[----:B------:R-:W-:-:S03]  /*99580*/  ISETP.LT.AND P4, PT, R67, c[0x0][0x178], !P0 ;  /* 0x00005e0043007a0c */ /* 0x000fc60004781270 */
[----:B-1----:R-:W4:Y:S04]  /*99590*/  LDL.LU R249, [R1+0x67c] ;  /* 0x00067c0001f97983 */ /* 0x002f280000300800 */
[----:B------:R-:W4:Y:S04]  /*995a0*/  LDL.LU R198, [R1+0x57c] ;  /* 0x00057c0001c67983 */ /* 0x000f280000300800 */
[----:B------:R-:W4:Y:S04]  /*995b0*/  LDL.LU R197, [R1+0x29c] ;  /* 0x00029c0001c57983 */ /* 0x000f280000300800 */
[----:B------:R1:W-:Y:S01]  /*995c0*/  @P1 STG.E [R184.64], R196 ;  /* 0x000000c4b8001986 */ /* 0x0003e2000c101904 */
[----:B------:R-:W-:-:S02]  /*995d0*/  ISETP.LT.AND P2, PT, R51, c[0x0][0x178], !P0 ;  /* 0x00005e0033007a0c */ /* 0x000fc40004741270 */
        /* <DEDUP_REMOVED lines=10> */
[----:B-1----:R-:W3:Y:S01]  /*99680*/  LDL.LU R248, [R1+0x18c] ;  /* 0x00018c0001f87983 */ /* 0x002ee20000300800 */
[----:B------:R-:W-:-:S03]  /*99690*/  ISETP.LT.AND P6, PT, R35, c[0x0][0x178], !P0 ;  /* 0x00005e0023007a0c */ /* 0x000fc600047c1270 */
[----:B------:R-:W3:Y:S01]  /*996a0*/  LDL.LU R193, [R1+0x4114] ;  /* 0x0041140001c17983 */ /* 0x000ee20000300800 */
        /* <DEDUP_REMOVED lines=8> */
[----:B------:R1:W-:Y:S01]  /*99730*/  @P6 STG.E [R190.64], R199 ;  /* 0x000000c7be006986 */ /* 0x0003e2000c101904 */
[----:B------:R-:W-:Y:S01]  /*99740*/  ISETP.LT.AND P6, PT, R231, c[0x0][0x178], !P0 ;  /* 0x00005e00e7007a0c */ /* 0x000fe200047c1270 */
[----:B------:R-:W-:-:S04]  /*99750*/  IMAD.WIDE R186, R192, 0x4, R210 ;  /* 0x00000004c0ba7825 */ /* 0x000fc800078e02d2 */
[C---:B------:R-:W-:Y:S01]  /*99760*/  IMAD.WIDE R188, R192.reuse, 0x4, R216 ;  /* 0x00000004c0bc7825 */ /* 0x040fe200078e02d8 */
[----:B-1----:R-:W3:Y:S04]  /*99770*/  LDL.LU R199, [R1+0x11c] ;  /* 0x00011c0001c77983 */ /* 0x002ee80000300800 */
[----:B----4-:R1:W-:Y:S01]  /*99780*/  @P1 STG.E [R184.64], R251 ;  /* 0x000000fbb8001986 */ /* 0x0103e2000c101904 */
[----:B------:R-:W-:-:S03]  /*99790*/  IMAD.WIDE R190, R192, 0x4, R218 ;  /* 0x00000004c0be7825 */ /* 0x000fc600078e02da */
[----:B-1----:R-:W4:Y:S01]  /*997a0*/  LDL.LU R251, [R1+0x1368] ;  /* 0x0013680001fb7983 */ /* 0x002f220000300800 */
[----:B------:R-:W-:-:S03]  /*997b0*/  IMAD.WIDE R184, R192, 0x4, R212 ;  /* 0x00000004c0b87825 */ /* 0x000fc600078e02d4 */
[----:B------:R1:W-:Y:S04]  /*997c0*/  @P3 STG.E [R186.64], R249 ;  /* 0x000000f9ba003986 */ /* 0x0003e8000c101904 */
[----:B------:R-:W-:Y:S04]  /*997d0*/  @P4 STG.E [R184.64], R198 ;  /* 0x000000c6b8004986 */ /* 0x000fe8000c101904 */
[----:B-1----:R-:W4:Y:S01]  /*997e0*/  LDL.LU R249, [R1+0x1198] ;  /* 0x0011980001f97983 */ /* 0x002f220000300800 */
[----:B------:R-:W-:-:S05]  /*997f0*/  IMAD.WIDE R186, R192, 0x4, R214 ;  /* 0x00000004c0ba7825 */ /* 0x000fca00078e02d6 */
[----:B------:R1:W-:Y:S04]  /*99800*/  @P2 STG.E [R186.64], R197 ;  /* 0x000000c5ba002986 */ /* 0x0003e8000c101904 */
[----:B------:R-:W-:Y:S04]  /*99810*/  @P5 STG.E [R188.64], R196 ;  /* 0x000000c4bc005986 */ /* 0x000fe8000c101904 */
[----:B-1----:R-:W4:Y:S01]  /*99820*/  LDL.LU R197, [R1+0x1078] ;  /* 0x0010780001c57983 */ /* 0x002f220000300800 */
[----:B------:R-:W-:Y:S01]  /*99830*/  ISETP.LT.AND P1, PT, R230, c[0x0][0x178], !P0 ;  /* 0x00005e00e6007a0c */ /* 0x000fe20004721270 */
[----:B------:R-:W-:-:S02]  /*99840*/  IMAD.WIDE R184, R192, 0x4, R220 ;  /* 0x00000004c0b87825 */ /* 0x000fc400078e02dc */
        /* <DEDUP_REMOVED lines=21> */
[----:B----4-:R4:W-:Y:S01]  /*999a0*/  @P4 STG.E [R188.64], R251 ;  /* 0x000000fbbc004986 */ /* 0x0109e2000c101904 */
[----:B-1----:R-:W-:-:S04]  /*999b0*/  IMAD.WIDE R184, R193, 0x4, R6 ;  /* 0x00000004c1b87825 */ /* 0x002fc800078e0206 */
[----:B------:R-:W-:Y:S01]  /*999c0*/  IMAD.WIDE R186, R193, 0x4, R200 ;  /* 0x00000004c1ba7825 */ /* 0x000fe200078e02c8 */
[----:B----4-:R-:W4:Y:S04]  /*999d0*/  LDL.LU R251, [R1+0xd48] ;  /* 0x000d480001fb7983 */ /* 0x010f280000300800 */
[----:B------:R1:W-:Y:S01]  /*999e0*/  @P6 STG.E [R190.64], R249 ;  /* 0x000000f9be006986 */ /* 0x0003e2000c101904 */
[----:B------:R-:W-:-:S03]  /*999f0*/  ISETP.LT.AND P0, PT, R51, c[0x0][0x178], !P3 ;  /* 0x00005e0033007a0c */ /* 0x000fc60005f01270 */
[----:B-1----:R-:W4:Y:S04]  /*99a00*/  LDL.LU R249, [R1+0xa48] ;  /* 0x000a480001f97983 */ /* 0x002f280000300800 */
        /* <DEDUP_REMOVED lines=17> */
[----:B-1----:R-:W2:Y:S04]  /*99b20*/  LDL.LU R196, [R1+0x2a8] ;  /* 0x0002a80001c47983 */ /* 0x002ea80000300800 */
[----:B---3--:R1:W-:Y:S04]  /*99b30*/  @P6 STG.E [R190.64], R248 ;  /* 0x000000f8be006986 */ /* 0x0083e8000c101904 */
        /* <DEDUP_REMOVED lines=10> */
[----:B------:R-:W-:-:S04]  /*99be0*/  IMAD.WIDE R188, R193, 0x4, R218 ;  /* 0x00000004c1bc7825 */ /* 0x000fc800078e02da */
[C---:B------:R-:W-:Y:S01]  /*99bf0*/  IMAD.WIDE R190, R193.reuse, 0x4, R220 ;  /* 0x00000004c1be7825 */ /* 0x040fe200078e02dc */
[----:B----4-:R1:W-:Y:S04]  /*99c00*/  @P5 STG.E [R184.64], R251 ;  /* 0x000000fbb8005986 */ /* 0x0103e8000c101904 */
[----:B-1----:R-:W4:Y:S01]  /*99c10*/  LDL.LU R251, [R1+0x119c] ;  /* 0x00119c0001fb7983 */ /* 0x002f220000300800 */
[----:B------:R-:W-:-:S03]  /*99c20*/  IMAD.WIDE R184, R193, 0x4, R214 ;  /* 0x00000004c1b87825 */ /* 0x000fc600078e02d6 */
[----:B------:R1:W-:Y:S04]  /*99c30*/  @P1 STG.E [R186.64], R249 ;  /* 0x000000f9ba001986 */ /* 0x0003e8000c101904 */
[----:B------:R1:W-:Y:S04]  /*99c40*/  @P0 STG.E [R184.64], R195 ;  /* 0x000000c3b8000986 */ /* 0x0003e8000c101904 */
[----:B-1----:R-:W4:Y:S01]  /*99c50*/  LDL.LU R249, [R1+0x107c] ;  /* 0x00107c0001f97983 */ /* 0x002f220000300800 */
[----:B------:R-:W-:-:S03]  /*99c60*/  IMAD.WIDE R186, R193, 0x4, R216 ;  /* 0x00000004c1ba7825 */ /* 0x000fc600078e02d8 */
[----:B------:R-:W4:Y:S04]  /*99c70*/  LDL.LU R195, [R1+0x106c] ;  /* 0x00106c0001c37983 */ /* 0x000f280000300800 */
        /* <DEDUP_REMOVED lines=11> */
[----:B-1----:R-:W2:Y:S04]  /*99d30*/  LDL.LU R196, [R1+0xd7c] ;  /* 0x000d7c0001c47983 */ /* 0x002ea80000300800 */
[----:B---3--:R1:W-:Y:S04]  /*99d40*/  @P5 STG.E [R188.64], R248 ;  /* 0x000000f8bc005986 */ /* 0x0083e8000c101904 */
[----:B-1----:R-:W3:Y:S01]  /*99d50*/  LDL.LU R248, [R1+0xd4c] ;  /* 0x000d4c0001f87983 */ /* 0x002ee20000300800 */
[----:B------:R-:W-:-:S04]  /*99d60*/  ISETP.GE.AND P1, PT, R192, c[0x0][0x17c], PT ;  /* 0x00005f00c0007a0c */ /* 0x000fc80003f26270 */
[----:B------:R-:W-:Y:S02]  /*99d70*/  ISETP.LT.AND P0, PT, R83, c[0x0][0x178], !P1 ;  /* 0x00005e0053007a0c */ /* 0x000fe40004f01270 */
[----:B------:R-:W-:Y:S02]  /*99d80*/  ISETP.LT.AND P2, PT, R107, c[0x0][0x178], !P1 ;  /* 0x00005e006b007a0c */ /* 0x000fe40004f41270 */
[----:B------:R-:W-:Y:S02]  /*99d90*/  ISETP.LT.AND P4, PT, R11, c[0x0][0x178], !P1 ;  /* 0x00005e000b007a0c */ /* 0x000fe40004f81270 */
[----:B------:R-:W-:Y:S02]  /*99da0*/  IADD3 R184, R193, c[0x0][0x198], RZ ;  /* 0x00006600c1b87a10 */ /* 0x000fe40007ffe0ff */
[----:B------:R-:W-:Y:S02]  /*99db0*/  ISETP.LT.AND P5, PT, R67, c[0x0][0x178], !P1 ;  /* 0x00005e0043007a0c */ /* 0x000fe40004fa1270 */
[----:B------:R-:W-:Y:S01]  /*99dc0*/  ISETP.LT.AND P3, PT, R51, c[0x0][0x178], !P1 ;  /* 0x00005e0033007a0c */ /* 0x000fe20004f61270 */
[----:B------:R-:W-:Y:S01]  /*99dd0*/  IMAD.WIDE R186, R184, 0x4, R2 ;  /* 0x00000004b8ba7825 */ /* 0x000fe200078e0202 */
[----:B------:R-:W-:-:S03]  /*99de0*/  ISETP.LT.AND P6, PT, R19, c[0x0][0x178], !P1 ;  /* 0x00005e0013007a0c */ /* 0x000fc60004fc1270 */
[C---:B------:R-:W-:Y:S01]  /*99df0*/  IMAD.WIDE R188, R184.reuse, 0x4, R4 ;  /* 0x00000004b8bc7825 */ /* 0x040fe200078e0204 */
[----:B------:R1:W-:Y:S03]  /*99e00*/  @P0 STG.E [R186.64], R198 ;  /* 0x000000c6ba000986 */ /* 0x0003e6000c101904 */
[C---:B------:R-:W-:Y:S01]  /*99e10*/  IMAD.WIDE R190, R184.reuse, 0x4, R6 ;  /* 0x00000004b8be7825 */ /* 0x040fe200078e0206 */
[----:B----4-:R4:W-:Y:S04]  /*99e20*/  @P2 STG.E [R188.64], R251 ;  /* 0x000000fbbc002986 */ /* 0x0109e8000c101904 */
[----:B-1----:R-:W3:Y:S01]  /*99e30*/  LDL.LU R198, [R1+0xa4c] ;  /* 0x000a4c0001c67983 */ /* 0x002ee20000300800 */
[----:B------:R-:W-:-:S03]  /*99e40*/  IMAD.WIDE R186, R184, 0x4, R200 ;  /* 0x00000004b8ba7825 */ /* 0x000fc600078e02c8 */
[----:B----4-:R-:W4:Y:S01]  /*99e50*/  LDL.LU R251, [R1+0x94c] ;  /* 0x00094c0001fb7983 */ /* 0x010f220000300800 */
[----:B------:R-:W-:-:S03]  /*99e60*/  IMAD.WIDE R188, R184, 0x4, R202 ;  /* 0x00000004b8bc7825 */ /* 0x000fc600078e02ca */
[----:B------:R1:W-:Y:S04]  /*99e70*/  @P4 STG.E [R190.64], R249 ;  /* 0x000000f9be004986 */ /* 0x0003e8000c101904 */
[----:B------:R-:W-:Y:S04]  /*99e80*/  @P5 STG.E [R186.64], R195 ;  /* 0x000000c3ba005986 */ /* 0x000fe8000c101904 */
[----:B-1----:R-:W4:Y:S01]  /*99e90*/  LDL.LU R249, [R1+0x79c] ;  /* 0x00079c0001f97983 */ /* 0x002f220000300800 */
        /* <DEDUP_REMOVED lines=16> */
[----:B---3--:R-:W3:Y:S04]  /*99fa0*/  LDL.LU R196, [R1+0x1408] ;  /* 0x0014080001c47983 */ /* 0x008ee80000300800 */
[----:B------:R1:W-:Y:S04]  /*99fb0*/  @P4 STG.E [R190.64], R248 ;  /* 0x000000f8be004986 */ /* 0x0003e8000c101904 */
[----:B-1----:R-:W3:Y:S01]  /*99fc0*/  LDL.LU R248, [R1+0x13e8] ;  /* 0x0013e80001f87983 */ /* 0x002ee20000300800 */
[----:B------:R-:W-:-:S02]  /*99fd0*/  ISETP.LT.AND P5, PT, R246, c[0x0][0x178], !P1 ;  /* 0x00005e00f6007a0c */ /* 0x000fc40004fa1270 */
[----:B------:R-:W-:Y:S02]  /*99fe0*/  ISETP.LT.AND P3, PT, R245, c[0x0][0x178], !P1 ;  /* 0x00005e00f5007a0c */ /* 0x000fe40004f61270 */
[----:B------:R-:W-:Y:S01]  /*99ff0*/  ISETP.LT.AND P6, PT, R244, c[0x0][0x178], !P1 ;  /* 0x00005e00f4007a0c */ /* 0x000fe20004fc1270 */
[----:B------:R-:W-:Y:S01]  /*9a000*/  IMAD.WIDE R186, R184, 0x4, R212 ;  /* 0x00000004b8ba7825 */ /* 0x000fe200078e02d4 */
[----:B------:R-:W-:Y:S02]  /*9a010*/  ISETP.LT.AND P2, PT, R231, c[0x0][0x178], !P1 ;  /* 0x00005e00e7007a0c */ /* 0x000fe40004f41270 */
[----:B------:R-:W-:Y:S01]  /*9a020*/  ISETP.LT.AND P4, PT, R230, c[0x0][0x178], !P1 ;  /* 0x00005e00e6007a0c */ /* 0x000fe20004f81270 */
[----:B------:R-:W-:-:S04]  /*9a030*/  IMAD.WIDE R188, R184, 0x4, R214 ;  /* 0x00000004b8bc7825 */ /* 0x000fc800078e02d6 */
[C---:B------:R-:W-:Y:S01]  /*9a040*/  IMAD.WIDE R190, R184.reuse, 0x4, R216 ;  /* 0x00000004b8be7825 */ /* 0x040fe200078e02d8 */
[----:B------:R1:W-:Y:S04]  /*9a050*/  @P5 STG.E [R186.64], R198 ;  /* 0x000000c6ba005986 */ /* 0x0003e8000c101904 */
[----:B----4-:R4:W-:Y:S01]  /*9a060*/  @P3 STG.E [R188.64], R251 ;  /* 0x000000fbbc003986 */ /* 0x0109e2000c101904 */
[----:B-1----:R-:W-:-:S03]  /*9a070*/  IMAD.WIDE R186, R184, 0x4, R220 ;  /* 0x00000004b8ba7825 */ /* 0x002fc600078e02dc */
[----:B----4-:R-:W4:Y:S01]  /*9a080*/  LDL.LU R251, [R1+0x13b8] ;  /* 0x0013b80001fb7983 */ /* 0x010f220000300800 */
[----:B------:R-:W-:-:S03]  /*9a090*/  IMAD.WIDE R188, R184, 0x4, R218 ;  /* 0x00000004b8bc7825 */ /* 0x000fc600078e02da */
[----:B------:R1:W-:Y:S01]  /*9a0a0*/  @P6 STG.E [R190.64], R249 ;  /* 0x000000f9be006986 */ /* 0x0003e2000c101904 */
[----:B------:R-:W-:Y:S02]  /*9a0b0*/  ISETP.LT.AND P3, PT, R228, c[0x0][0x178], !P1 ;  /* 0x00005e00e4007a0c */ /* 0x000fe40004f61270 */
[----:B------:R-:W-:Y:S01]  /*9a0c0*/  ISETP.GE.AND P0, PT, R185, c[0x0][0x17c], PT ;  /* 0x00005f00b9007a0c */ /* 0x000fe20003f06270 */
        /* <DEDUP_REMOVED lines=23> */
[C---:B------:R-:W-:Y:S01]  /*9a240*/  IMAD.WIDE R184, R192.reuse, 0x4, R6 ;  /* 0x00000004c0b87825 */ /* 0x040fe200078e0206 */
[----:B------:R-:W-:Y:S01]  /*9a250*/  ISETP.LT.AND P3, PT, R51, c[0x0][0x178], !P0 ;  /* 0x00005e0033007a0c */ /* 0x000fe20004761270 */
[----:B------:R-:W3:Y:S01]  /*9a260*/  LDL.LU R193, [R1+0x4120] ;  /* 0x0041200001c17983 */ /* 0x000ee20000300800 */
[----:B------:R-:W-:Y:S01]  /*9a270*/  ISETP.LT.AND P1, PT, R19, c[0x0][0x178], !P0 ;  /* 0x00005e0013007a0c */ /* 0x000fe20004721270 */
[----:B------:R-:W-:Y:S01]  /*9a280*/  IMAD.WIDE R186, R192, 0x4, R200 ;  /* 0x00000004c0ba7825 */ /* 0x000fe200078e02c8 */
[----:B------:R-:W-:Y:S01]  /*9a290*/  ISETP.LT.AND P5, PT, R35, c[0x0][0x178], !P0 ;  /* 0x00005e0023007a0c */ /* 0x000fe200047a1270 */
[----:B------:R-:W3:Y:S01]  /*9a2a0*/  LDL.LU R195, [R1+0xe58] ;  /* 0x000e580001c37983 */ /* 0x000ee20000300800 */
[----:B------:R-:W-:-:S03]  /*9a2b0*/  ISETP.LT.AND P6, PT, R250, c[0x0][0x178], !P0 ;  /* 0x00005e00fa007a0c */ /* 0x000fc600047c1270 */
[----:B------:R-:W3:Y:S01]  /*9a2c0*/  LDL.LU R199, [R1+0xdf8] ;  /* 0x000df80001c77983 */ /* 0x000ee20000300800 */
[----:B------:R-:W-:-:S04]  /*9a2d0*/  IMAD.WIDE R188, R192, 0x4, R206 ;  /* 0x00000004c0bc7825 */ /* 0x000fc800078e02ce */
[C---:B------:R-:W-:Y:S01]  /*9a2e0*/  IMAD.WIDE R190, R192.reuse, 0x4, R208 ;  /* 0x00000004c0be7825 */ /* 0x040fe200078e02d0 */
[----:B----4-:R1:W-:Y:S04]  /*9a2f0*/  @P2 STG.E [R184.64], R251 ;  /* 0x000000fbb8002986 */ /* 0x0103e8000c101904 */
[----:B-1----:R-:W4:Y:S01]  /*9a300*/  LDL.LU R251, [R1+0xdb8] ;  /* 0x000db80001fb7983 */ /* 0x002f220000300800 */
[----:B------:R-:W-:-:S03]  /*9a310*/  IMAD.WIDE R184, R192, 0x4, R202 ;  /* 0x00000004c0b87825 */ /* 0x000fc600078e02ca */
[----:B------:R1:W-:Y:S04]  /*9a320*/  @P4 STG.E [R186.64], R249 ;  /* 0x000000f9ba004986 */ /* 0x0003e8000c101904 */
        /* <DEDUP_REMOVED lines=35> */
[----:B------:R-:W-:-:S03]  /*9a560*/  ISETP.GE.AND P2, PT, R193, c[0x0][0x17c], PT ;  /* 0x00005f00c1007a0c */ /* 0x000fc60003f46270 */
        /* <DEDUP_REMOVED lines=8> */
[----:B------:R-:W-:Y:S02]  /*9a5f0*/  ISETP.LT.AND P1, PT, R67, c[0x0][0x178], !P2 ;  /* 0x00005e0043007a0c */ /* 0x000fe40005721270 */
        /* <DEDUP_REMOVED lines=51> */
[----:B------:R-:W-:Y:S02]  /*9a930*/  ISETP.LT.AND P2, PT, R228, c[0x0][0x178], !P2 ;  /* 0x00005e00e4007a0c */ /* 0x000fe40005741270 */
[----:B------:R-:W-:Y:S01]  /*9a940*/  ISETP.GE.AND P1, PT, R193, c[0x0][0x17c], PT ;  /* 0x00005f00c1007a0c */ /* 0x000fe20003f26270 */
[----:B------:R-:W-:-:S03]  /*9a950*/  IMAD.WIDE R184, R192, 0x4, R218 ;  /* 0x00000004c0b87825 */ /* 0x000fc600078e02da */
[----:B------:R-:W-:Y:S01]  /*9a960*/  ISETP.LT.AND P4, PT, R83, c[0x0][0x178], !P1 ;  /* 0x00005e0053007a0c */ /* 0x000fe20004f81270 */
[----:B------:R-:W-:Y:S01]  /*9a970*/  IMAD.WIDE R186, R192, 0x4, R220 ;  /* 0x00000004c0ba7825 */ /* 0x000fe200078e02dc */
[----:B------:R-:W-:-:S03]  /*9a980*/  ISETP.LT.AND P0, PT, R107, c[0x0][0x178], !P1 ;  /* 0x00005e006b007a0c */ /* 0x000fc60004f01270 */
[C---:B------:R-:W-:Y:S01]  /*9a990*/  IMAD.WIDE R188, R192.reuse, 0x4, R222 ;  /* 0x00000004c0bc7825 */ /* 0x040fe200078e02de */
[----:B------:R1:W-:Y:S03]  /*9a9a0*/  @P3 STG.E [R184.64], R194 ;  /* 0x000000c2b8003986 */ /* 0x0003e6000c101904 */
[C---:B------:R-:W-:Y:S01]  /*9a9b0*/  IMAD.WIDE R190, R192.reuse, 0x4, R224 ;  /* 0x00000004c0be7825 */ /* 0x040fe200078e02e0 */
[----:B------:R-:W-:Y:S01]  /*9a9c0*/  IADD3 R192, R192, c[0x0][0x198], RZ ;  /* 0x00006600c0c07a10 */ /* 0x000fe20007ffe0ff */
[----:B------:R4:W-:Y:S04]  /*9a9d0*/  @P5 STG.E [R186.64], R198 ;  /* 0x000000c6ba005986 */ /* 0x0009e8000c101904 */
[----:B----4-:R4:W-:Y:S01]  /*9a9e0*/  @P6 STG.E [R188.64], R251 ;  /* 0x000000fbbc006986 */ /* 0x0109e2000c101904 */
[----:B-1----:R-:W-:-:S03]  /*9a9f0*/  IMAD.WIDE R184, R192, 0x4, R2 ;  /* 0x00000004c0b87825 */ /* 0x002fc600078e0202 */
[----:B------:R-:W3:Y:S01]  /*9aa00*/  LDL.LU R198, [R1+0x13d8] ;  /* 0x0013d80001c67983 */ /* 0x000ee20000300800 */
[----:B------:R-:W-:-:S03]  /*9aa10*/  IMAD.WIDE R186, R192, 0x4, R4 ;  /* 0x00000004c0ba7825 */ /* 0x000fc600078e0204 */
[----:B----4-:R-:W4:Y:S04]  /*9aa20*/  LDL.LU R251, [R1+0x13c8] ;  /* 0x0013c80001fb7983 */ /* 0x010f280000300800 */
[----:B------:R1:W-:Y:S01]  /*9aa30*/  @P2 STG.E [R190.64], R249 ;  /* 0x000000f9be002986 */ /* 0x0003e2000c101904 */
        /* <DEDUP_REMOVED lines=17> */
[----:B---3--:R3:W-:Y:S04]  /*9ab50*/  @P3 STG.E [R188.64], R196 ;  /* 0x000000c4bc003986 */ /* 0x0087e8000c101904 */
        /* <DEDUP_REMOVED lines=39> */
[----:B------:R-:W-:-:S02]  /*9add0*/  ISETP.GE.AND P2, PT, R193, c[0x0][0x17c], PT ;  /* 0x00005f00c1007a0c */ /* 0x000fc40003f46270 */
[----:B------:R-:W-:Y:S01]  /*9ade0*/  ISETP.LT.AND P1, PT, R228, c[0x0][0x178], !P1 ;  /* 0x00005e00e4007a0c */ /* 0x000fe20004f21270 */
[C---:B------:R-:W-:Y:S01]  /*9adf0*/  IMAD.WIDE R184, R192.reuse, 0x4, R224 ;  /* 0x00000004c0b87825 */ /* 0x040fe200078e02e0 */
[----:B------:R-:W-:Y:S01]  /*9ae00*/  ISETP.LT.AND P3, PT, R83, c[0x0][0x178], !P2 ;  /* 0x00005e0053007a0c */ /* 0x000fe20005761270 */
[----:B------:R-:W3:Y:S01]  /*9ae10*/  LDL.LU R194, [R1+0x13cc] ;  /* 0x0013cc0001c27983 */ /* 0x000ee20000300800 */
[----:B------:R-:W-:Y:S02]  /*9ae20*/  IADD3 R193, R192, c[0x0][0x198], RZ ;  /* 0x00006600c0c17a10 */ /* 0x000fe40007ffe0ff */
[----:B------:R-:W-:Y:S01]  /*9ae30*/  ISETP.LT.AND P0, PT, R107, c[0x0][0x178], !P2 ;  /* 0x00005e006b007a0c */ /* 0x000fe20005701270 */
[----:B------:R-:W3:Y:S01]  /*9ae40*/  LDL.LU R195, [R1+0x13ac] ;  /* 0x0013ac0001c37983 */ /* 0x000ee20000300800 */
[----:B------:R-:W-:Y:S01]  /*9ae50*/  ISETP.LT.AND P4, PT, R11, c[0x0][0x178], !P2 ;  /* 0x00005e000b007a0c */ /* 0x000fe20005781270 */
[----:B------:R-:W-:Y:S01]  /*9ae60*/  IMAD.WIDE R186, R193, 0x4, R2 ;  /* 0x00000004c1ba7825 */ /* 0x000fe200078e0202 */
[----:B------:R-:W-:-:S02]  /*9ae70*/  ISETP.LT.AND P5, PT, R67, c[0x0][0x178], !P2 ;  /* 0x00005e0043007a0c */ /* 0x000fc400057a1270 */
[----:B------:R-:W-:Y:S01]  /*9ae80*/  ISETP.LT.AND P6, PT, R51, c[0x0][0x178], !P2 ;  /* 0x00005e0033007a0c */ /* 0x000fe200057c1270 */
[----:B------:R-:W-:-:S04]  /*9ae90*/  IMAD.WIDE R188, R193, 0x4, R200 ;  /* 0x00000004c1bc7825 */ /* 0x000fc800078e02c8 */
[C---:B------:R-:W-:Y:S01]  /*9aea0*/  IMAD.WIDE R190, R193.reuse, 0x4, R202 ;  /* 0x00000004c1be7825 */ /* 0x040fe200078e02ca */
[----:B----4-:R1:W-:Y:S03]  /*9aeb0*/  @P1 STG.E [R184.64], R251 ;  /* 0x000000fbb8001986 */ /* 0x0103e6000c101904 */
[C---:B-1----:R-:W-:Y:S01]  /*9aec0*/  IMAD.WIDE R184, R193.reuse, 0x4, R4 ;  /* 0x00000004c1b87825 */ /* 0x042fe200078e0204 */
[----:B------:R-:W4:Y:S04]  /*9aed0*/  LDL.LU R251, [R1+0x137c] ;  /* 0x00137c0001fb7983 */ /* 0x000f280000300800 */
[----:B------:R1:W-:Y:S04]  /*9aee0*/  @P3 STG.E [R186.64], R249 ;  /* 0x000000f9ba003986 */ /* 0x0003e8000c101904 */
[----:B------:R1:W-:Y:S02]  /*9aef0*/  @P0 STG.E [R184.64], R199 ;  /* 0x000000c7b8000986 */ /* 0x0003e4000c101904 */
[----:B-1----:R-:W-:-:S02]  /*9af00*/  IMAD.WIDE R186, R193, 0x4, R6 ;  /* 0x00000004c1ba7825 */ /* 0x002fc400078e0206 */
[----:B------:R-:W4:Y:S04]  /*9af10*/  LDL.LU R249, [R1+0x128c] ;  /* 0x00128c0001f97983 */ /* 0x000f280000300800 */
[----:B------:R1:W-:Y:S04]  /*9af20*/  @P4 STG.E [R186.64], R198 ;  /* 0x000000c6ba004986 */ /* 0x0003e8000c101904 */
[----:B------:R-:W4:Y:S04]  /*9af30*/  LDL.LU R192, [R1+0x412c] ;  /* 0x00412c0001c07983 */ /* 0x000f280000300800 */
[----:B------:R-:W-:Y:S04]  /*9af40*/  @P5 STG.E [R188.64], R197 ;  /* 0x000000c5bc005986 */ /* 0x000fe8000c101904 */
[----:B------:R-:W4:Y:S01]  /*9af50*/  LDL.LU R199, [R1+0x115c] ;  /* 0x00115c0001c77983 */ /* 0x000f220000300800 */
[----:B------:R-:W-:-:S02]  /*9af60*/  ISETP.LT.AND P3, PT, R19, c[0x0][0x178], !P2 ;  /* 0x00005e0013007a0c */ /* 0x000fc40005761270 */
[----:B------:R-:W-:Y:S01]  /*9af70*/  ISETP.LT.AND P1, PT, R35, c[0x0][0x178], !P2 ;  /* 0x00005e0023007a0c */ /* 0x000fe20005721270 */
[----:B------:R-:W-:-:S04]  /*9af80*/  IMAD.WIDE R184, R193, 0x4, R204 ;  /* 0x00000004c1b87825 */ /* 0x000fc800078e02cc */
[----:B-1----:R-:W-:Y:S01]  /*9af90*/  IMAD.WIDE R186, R193, 0x4, R206 ;  /* 0x00000004c1ba7825 */ /* 0x002fe200078e02ce */
        /* <DEDUP_REMOVED lines=13> */
[----:B------:R-:W-:Y:S02]  /*9b070*/  ISETP.LT.AND P3, PT, R244, c[0x0][0x178], !P2 ;  /* 0x00005e00f4007a0c */ /* 0x000fe40005761270 */
[----:B------:R-:W-:Y:S01]  /*9b080*/  ISETP.LT.AND P1, PT, R231, c[0x0][0x178], !P2 ;  /* 0x00005e00e7007a0c */ /* 0x000fe20005721270 */
[----:B------:R-:W-:-:S04]  /*9b090*/  IMAD.WIDE R186, R193, 0x4, R210 ;  /* 0x00000004c1ba7825 */ /* 0x000fc800078e02d2 */
        /* <DEDUP_REMOVED lines=10> */
[----:B-1----:R-:W4:Y:S01]  /*9b140*/  LDL.LU R249, [R1+0x1090] ;  /* 0x0010900001f97983 */ /* 0x002f220000300800 */
[----:B------:R-:W-:-:S03]  /*9b150*/  ISETP.GE.AND P0, PT, R192, c[0x0][0x17c], PT ;  /* 0x00005f00c0007a0c */ /* 0x000fc60003f06270 */
[----:B------:R1:W-:Y:S04]  /*9b160*/  @P3 STG.E [R184.64], R199 ;  /* 0x000000c7b8003986 */ /* 0x0003e8000c101904 */
[----:B------:R-:W4:Y:S04]  /*9b170*/  LDL.LU R194, [R1+0xf30] ;  /* 0x000f300001c27983 */ /* 0x000f280000300800 */
[----:B------:R-:W4:Y:S01]  /*9b180*/  LDL.LU R195, [R1+0xd20] ;  /* 0x000d200001c37983 */ /* 0x000f220000300800 */
[----:B------:R-:W-:Y:S02]  /*9b190*/  ISETP.LT.AND P5, PT, R229, c[0x0][0x178], !P2 ;  /* 0x00005e00e5007a0c */ /* 0x000fe400057a1270 */
[----:B------:R-:W-:-:S02]  /*9b1a0*/  ISETP.LT.AND P2, PT, R228, c[0x0][0x178], !P2 ;  /* 0x00005e00e4007a0c */ /* 0x000fc40005741270 */
[----:B------:R-:W-:Y:S02]  /*9b1b0*/  ISETP.LT.AND P6, PT, R83, c[0x0][0x178], !P0 ;  /* 0x00005e0053007a0c */ /* 0x000fe400047c1270 */
[C---:B------:R-:W-:Y:S01]  /*9b1c0*/  IADD3 R192, R193.reuse, c[0x0][0x198], RZ ;  /* 0x00006600c1c07a10 */ /* 0x040fe20007ffe0ff */
[----:B-1----:R-:W-:-:S04]  /*9b1d0*/  IMAD.WIDE R184, R193, 0x4, R222 ;  /* 0x00000004c1b87825 */ /* 0x002fc800078e02de */
[----:B------:R-:W-:-:S04]  /*9b1e0*/  IMAD.WIDE R188, R193, 0x4, R224 ;  /* 0x00000004c1bc7825 */ /* 0x000fc800078e02e0 */
[----:B------:R-:W-:Y:S01]  /*9b1f0*/  IMAD.WIDE R190, R192, 0x4, R2 ;  /* 0x00000004c0be7825 */ /* 0x000fe200078e0202 */
[----:B--2---:R1:W-:Y:S04]  /*9b200*/  @P1 STG.E [R186.64], R241 ;  /* 0x000000f1ba001986 */ /* 0x0043e8000c101904 */
[----:B-1----:R-:W2:Y:S01]  /*9b210*/  LDL.LU R241, [R1+0xa10] ;  /* 0x000a100001f17983 */ /* 0x002ea20000300800 */
[----:B------:R-:W-:-:S03]  /*9b220*/  IMAD.WIDE R186, R193, 0x4, R220 ;  /* 0x00000004c1ba7825 */ /* 0x000fc600078e02dc */
[----:B------:R-:W2:Y:S04]  /*9b230*/  LDL.LU R199, [R1+0x910] ;  /* 0x0009100001c77983 */ /* 0x000ea80000300800 */
        /* <DEDUP_REMOVED lines=9> */
[C---:B------:R-:W-:Y:S01]  /*9b2d0*/  IMAD.WIDE R184, R192.reuse, 0x4, R4 ;  /* 0x00000004c0b87825 */ /* 0x040fe200078e0204 */
[----:B------:R-:W-:Y:S01]  /*9b2e0*/  ISETP.LT.AND P2, PT, R51, c[0x0][0x178], !P0 ;  /* 0x00005e0033007a0c */ /* 0x000fe20004741270 */
[----:B------:R-:W3:Y:S01]  /*9b2f0*/  LDL.LU R198, [R1+0x550] ;  /* 0x0005500001c67983 */ /* 0x000ee20000300800 */
[----:B------:R-:W-:Y:S01]  /*9b300*/  ISETP.LT.AND P5, PT, R19, c[0x0][0x178], !P0 ;  /* 0x00005e0013007a0c */ /* 0x000fe200047a1270 */
[C---:B------:R-:W-:Y:S02]  /*9b310*/  IMAD.WIDE R186, R192.reuse, 0x4, R6 ;  /* 0x00000004c0ba7825 */ /* 0x040fe400078e0206 */
[----:B------:R-:W3:Y:S02]  /*9b320*/  LDL.LU R197, [R1+0x260] ;  /* 0x0002600001c57983 */ /* 0x000ee40000300800 */
[C---:B------:R-:W-:Y:S01]  /*9b330*/  IMAD.WIDE R188, R192.reuse, 0x4, R204 ;  /* 0x00000004c0bc7825 */ /* 0x040fe200078e02cc */
[----:B------:R-:W-:Y:S01]  /*9b340*/  ISETP.LT.AND P6, PT, R35, c[0x0][0x178], !P0 ;  /* 0x00005e0023007a0c */ /* 0x000fe200047c1270 */
[----:B----4-:R1:W-:Y:S04]  /*9b350*/  @P1 STG.E [R184.64], R251 ;  /* 0x000000fbb8001986 */ /* 0x0103e8000c101904 */
[----:B-1----:R-:W4:Y:S01]  /*9b360*/  LDL.LU R251, [R1+0x1e0] ;  /* 0x0001e00001fb7983 */ /* 0x002f220000300800 */
[----:B------:R-:W-:-:S03]  /*9b370*/  IMAD.WIDE R184, R192, 0x4, R200 ;  /* 0x00000004c0b87825 */ /* 0x000fc600078e02c8 */
[----:B------:R1:W-:Y:S01]  /*9b380*/  @P3 STG.E [R186.64], R249 ;  /* 0x000000f9ba003986 */ /* 0x0003e2000c101904 */
[----:B------:R-:W-:-:S03]  /*9b390*/  ISETP.LT.AND P1, PT, R250, c[0x0][0x178], !P0 ;  /* 0x00005e00fa007a0c */ /* 0x000fc60004721270 */
[----:B------:R1:W-:Y:S02]  /*9b3a0*/  @P4 STG.E [R184.64], R194 ;  /* 0x000000c2b8004986 */ /* 0x0003e4000c101904 */
[C---:B-1----:R-:W-:Y:S02]  /*9b3b0*/  IMAD.WIDE R186, R192.reuse, 0x4, R202 ;  /* 0x00000004c0ba7825 */ /* 0x042fe400078e02ca */
[----:B------:R-:W4:Y:S04]  /*9b3c0*/  LDL.LU R249, [R1+0x170] ;  /* 0x0001700001f97983 */ /* 0x000f280000300800 */
[----:B------:R1:W-:Y:S01]  /*9b3d0*/  @P2 STG.E [R186.64], R195 ;  /* 0x000000c3ba002986 */ /* 0x0003e2000c101904 */
[----:B------:R-:W-:Y:S01]  /*9b3e0*/  ISETP.LT.AND P3, PT, R247, c[0x0][0x178], !P0 ;  /* 0x00005e00f7007a0c */ /* 0x000fe20004761270 */
[----:B------:R-:W-:-:S04]  /*9b3f0*/  IMAD.WIDE R190, R192, 0x4, R206 ;  /* 0x00000004c0be7825 */ /* 0x000fc800078e02ce */
[----:B------:R-:W-:-:S04]  /*9b400*/  IMAD.WIDE R184, R192, 0x4, R208 ;  /* 0x00000004c0b87825 */ /* 0x000fc800078e02d0 */
[----:B-1----:R-:W-:Y:S01]  /*9b410*/  IMAD.WIDE R186, R192, 0x4, R210 ;  /* 0x00000004c0ba7825 */ /* 0x002fe200078e02d2 */
[----:B--2---:R1:W-:Y:S04]  /*9b420*/  @P5 STG.E [R188.64], R241 ;  /* 0x000000f1bc005986 */ /* 0x0043e8000c101904 */
[----:B-1----:R-:W2:Y:S04]  /*9b430*/  LDL.LU R241, [R1+0x160] ;  /* 0x0001600001f17983 */ /* 0x002ea80000300800 */
[----:B------:R-:W2:Y:S04]  /*9b440*/  LDL.LU R193, [R1+0x4130] ;  /* 0x0041300001c17983 */ /* 0x000ea80000300800 */
[----:B------:R1:W-:Y:S04]  /*9b450*/  @P6 STG.E [R190.64], R199 ;  /* 0x000000c7be006986 */ /* 0x0003e8000c101904 */
        /* <DEDUP_REMOVED lines=14> */
[----:B------:R1:W-:Y:S01]  /*9b540*/  @P2 STG.E [R186.64], R197 ;  /* 0x000000c5ba002986 */ /* 0x0003e2000c101904 */
[----:B------:R-:W-:Y:S01]  /*9b550*/  ISETP.LT.AND P1, PT, R230, c[0x0][0x178], !P0 ;  /* 0x00005e00e6007a0c */ /* 0x000fe20004721270 */
[C---:B------:R-:W-:Y:S02]  /*9b560*/  IMAD.WIDE R190, R192.reuse, 0x4, R218 ;  /* 0x00000004c0be7825 */ /* 0x040fe400078e02da */
[----:B----4-:R4:W-:Y:S04]  /*9b570*/  @P5 STG.E [R188.64], R251 ;  /* 0x000000fbbc005986 */ /* 0x0109e8000c101904 */
[----:B-1----:R-:W3:Y:S04]  /*9b580*/  LDL.LU R197, [R1+0x1094] ;  /* 0x0010940001c57983 */ /* 0x002ee80000300800 */
[----:B----4-:R-:W4:Y:S01]  /*9b590*/  LDL.LU R251, [R1+0xf34] ;  /* 0x000f340001fb7983 */ /* 0x010f220000300800 */
[----:B------:R-:W-:Y:S01]  /*9b5a0*/  ISETP.LT.AND P2, PT, R229, c[0x0][0x178], !P0 ;  /* 0x00005e00e5007a0c */ /* 0x000fe20004741270 */
[----:B------:R-:W-:Y:S01]  /*9b5b0*/  IMAD.WIDE R184, R192, 0x4, R220 ;  /* 0x00000004c0b87825 */ /* 0x000fe200078e02dc */
[----:B------:R-:W-:Y:S01]  /*9b5c0*/  ISETP.LT.AND P0, PT, R228, c[0x0][0x178], !P0 ;  /* 0x00005e00e4007a0c */ /* 0x000fe20004701270 */
[----:B------:R-:W4:Y:S04]  /*9b5d0*/  LDL.LU R194, [R1+0xd24] ;  /* 0x000d240001c27983 */ /* 0x000f280000300800 */
[----:B------:R1:W-:Y:S01]  /*9b5e0*/  @P6 STG.E [R190.64], R249 ;  /* 0x000000f9be006986 */ /* 0x0003e2000c101904 */
[----:B------:R-:W-:-:S03]  /*9b5f0*/  IMAD.WIDE R186, R192, 0x4, R224 ;  /* 0x00000004c0ba7825 */ /* 0x000fc600078e02e0 */
[----:B------:R-:W4:Y:S04]  /*9b600*/  LDL.LU R198, [R1+0xa14] ;  /* 0x000a140001c67983 */ /* 0x000f280000300800 */
[----:B-1----:R-:W4:Y:S01]  /*9b610*/  LDL.LU R249, [R1+0x914] ;  /* 0x0009140001f97983 */ /* 0x002f220000300800 */
[----:B--2---:R-:W-:-:S04]  /*9b620*/  ISETP.GE.AND P3, PT, R193, c[0x0][0x17c], PT ;  /* 0x00005f00c1007a0c */ /* 0x004fc80003f66270 */
[----:B------:R-:W-:Y:S02]  /*9b630*/  ISETP.LT.AND P4, PT, R83, c[0x0][0x178], !P3 ;  /* 0x00005e0053007a0c */ /* 0x000fe40005f81270 */
[----:B------:R-:W-:Y:S02]  /*9b640*/  ISETP.LT.AND P6, PT, R107, c[0x0][0x178], !P3 ;  /* 0x00005e006b007a0c */ /* 0x000fe40005fc1270 */
[----:B------:R-:W-:Y:S01]  /*9b650*/  IADD3 R193, R192, c[0x0][0x198], RZ ;  /* 0x00006600c0c17a10 */ /* 0x000fe20007ffe0ff */
[----:B------:R1:W-:Y:S04]  /*9b660*/  @P1 STG.E [R184.64], R241 ;  /* 0x000000f1b8001986 */ /* 0x0003e8000c101904 */
[----:B------:R-:W-:-:S04]  /*9b670*/  IMAD.WIDE R188, R193, 0x4, R2 ;  /* 0x00000004c1bc7825 */ /* 0x000fc800078e0202 */
[----:B------:R-:W-:-:S04]  /*9b680*/  IMAD.WIDE R190, R193, 0x4, R4 ;  /* 0x00000004c1be7825 */ /* 0x000fc800078e0204 */
[----:B-1----:R-:W-:Y:S01]  /*9b690*/  IMAD.WIDE R184, R192, 0x4, R222 ;  /* 0x00000004c0b87825 */ /* 0x002fe200078e02de */
[----:B------:R-:W2:Y:S04]  /*9b6a0*/  LDL.LU R241, [R1+0x664] ;  /* 0x0006640001f17983 */ /* 0x000ea80000300800 */
        /* <DEDUP_REMOVED lines=22> */
[----:B------:R-:W-:Y:S01]  /*9b810*/  IMAD.WIDE R186, R193, 0x4, R204 ;  /* 0x00000004c1ba7825 */ /* 0x000fe200078e02cc */
[----:B------:R-:W-:Y:S02]  /*9b820*/  ISETP.LT.AND P5, PT, R247, c[0x0][0x178], !P3 ;  /* 0x00005e00f7007a0c */ /* 0x000fe40005fa1270 */
[----:B------:R-:W-:Y:S01]  /*9b830*/  ISETP.LT.AND P1, PT, R246, c[0x0][0x178], !P3 ;  /* 0x00005e00f6007a0c */ /* 0x000fe20005f21270 */
[C---:B------:R-:W-:Y:S01]  /*9b840*/  IMAD.WIDE R188, R193.reuse, 0x4, R206 ;  /* 0x00000004c1bc7825 */ /* 0x040fe200078e02ce */
[----:B------:R1:W-:Y:S03]  /*9b850*/  @P0 STG.E [R184.64], R194 ;  /* 0x000000c2b8000986 */ /* 0x0003e6000c101904 */
[C---:B------:R-:W-:Y:S01]  /*9b860*/  IMAD.WIDE R190, R193.reuse, 0x4, R208 ;  /* 0x00000004c1be7825 */ /* 0x040fe200078e02d0 */
[----:B------:R1:W-:Y:S04]  /*9b870*/  @P2 STG.E [R186.64], R198 ;  /* 0x000000c6ba002986 */ /* 0x0003e8000c101904 */
[----:B------:R1:W-:Y:S02]  /*9b880*/  @P4 STG.E [R188.64], R249 ;  /* 0x000000f9bc004986 */ /* 0x0003e4000c101904 */
[----:B-1----:R-:W-:-:S04]  /*9b890*/  IMAD.WIDE R184, R193, 0x4, R210 ;  /* 0x00000004c1b87825 */ /* 0x002fc800078e02d2 */
[----:B------:R-:W-:Y:S01]  /*9b8a0*/  IMAD.WIDE R186, R193, 0x4, R212 ;  /* 0x00000004c1ba7825 */ /* 0x000fe200078e02d4 */
[----:B------:R-:W4:Y:S04]  /*9b8b0*/  LDL.LU R249, [R1+0x104] ;  /* 0x0001040001f97983 */ /* 0x000f280000300800 */
        /* <DEDUP_REMOVED lines=20> */
[----:B------:R-:W3:Y:S01]  /*9ba00*/  LDL.LU R197, [R1+0x14b0] ;  /* 0x0014b00001c57983 */ /* 0x000ee20000300800 */
[----:B------:R-:W-:-:S02]  /*9ba10*/  ISETP.LT.AND P5, PT, R228, c[0x0][0x178], !P3 ;  /* 0x00005e00e4007a0c */ /* 0x000fc40005fa1270 */
[----:B------:R-:W-:Y:S01]  /*9ba20*/  ISETP.LT.AND P3, PT, R229, c[0x0][0x178], !P3 ;  /* 0x00005e00e5007a0c */ /* 0x000fe20005f61270 */
[----:B-1----:R-:W3:Y:S01]  /*9ba30*/  LDL.LU R251, [R1+0x1480] ;  /* 0x0014800001fb7983 */ /* 0x002ee20000300800 */
        /* <DEDUP_REMOVED lines=12> */
[----:B--2---:R1:W-:Y:S04]  /*9bb00*/  @P5 STG.E [R188.64], R241 ;  /* 0x000000f1bc005986 */ /* 0x0043e8000c101904 */
[----:B------:R2:W-:Y:S04]  /*9bb10*/  @P0 STG.E [R184.64], R198 ;  /* 0x000000c6b8000986 */ /* 0x0005e8000c101904 */
[----:B-1----:R-:W4:Y:S01]  /*9bb20*/  LDL.LU R241, [R1+0xd30] ;  /* 0x000d300001f17983 */ /* 0x002f220000300800 */
[----:B------:R-:W-:-:S03]  /*9bb30*/  IMAD.WIDE R188, R186, 0x4, R4 ;  /* 0x00000004babc7825 */ /* 0x000fc600078e0204 */
[----:B--2---:R-:W2:Y:S04]  /*9bb40*/  LDL.LU R198, [R1+0xa20] ;  /* 0x000a200001c67983 */ /* 0x004ea80000300800 */
        /* <DEDUP_REMOVED lines=13> */
[----:B------:R1:W-:Y:S01]  /*9bc20*/  @P3 STG.E [R188.64], R197 ;  /* 0x000000c5bc003986 */ /* 0x0003e2000c101904 */
[----:B------:R-:W-:-:S03]  /*9bc30*/  ISETP.LT.AND P2, PT, R250, c[0x0][0x178], !P1 ;  /* 0x00005e00fa007a0c */ /* 0x000fc60004f41270 */
[----:B------:R1:W-:Y:S04]  /*9bc40*/  @P6 STG.E [R190.64], R251 ;  /* 0x000000fbbe006986 */ /* 0x0003e8000c101904 */
[----:B-1----:R-:W3:Y:S01]  /*9bc50*/  LDL.LU R197, [R1+0x750] ;  /* 0x0007500001c57983 */ /* 0x002ee20000300800 */
[----:B------:R-:W-:-:S03]  /*9bc60*/  ISETP.LT.AND P4, PT, R247, c[0x0][0x178], !P1 ;  /* 0x00005e00f7007a0c */ /* 0x000fc60004f81270 */
        /* <DEDUP_REMOVED lines=8> */
[----:B------:R1:W-:Y:S04]  /*9bcf0*/  @P0 STG.E [R184.64], R199 ;  /* 0x000000c7b8000986 */ /* 0x0003e8000c101904 */
[----:B------:R1:W-:Y:S04]  /*9bd00*/  @P2 STG.E [R188.64], R249 ;  /* 0x000000f9bc002986 */ /* 0x0003e8000c101904 */
[----:B-1----:R-:W3:Y:S01]  /*9bd10*/  LDL.LU R199, [R1+0x1d0] ;  /* 0x0001d00001c77983 */ /* 0x002ee20000300800 */
[----:B------:R-:W-:-:S03]  /*9bd20*/  IMAD.WIDE R184, R186, 0x4, R212 ;  /* 0x00000004bab87825 */ /* 0x000fc600078e02d4 */
[----:B------:R-:W3:Y:S01]  /*9bd30*/  LDL.LU R249, [R1+0x1614] ;  /* 0x0016140001f97983 */ /* 0x000ee20000300800 */
[----:B------:R-:W-:-:S03]  /*9bd40*/  IMAD.WIDE R188, R186, 0x4, R214 ;  /* 0x00000004babc7825 */ /* 0x000fc600078e02d6 */
[----:B----4-:R1:W-:Y:S04]  /*9bd50*/  @P4 STG.E [R190.64], R241 ;  /* 0x000000f1be004986 */ /* 0x0103e8000c101904 */
[----:B--2---:R-:W-:Y:S04]  /*9bd60*/  @P5 STG.E [R184.64], R198 ;  /* 0x000000c6b8005986 */ /* 0x004fe8000c101904 */
[----:B-1----:R-:W2:Y:S01]  /*9bd70*/  LDL.LU R241, [R1+0x1574] ;  /* 0x0015740001f17983 */ /* 0x002ea20000300800 */
[----:B------:R-:W-:-:S03]  /*9bd80*/  IMAD.WIDE R190, R186, 0x4, R216 ;  /* 0x00000004babe7825 */ /* 0x000fc600078e02d8 */
[----:B------:R1:W-:Y:S04]  /*9bd90*/  @P3 STG.E [R188.64], R196 ;  /* 0x000000c4bc003986 */ /* 0x0003e8000c101904 */
        /* <DEDUP_REMOVED lines=15> */
[----:B------:R1:W-:Y:S04]  /*9be90*/  @P4 STG.E [R184.64], R251 ;  /* 0x000000fbb8004986 */ /* 0x0003e8000c101904 */
[----:B-1----:R-:W3:Y:S01]  /*9bea0*/  LDL.LU R197, [R1+0x1464] ;  /* 0x0014640001c57983 */ /* 0x002ee20000300800 */
[----:B------:R-:W-:-:S03]  /*9beb0*/  IADD3 R192, R186, c[0x0][0x198], RZ ;  /* 0x00006600bac07a10 */ /* 0x000fc60007ffe0ff */
[----:B------:R-:W3:Y:S01]  /*9bec0*/  LDL.LU R251, [R1+0x10a4] ;  /* 0x0010a40001fb7983 */ /* 0x000ee20000300800 */
        /* <DEDUP_REMOVED lines=12> */
[----:B--2---:R1:W-:Y:S04]  /*9bf90*/  @P6 STG.E [R190.64], R241 ;  /* 0x000000f1be006986 */ /* 0x0043e8000c101904 */
[----:B-1----:R-:W2:Y:S04]  /*9bfa0*/  LDL.LU R241, [R1+0xa24] ;  /* 0x000a240001f17983 */ /* 0x002ea80000300800 */
[----:B------:R-:W2:Y:S04]  /*9bfb0*/  LDL.LU R193, [R1+0x413c] ;  /* 0x00413c0001c17983 */ /* 0x000ea80000300800 */
[----:B------:R-:W2:Y:S04]  /*9bfc0*/  LDL.LU R195, [R1+0x924] ;  /* 0x0009240001c37983 */ /* 0x000ea80000300800 */
[----:B----4-:R1:W-:Y:S04]  /*9bfd0*/  @P2 STG.E [R184.64], R196 ;  /* 0x000000c4b8002986 */ /* 0x0103e8000c101904 */
[----:B------:R-:W4:Y:S04]  /*9bfe0*/  LDL.LU R199, [R1+0x764] ;  /* 0x0007640001c77983 */ /* 0x000f280000300800 */
        /* <DEDUP_REMOVED lines=32> */
[----:B--2---:R1:W-:Y:S04]  /*9c1f0*/  @P4 STG.E [R186.64], R241 ;  /* 0x000000f1ba004986 */ /* 0x0043e8000c101904 */
[----:B------:R-:W-:Y:S04]  /*9c200*/  @P3 STG.E [R184.64], R195 ;  /* 0x000000c3b8003986 */ /* 0x000fe8000c101904 */
[----:B-1----:R-:W2:Y:S01]  /*9c210*/  LDL.LU R241, [R1+0x1660] ;  /* 0x0016600001f17983 */ /* 0x002ea20000300800 */
[----:B------:R-:W-:-:S05]  /*9c220*/  IMAD.WIDE R186, R192, 0x4, R216 ;  /* 0x00000004c0ba7825 */ /* 0x000fca00078e02d8 */
[----:B----4-:R-:W-:Y:S04]  /*9c230*/  @P1 STG.E [R186.64], R199 ;  /* 0x000000c7ba001986 */ /* 0x010fe8000c101904 */
        /* <DEDUP_REMOVED lines=14> */
[----:B------:R1:W-:Y:S04]  /*9c320*/  @P4 STG.E [R184.64], R197 ;  /* 0x000000c5b8004986 */ /* 0x0003e8000c101904 */
[----:B------:R1:W-:Y:S04]  /*9c330*/  @P0 STG.E [R186.64], R251 ;  /* 0x000000fbba000986 */ /* 0x0003e8000c101904 */
[----:B-1----:R-:W3:Y:S01]  /*9c340*/  LDL.LU R197, [R1+0x14d0] ;  /* 0x0014d00001c57983 */ /* 0x002ee20000300800 */
[----:B------:R-:W-:-:S03]  /*9c350*/  ISETP.LT.AND P1, PT, R67, c[0x0][0x178], !P2 ;  /* 0x00005e0043007a0c */ /* 0x000fc60005721270 */
[----:B------:R-:W3:Y:S01]  /*9c360*/  LDL.LU R251, [R1+0x14a0] ;  /* 0x0014a00001fb7983 */ /* 0x000ee20000300800 */
[----:B------:R-:W-:Y:S02]  /*9c370*/  IADD3 R192, R192, c[0x0][0x198], RZ ;  /* 0x00006600c0c07a10 */ /* 0x000fe40007ffe0ff */
[----:B------:R-:W-:Y:S01]  /*9c380*/  ISETP.LT.AND P4, PT, R51, c[0x0][0x178], !P2 ;  /* 0x00005e0033007a0c */ /* 0x000fe20005781270 */
[----:B------:R-:W3:Y:S02]  /*9c390*/  LDL.LU R193, [R1+0x4140] ;  /* 0x0041400001c17983 */ /* 0x000ee40000300800 */
[----:B------:R-:W-:Y:S01]  /*9c3a0*/  IMAD.WIDE R184, R192, 0x4, R2 ;  /* 0x00000004c0b87825 */ /* 0x000fe200078e0202 */
[----:B------:R-:W-:-:S03]  /*9c3b0*/  ISETP.LT.AND P0, PT, R19, c[0x0][0x178], !P2 ;  /* 0x00005e0013007a0c */ /* 0x000fc60005701270 */
[C---:B------:R-:W-:Y:S01]  /*9c3c0*/  IMAD.WIDE R186, R192.reuse, 0x4, R4 ;  /* 0x00000004c0ba7825 */ /* 0x040fe200078e0204 */
[----:B------:R1:W-:Y:S03]  /*9c3d0*/  @P3 STG.E [R184.64], R194 ;  /* 0x000000c2b8003986 */ /* 0x0003e6000c101904 */
[C---:B------:R-:W-:Y:S01]  /*9c3e0*/  IMAD.WIDE R188, R192.reuse, 0x4, R6 ;  /* 0x00000004c0bc7825 */ /* 0x040fe200078e0206 */
[----:B------:R1:W-:Y:S03]  /*9c3f0*/  @P5 STG.E [R186.64], R198 ;  /* 0x000000c6ba005986 */ /* 0x0003e6000c101904 */
[C---:B------:R-:W-:Y:S01]  /*9c400*/  IMAD.WIDE R190, R192.reuse, 0x4, R200 ;  /* 0x00000004c0be7825 */ /* 0x040fe200078e02c8 */
[----:B------:R1:W-:Y:S03]  /*9c410*/  @P6 STG.E [R188.64], R249 ;  /* 0x000000f9bc006986 */ /* 0x0003e6000c101904 */
        /* <DEDUP_REMOVED lines=44> */
[----:B------:R1:W-:Y:S04]  /*9c6e0*/  @P5 STG.E [R186.64], R198 ;  /* 0x000000c6ba005986 */ /* 0x0003e8000c101904 */
[----:B----4-:R4:W-:Y:S04]  /*9c6f0*/  @P6 STG.E [R188.64], R196 ;  /* 0x000000c4bc006986 */ /* 0x0109e8000c101904 */
[----:B-1----:R-:W2:Y:S04]  /*9c700*/  LDL.LU R198, [R1+0x1554] ;  /* 0x0015540001c67983 */ /* 0x002ea80000300800 */
[----:B---3--:R1:W-:Y:S04]  /*9c710*/  @P2 STG.E [R190.64], R248 ;  /* 0x000000f8be002986 */ /* 0x0083e8000c101904 */
[----:B----4-:R-:W3:Y:S04]  /*9c720*/  LDL.LU R196, [R1+0x1544] ;  /* 0x0015440001c47983 */ /* 0x010ee80000300800 */
[----:B-1----:R-:W4:Y:S01]  /*9c730*/  LDL.LU R248, [R1+0x14d4] ;  /* 0x0014d40001f87983 */ /* 0x002f220000300800 */
[----:B------:R-:W-:-:S02]  /*9c740*/  ISETP.GE.AND P1, PT, R193, c[0x0][0x17c], PT ;  /* 0x00005f00c1007a0c */ /* 0x000fc40003f26270 */
[----:B------:R-:W-:Y:S01]  /*9c750*/  IADD3 R192, R192, c[0x0][0x198], RZ ;  /* 0x00006600c0c07a10 */ /* 0x000fe20007ffe0ff */
[----:B------:R-:W4:Y:S01]  /*9c760*/  LDL.LU R193, [R1+0x4144] ;  /* 0x0041440001c17983 */ /* 0x000f220000300800 */
[----:B------:R-:W-:Y:S02]  /*9c770*/  ISETP.LT.AND P4, PT, R83, c[0x0][0x178], !P1 ;  /* 0x00005e0053007a0c */ /* 0x000fe40004f81270 */
[----:B------:R-:W-:Y:S01]  /*9c780*/  ISETP.LT.AND P0, PT, R107, c[0x0][0x178], !P1 ;  /* 0x00005e006b007a0c */ /* 0x000fe20004f01270 */
[----:B------:R-:W-:-:S04]  /*9c790*/  IMAD.WIDE R184, R192, 0x4, R2 ;  /* 0x00000004c0b87825 */ /* 0x000fc800078e0202 */
[----:B------:R-:W-:Y:S01]  /*9c7a0*/  IMAD.WIDE R186, R192, 0x4, R4 ;  /* 0x00000004c0ba7825 */ /* 0x000fe200078e0204 */
[----:B------:R-:W-:Y:S02]  /*9c7b0*/  ISETP.LT.AND P6, PT, R11, c[0x0][0x178], !P1 ;  /* 0x00005e000b007a0c */ /* 0x000fe40004fc1270 */
[----:B------:R-:W-:Y:S02]  /*9c7c0*/  ISETP.LT.AND P2, PT, R67, c[0x0][0x178], !P1 ;  /* 0x00005e0043007a0c */ /* 0x000fe40004f41270 */
[----:B------:R-:W-:Y:S01]  /*9c7d0*/  ISETP.LT.AND P3, PT, R51, c[0x0][0x178], !P1 ;  /* 0x00005e0033007a0c */ /* 0x000fe20004f61270 */
[----:B------:R1:W-:Y:S04]  /*9c7e0*/  @P4 STG.E [R184.64], R197 ;  /* 0x000000c5b8004986 */ /* 0x0003e8000c101904 */
[----:B------:R1:W-:Y:S04]  /*9c7f0*/  @P0 STG.E [R186.64], R251 ;  /* 0x000000fbba000986 */ /* 0x0003e8000c101904 */
[----:B-1----:R-:W4:Y:S01]  /*9c800*/  LDL.LU R197, [R1+0x14a4] ;  /* 0x0014a40001c57983 */ /* 0x002f220000300800 */
[----:B------:R-:W-:-:S03]  /*9c810*/  ISETP.LT.AND P5, PT, R19, c[0x0][0x178], !P1 ;  /* 0x00005e0013007a0c */ /* 0x000fc60004fa1270 */
[----:B------:R-:W4:Y:S01]  /*9c820*/  LDL.LU R251, [R1+0x1474] ;  /* 0x0014740001fb7983 */ /* 0x000f220000300800 */
[----:B------:R-:W-:Y:S01]  /*9c830*/  IMAD.WIDE R184, R192, 0x4, R6 ;  /* 0x00000004c0b87825 */ /* 0x000fe200078e0206 */
[----:B------:R-:W-:Y:S02]  /*9c840*/  ISETP.LT.AND P4, PT, R35, c[0x0][0x178], !P1 ;  /* 0x00005e0023007a0c */ /* 0x000fe40004f81270 */
[----:B------:R-:W-:Y:S01]  /*9c850*/  ISETP.LT.AND P0, PT, R250, c[0x0][0x178], !P1 ;  /* 0x00005e00fa007a0c */ /* 0x000fe20004f01270 */
[C---:B------:R-:W-:Y:S01]  /*9c860*/  IMAD.WIDE R186, R192.reuse, 0x4, R200 ;  /* 0x00000004c0ba7825 */ /* 0x040fe200078e02c8 */
[----:B------:R1:W-:Y:S01]  /*9c870*/  @P6 STG.E [R184.64], R195 ;  /* 0x000000c3b8006986 */ /* 0x0003e2000c101904 */
[----:B------:R-:W-:Y:S02]  /*9c880*/  ISETP.LT.AND P6, PT, R247, c[0x0][0x178], !P1 ;  /* 0x00005e00f7007a0c */ /* 0x000fe40004fc1270 */
[C---:B------:R-:W-:Y:S01]  /*9c890*/  IMAD.WIDE R188, R192.reuse, 0x4, R202 ;  /* 0x00000004c0bc7825 */ /* 0x040fe200078e02ca */
[----:B------:R1:W-:Y:S03]  /*9c8a0*/  @P2 STG.E [R186.64], R199 ;  /* 0x000000c7ba002986 */ /* 0x0003e6000c101904 */
[C---:B------:R-:W-:Y:S01]  /*9c8b0*/  IMAD.WIDE R190, R192.reuse, 0x4, R204 ;  /* 0x00000004c0be7825 */ /* 0x040fe200078e02cc */
[----:B------:R-:W4:Y:S04]  /*9c8c0*/  LDL.LU R194, [R1+0x1294] ;  /* 0x0012940001c27983 */ /* 0x000f280000300800 */
[----:B-1----:R-:W4:Y:S01]  /*9c8d0*/  LDL.LU R195, [R1+0x1014] ;  /* 0x0010140001c37983 */ /* 0x002f220000300800 */
[----:B------:R-:W-:-:S03]  /*9c8e0*/  IMAD.WIDE R184, R192, 0x4, R206 ;  /* 0x00000004c0b87825 */ /* 0x000fc600078e02ce */
[----:B------:R1:W-:Y:S01]  /*9c8f0*/  @P3 STG.E [R188.64], R249 ;  /* 0x000000f9bc003986 */ /* 0x0003e2000c101904 */
[----:B------:R-:W-:-:S03]  /*9c900*/  IMAD.WIDE R186, R192, 0x4, R208 ;  /* 0x00000004c0ba7825 */ /* 0x000fc600078e02d0 */
[----:B-1----:R-:W4:Y:S01]  /*9c910*/  LDL.LU R249, [R1+0xf24] ;  /* 0x000f240001f97983 */ /* 0x002f220000300800 */
[----:B------:R-:W-:-:S03]  /*9c920*/  IMAD.WIDE R188, R192, 0x4, R210 ;  /* 0x00000004c0bc7825 */ /* 0x000fc600078e02d2 */
[----:B--2---:R1:W-:Y:S04]  /*9c930*/  @P5 STG.E [R190.64], R241 ;  /* 0x000000f1be005986 */ /* 0x0043e8000c101904 */
[----:B-1----:R-:W2:Y:S04]  /*9c940*/  LDL.LU R241, [R1+0x3b4] ;  /* 0x0003b40001f17983 */ /* 0x002ea80000300800 */
[----:B------:R-:W-:Y:S04]  /*9c950*/  @P4 STG.E [R184.64], R198 ;  /* 0x000000c6b8004986 */ /* 0x000fe8000c101904 */
[----:B---3--:R1:W-:Y:S04]  /*9c960*/  @P0 STG.E [R186.64], R196 ;  /* 0x000000c4ba000986 */ /* 0x0083e8000c101904 */
        /* <DEDUP_REMOVED lines=14> */
[----:B------:R1:W-:Y:S04]  /*9ca50*/  @P3 STG.E [R186.64], R251 ;  /* 0x000000fbba003986 */ /* 0x0003e8000c101904 */
[----:B-1----:R-:W3:Y:S04]  /*9ca60*/  LDL.LU R197, [R1+0x17e0] ;  /* 0x0017e00001c57983 */ /* 0x002ee80000300800 */
[----:B------:R-:W3:Y:S01]  /*9ca70*/  LDL.LU R251, [R1+0x17d0] ;  /* 0x0017d00001fb7983 */ /* 0x000ee20000300800 */
[----:B------:R-:W-:Y:S01]  /*9ca80*/  ISETP.GE.AND P2, PT, R193, c[0x0][0x17c], PT ;  /* 0x00005f00c1007a0c */ /* 0x000fe20003f46270 */
[----:B------:R-:W-:Y:S01]  /*9ca90*/  IMAD.WIDE R188, R192, 0x4, R216 ;  /* 0x00000004c0bc7825 */ /* 0x000fe200078e02d8 */
[----:B------:R-:W-:-:S03]  /*9caa0*/  ISETP.LT.AND P1, PT, R228, c[0x0][0x178], !P1 ;  /* 0x00005e00e4007a0c */ /* 0x000fc60004f21270 */
[----:B------:R-:W-:Y:S01]  /*9cab0*/  IMAD.WIDE R190, R192, 0x4, R218 ;  /* 0x00000004c0be7825 */ /* 0x000fe200078e02da */
[----:B------:R-:W-:-:S03]  /*9cac0*/  ISETP.LT.AND P3, PT, R83, c[0x0][0x178], !P2 ;  /* 0x00005e0053007a0c */ /* 0x000fc60005761270 */
[C---:B------:R-:W-:Y:S01]  /*9cad0*/  IMAD.WIDE R184, R192.reuse, 0x4, R220 ;  /* 0x00000004c0b87825 */ /* 0x040fe200078e02dc */
[----:B------:R-:W-:Y:S03]  /*9cae0*/  @P4 STG.E [R188.64], R194 ;  /* 0x000000c2bc004986 */ /* 0x000fe6000c101904 */
[C---:B------:R-:W-:Y:S01]  /*9caf0*/  IMAD.WIDE R186, R192.reuse, 0x4, R222 ;  /* 0x00000004c0ba7825 */ /* 0x040fe200078e02de */
[----:B------:R-:W-:Y:S01]  /*9cb00*/  @P0 STG.E [R190.64], R195 ;  /* 0x000000c3be000986 */ /* 0x000fe2000c101904 */
[----:B------:R-:W-:-:S03]  /*9cb10*/  IADD3 R193, R192, c[0x0][0x198], RZ ;  /* 0x00006600c0c17a10 */ /* 0x000fc60007ffe0ff */
[----:B------:R1:W-:Y:S04]  /*9cb20*/  @P5 STG.E [R184.64], R249 ;  /* 0x000000f9b8005986 */ /* 0x0003e8000c101904 */
[----:B-1----:R-:W3:Y:S01]  /*9cb30*/  LDL.LU R249, [R1+0x17c0] ;  /* 0x0017c00001f97983 */ /* 0x002ee20000300800 */
[----:B------:R-:W-:-:S03]  /*9cb40*/  IMAD.WIDE R184, R192, 0x4, R224 ;  /* 0x00000004c0b87825 */ /* 0x000fc600078e02e0 */
[----:B--2---:R1:W-:Y:S04]  /*9cb50*/  @P6 STG.E [R186.64], R241 ;  /* 0x000000f1ba006986 */ /* 0x0043e8000c101904 */
[----:B-1----:R-:W2:Y:S01]  /*9cb60*/  LDL.LU R241, [R1+0x1750] ;  /* 0x0017500001f17983 */ /* 0x002ea20000300800 */
[----:B------:R-:W-:-:S03]  /*9cb70*/  IMAD.WIDE R186, R193, 0x4, R2 ;  /* 0x00000004c1ba7825 */ /* 0x000fc600078e0202 */
        /* <DEDUP_REMOVED lines=14> */
[----:B------:R-:W-:Y:S03]  /*9cc60*/  @P0 STG.E [R184.64], R199 ;  /* 0x000000c7b8000986 */ /* 0x000fe6000c101904 */
[----:B------:R-:W-:Y:S01]  /*9cc70*/  IMAD.WIDE R190, R193, 0x4, R202 ;  /* 0x00000004c1be7825 */ /* 0x000fe200078e02ca */
[----:B------:R1:W-:Y:S04]  /*9cc80*/  @P4 STG.E [R186.64], R198 ;  /* 0x000000c6ba004986 */ /* 0x0003e8000c101904 */
[----:B------:R-:W-:Y:S04]  /*9cc90*/  @P5 STG.E [R188.64], R197 ;  /* 0x000000c5bc005986 */ /* 0x000fe8000c101904 */
[----:B------:R1:W-:Y:S04]  /*9cca0*/  @P6 STG.E [R190.64], R251 ;  /* 0x000000fbbe006986 */ /* 0x0003e8000c101904 */
[----:B-1----:R-:W3:Y:S01]  /*9ccb0*/  LDL.LU R198, [R1+0x1560] ;  /* 0x0015600001c67983 */ /* 0x002ee20000300800 */
[----:B------:R-:W-:-:S02]  /*9ccc0*/  ISETP.LT.AND P3, PT, R19, c[0x0][0x178], !P2 ;  /* 0x00005e0013007a0c */ /* 0x000fc40005761270 */
[----:B------:R-:W-:Y:S01]  /*9ccd0*/  ISETP.LT.AND P1, PT, R35, c[0x0][0x178], !P2 ;  /* 0x00005e0023007a0c */ /* 0x000fe20005721270 */
        /* <DEDUP_REMOVED lines=18> */
[----:B------:R-:W-:Y:S04]  /*9ce00*/  @P4 STG.E [R186.64], R195 ;  /* 0x000000c3ba004986 */ /* 0x000fe8000c101904 */
[----:B----4-:R1:W-:Y:S04]  /*9ce10*/  @P5 STG.E [R188.64], R196 ;  /* 0x000000c4bc005986 */ /* 0x0103e8000c101904 */
        /* <DEDUP_REMOVED lines=14> */
[----:B------:R1:W-:Y:S01]  /*9cf00*/  @P1 STG.E [R186.64], R251 ;  /* 0x000000fbba001986 */ /* 0x0003e2000c101904 */
[----:B------:R-:W-:Y:S02]  /*9cf10*/  ISETP.LT.AND P6, PT, R83, c[0x0][0x178], !P0 ;  /* 0x00005e0053007a0c */ /* 0x000fe400047c1270 */
[C---:B------:R-:W-:Y:S01]  /*9cf20*/  IADD3 R192, R193.reuse, c[0x0][0x198], RZ ;  /* 0x00006600c1c07a10 */ /* 0x040fe20007ffe0ff */
[----:B-1----:R-:W3:Y:S01]  /*9cf30*/  LDL.LU R251, [R1+0x17c4] ;  /* 0x0017c40001fb7983 */ /* 0x002ee20000300800 */
[----:B------:R-:W-:Y:S01]  /*9cf40*/  IMAD.WIDE R184, R193, 0x4, R220 ;  /* 0x00000004c1b87825 */ /* 0x000fe200078e02dc */
[----:B------:R-:W-:Y:S02]  /*9cf50*/  ISETP.LT.AND P1, PT, R107, c[0x0][0x178], !P0 ;  /* 0x00005e006b007a0c */ /* 0x000fe40004721270 */
[----:B------:R-:W3:Y:S01]  /*9cf60*/  LDL.LU R198, [R1+0x1754] ;  /* 0x0017540001c67983 */ /* 0x000ee20000300800 */
[----:B------:R-:W-:Y:S01]  /*9cf70*/  IMAD.WIDE R186, R193, 0x4, R222 ;  /* 0x00000004c1ba7825 */ /* 0x000fe200078e02de */
[----:B------:R-:W-:-:S03]  /*9cf80*/  ISETP.LT.AND P3, PT, R11, c[0x0][0x178], !P0 ;  /* 0x00005e000b007a0c */ /* 0x000fc60004761270 */
[----:B------:R-:W-:Y:S01]  /*9cf90*/  IMAD.WIDE R188, R193, 0x4, R224 ;  /* 0x00000004c1bc7825 */ /* 0x000fe200078e02e0 */
        /* <DEDUP_REMOVED lines=23> */
[----:B------:R-:W-:Y:S01]  /*9d110*/  @P2 STG.E [R186.64], R195 ;  /* 0x000000c3ba002986 */ /* 0x000fe2000c101904 */
[----:B------:R-:W-:Y:S02]  /*9d120*/  ISETP.LT.AND P1, PT, R250, c[0x0][0x178], !P0 ;  /* 0x00005e00fa007a0c */ /* 0x000fe40004721270 */
[----:B------:R-:W-:Y:S01]  /*9d130*/  ISETP.LT.AND P3, PT, R247, c[0x0][0x178], !P0 ;  /* 0x00005e00f7007a0c */ /* 0x000fe20004761270 */
[----:B------:R1:W-:Y:S01]  /*9d140*/  @P5 STG.E [R188.64], R251 ;  /* 0x000000fbbc005986 */ /* 0x0003e2000c101904 */
[----:B------:R-:W-:Y:S01]  /*9d150*/  IMAD.WIDE R190, R192, 0x4, R206 ;  /* 0x00000004c0be7825 */ /* 0x000fe200078e02ce */
[----:B------:R-:W-:Y:S02]  /*9d160*/  ISETP.LT.AND P4, PT, R246, c[0x0][0x178], !P0 ;  /* 0x00005e00f6007a0c */ /* 0x000fe40004781270 */
[----:B-1----:R-:W3:Y:S04]  /*9d170*/  LDL.LU R251, [R1+0x10c4] ;  /* 0x0010c40001fb7983 */ /* 0x002ee80000300800 */
[----:B------:R-:W3:Y:S01]  /*9d180*/  LDL.LU R193, [R1+0x414c] ;  /* 0x00414c0001c17983 */ /* 0x000ee20000300800 */
[----:B------:R-:W-:Y:S01]  /*9d190*/  ISETP.LT.AND P2, PT, R245, c[0x0][0x178], !P0 ;  /* 0x00005e00f5007a0c */ /* 0x000fe20004741270 */
[----:B------:R-:W-:Y:S01]  /*9d1a0*/  IMAD.WIDE R184, R192, 0x4, R208 ;  /* 0x00000004c0b87825 */ /* 0x000fe200078e02d0 */
[----:B------:R-:W-:Y:S01]  /*9d1b0*/  ISETP.LT.AND P5, PT, R244, c[0x0][0x178], !P0 ;  /* 0x00005e00f4007a0c */ /* 0x000fe200047a1270 */
[----:B------:R1:W-:Y:S01]  /*9d1c0*/  @P6 STG.E [R190.64], R198 ;  /* 0x000000c6be006986 */ /* 0x0003e2000c101904 */
[----:B------:R-:W-:Y:S01]  /*9d1d0*/  ISETP.LT.AND P6, PT, R231, c[0x0][0x178], !P0 ;  /* 0x00005e00e7007a0c */ /* 0x000fe200047c1270 */
[----:B------:R-:W-:-:S02]  /*9d1e0*/  IMAD.WIDE R186, R192, 0x4, R210 ;  /* 0x00000004c0ba7825 */ /* 0x000fc400078e02d2 */
[----:B------:R-:W3:Y:S02]  /*9d1f0*/  LDL.LU R195, [R1+0x10b4] ;  /* 0x0010b40001c37983 */ /* 0x000ee40000300800 */
[C---:B------:R-:W-:Y:S02]  /*9d200*/  IMAD.WIDE R188, R192.reuse, 0x4, R216 ;  /* 0x00000004c0bc7825 */ /* 0x040fe400078e02d8 */
[----:B-1----:R-:W3:Y:S04]  /*9d210*/  LDL.LU R198, [R1+0x1024] ;  /* 0x0010240001c67983 */ /* 0x002ee80000300800 */
[----:B------:R1:W-:Y:S01]  /*9d220*/  @P1 STG.E [R184.64], R249 ;  /* 0x000000f9b8001986 */ /* 0x0003e2000c101904 */
[----:B------:R-:W-:-:S03]  /*9d230*/  IMAD.WIDE R190, R192, 0x4, R218 ;  /* 0x00000004c0be7825 */ /* 0x000fc600078e02da */
[----:B-1----:R-:W3:Y:S01]  /*9d240*/  LDL.LU R249, [R1+0x1498] ;  /* 0x0014980001f97983 */ /* 0x002ee20000300800 */
[----:B------:R-:W-:-:S03]  /*9d250*/  IMAD.WIDE R184, R192, 0x4, R212 ;  /* 0x00000004c0b87825 */ /* 0x000fc600078e02d4 */
[----:B--2---:R1:W-:Y:S04]  /*9d260*/  @P3 STG.E [R186.64], R241 ;  /* 0x000000f1ba003986 */ /* 0x0043e8000c101904 */
[----:B------:R-:W-:Y:S04]  /*9d270*/  @P4 STG.E [R184.64], R199 ;  /* 0x000000c7b8004986 */ /* 0x000fe8000c101904 */
[----:B-1----:R-:W2:Y:S01]  /*9d280*/  LDL.LU R241, [R1+0x12a8] ;  /* 0x0012a80001f17983 */ /* 0x002ea20000300800 */
[----:B------:R-:W-:-:S05]  /*9d290*/  IMAD.WIDE R186, R192, 0x4, R214 ;  /* 0x00000004c0ba7825 */ /* 0x000fca00078e02d6 */
[----:B------:R1:W-:Y:S04]  /*9d2a0*/  @P2 STG.E [R186.64], R197 ;  /* 0x000000c5ba002986 */ /* 0x0003e8000c101904 */
[----:B----4-:R-:W-:Y:S04]  /*9d2b0*/  @P5 STG.E [R188.64], R196 ;  /* 0x000000c4bc005986 */ /* 0x010fe8000c101904 */
[----:B-1----:R-:W4:Y:S04]  /*9d2c0*/  LDL.LU R197, [R1+0x1098] ;  /* 0x0010980001c57983 */ /* 0x002f280000300800 */
[----:B---3--:R1:W-:Y:S04]  /*9d2d0*/  @P6 STG.E [R190.64], R248 ;  /* 0x000000f8be006986 */ /* 0x0083e8000c101904 */
[----:B-1----:R-:W3:Y:S01]  /*9d2e0*/  LDL.LU R248, [R1+0xf38] ;  /* 0x000f380001f87983 */ /* 0x002ee20000300800 */
[----:B------:R-:W-:-:S02]  /*9d2f0*/  ISETP.LT.AND P1, PT, R230, c[0x0][0x178], !P0 ;  /* 0x00005e00e6007a0c */ /* 0x000fc40004721270 */
[----:B------:R-:W-:Y:S01]  /*9d300*/  ISETP.LT.AND P2, PT, R229, c[0x0][0x178], !P0 ;  /* 0x00005e00e5007a0c */ /* 0x000fe20004741270 */
[----:B------:R-:W-:Y:S01]  /*9d310*/  IMAD.WIDE R184, R192, 0x4, R220 ;  /* 0x00000004c0b87825 */ /* 0x000fe200078e02dc */
[----:B------:R-:W-:Y:S01]  /*9d320*/  ISETP.LT.AND P0, PT, R228, c[0x0][0x178], !P0 ;  /* 0x00005e00e4007a0c */ /* 0x000fe20004701270 */
[----:B------:R-:W3:Y:S04]  /*9d330*/  LDL.LU R194, [R1+0xd28] ;  /* 0x000d280001c27983 */ /* 0x000ee80000300800 */
[----:B------:R-:W3:Y:S01]  /*9d340*/  LDL.LU R199, [R1+0xa18] ;  /* 0x000a180001c77983 */ /* 0x000ee20000300800 */
[----:B------:R-:W-:-:S03]  /*9d350*/  IMAD.WIDE R186, R192, 0x4, R224 ;  /* 0x00000004c0ba7825 */ /* 0x000fc600078e02e0 */
[----:B------:R-:W3:Y:S01]  /*9d360*/  LDL.LU R196, [R1+0x918] ;  /* 0x0009180001c47983 */ /* 0x000ee20000300800 */
[----:B------:R-:W-:-:S04]  /*9d370*/  ISETP.GE.AND P3, PT, R193, c[0x0][0x17c], PT ;  /* 0x00005f00c1007a0c */ /* 0x000fc80003f66270 */
[----:B------:R-:W-:Y:S02]  /*9d380*/  ISETP.LT.AND P4, PT, R83, c[0x0][0x178], !P3 ;  /* 0x00005e0053007a0c */ /* 0x000fe40005f81270 */
[----:B------:R-:W-:Y:S02]  /*9d390*/  ISETP.LT.AND P6, PT, R107, c[0x0][0x178], !P3 ;  /* 0x00005e006b007a0c */ /* 0x000fe40005fc1270 */
[----:B------:R-:W-:Y:S01]  /*9d3a0*/  IADD3 R193, R192, c[0x0][0x198], RZ ;  /* 0x00006600c0c17a10 */ /* 0x000fe20007ffe0ff */
[----:B------:R1:W-:Y:S01]  /*9d3b0*/  @P1 STG.E [R184.64], R251 ;  /* 0x000000fbb8001986 */ /* 0x0003e2000c101904 */
[----:B------:R-:W-:Y:S02]  /*9d3c0*/  ISETP.LT.AND P5, PT, R11, c[0x0][0x178], !P3 ;  /* 0x00005e000b007a0c */ /* 0x000fe40005fa1270 */
[----:B------:R-:W-:Y:S01]  /*9d3d0*/  ISETP.LT.AND P1, PT, R67, c[0x0][0x178], !P3 ;  /* 0x00005e0043007a0c */ /* 0x000fe20005f21270 */
[----:B------:R-:W-:-:S04]  /*9d3e0*/  IMAD.WIDE R188, R193, 0x4, R2 ;  /* 0x00000004c1bc7825 */ /* 0x000fc800078e0202 */
[----:B------:R-:W-:Y:S01]  /*9d3f0*/  IMAD.WIDE R190, R193, 0x4, R4 ;  /* 0x00000004c1be7825 */ /* 0x000fe200078e0204 */
[----:B-1----:R-:W3:Y:S03]  /*9d400*/  LDL.LU R251, [R1+0x668] ;  /* 0x0006680001fb7983 */ /* 0x002ee60000300800 */
[----:B------:R-:W-:-:S05]  /*9d410*/  IMAD.WIDE R184, R192, 0x4, R222 ;  /* 0x00000004c0b87825 */ /* 0x000fca00078e02de */
[----:B------:R1:W-:Y:S04]  /*9d420*/  @P2 STG.E [R184.64], R195 ;  /* 0x000000c3b8002986 */ /* 0x0003e8000c101904 */
        /* <DEDUP_REMOVED lines=8> */
[----:B----4-:R1:W-:Y:S04]  /*9d4b0*/  @P5 STG.E [R184.64], R197 ;  /* 0x000000c5b8005986 */ /* 0x0103e8000c101904 */
[----:B------:R-:W4:Y:S04]  /*9d4c0*/  LDL.LU R198, [R1+0x1e8] ;  /* 0x0001e80001c67983 */ /* 0x000f280000300800 */
[----:B-1----:R-:W4:Y:S04]  /*9d4d0*/  LDL.LU R197, [R1+0x178] ;  /* 0x0001780001c57983 */ /* 0x002f280000300800 */
[----:B---3--:R1:W-:Y:S04]  /*9d4e0*/  @P1 STG.E [R186.64], R248 ;  /* 0x000000f8ba001986 */ /* 0x0083e8000c101904 */
[----:B-1----:R-:W4:Y:S01]  /*9d4f0*/  LDL.LU R248, [R1+0x168] ;  /* 0x0001680001f87983 */ /* 0x002f220000300800 */
[----:B------:R-:W-:-:S02]  /*9d500*/  ISETP.LT.AND P0, PT, R51, c[0x0][0x178], !P3 ;  /* 0x00005e0033007a0c */ /* 0x000fc40005f01270 */
[----:B------:R-:W-:Y:S01]  /*9d510*/  ISETP.LT.AND P2, PT, R19, c[0x0][0x178], !P3 ;  /* 0x00005e0013007a0c */ /* 0x000fe20005f41270 */
[----:B------:R-:W4:Y:S01]  /*9d520*/  LDL.LU R192, [R1+0x4150] ;  /* 0x0041500001c07983 */ /* 0x000f220000300800 */
        /* <DEDUP_REMOVED lines=8> */
[----:B------:R-:W-:Y:S01]  /*9d5b0*/  IMAD.WIDE R190, R193, 0x4, R208 ;  /* 0x00000004c1be7825 */ /* 0x000fe200078e02d0 */
[----:B------:R1:W-:Y:S01]  /*9d5c0*/  @P2 STG.E [R186.64], R199 ;  /* 0x000000c7ba002986 */ /* 0x0003e2000c101904 */
[----:B------:R-:W-:-:S03]  /*9d5d0*/  ISETP.LT.AND P0, PT, R245, c[0x0][0x178], !P3 ;  /* 0x00005e00f5007a0c */ /* 0x000fc60005f01270 */
[----:B------:R1:W-:Y:S01]  /*9d5e0*/  @P4 STG.E [R188.64], R196 ;  /* 0x000000c4bc004986 */ /* 0x0003e2000c101904 */
[----:B------:R-:W-:Y:S02]  /*9d5f0*/  ISETP.LT.AND P2, PT, R244, c[0x0][0x178], !P3 ;  /* 0x00005e00f4007a0c */ /* 0x000fe40005f41270 */
[----:B------:R-:W-:Y:S01]  /*9d600*/  ISETP.LT.AND P4, PT, R231, c[0x0][0x178], !P3 ;  /* 0x00005e00e7007a0c */ /* 0x000fe20005f81270 */
[----:B-1----:R-:W-:-:S04]  /*9d610*/  IMAD.WIDE R184, R193, 0x4, R210 ;  /* 0x00000004c1b87825 */ /* 0x002fc800078e02d2 */
[C---:B------:R-:W-:Y:S01]  /*9d620*/  IMAD.WIDE R186, R193.reuse, 0x4, R212 ;  /* 0x00000004c1ba7825 */ /* 0x040fe200078e02d4 */
[----:B------:R-:W4:Y:S04]  /*9d630*/  LDL.LU R196, [R1+0x108] ;  /* 0x0001080001c47983 */ /* 0x000f280000300800 */
[----:B------:R1:W-:Y:S01]  /*9d640*/  @P6 STG.E [R190.64], R251 ;  /* 0x000000fbbe006986 */ /* 0x0003e2000c101904 */
[----:B------:R-:W-:Y:S01]  /*9d650*/  ISETP.LT.AND P6, PT, R230, c[0x0][0x178], !P3 ;  /* 0x00005e00e6007a0c */ /* 0x000fe20005fc1270 */
[C---:B------:R-:W-:Y:S02]  /*9d660*/  IMAD.WIDE R188, R193.reuse, 0x4, R218 ;  /* 0x00000004c1bc7825 */ /* 0x040fe400078e02da */
[----:B-1----:R-:W4:Y:S04]  /*9d670*/  LDL.LU R251, [R1+0xf8] ;  /* 0x0000f80001fb7983 */ /* 0x002f280000300800 */
[----:B------:R-:W4:Y:S01]  /*9d680*/  LDL.LU R199, [R1+0x149c] ;  /* 0x00149c0001c77983 */ /* 0x000f220000300800 */
[----:B------:R-:W-:-:S03]  /*9d690*/  IMAD.WIDE R190, R193, 0x4, R220 ;  /* 0x00000004c1be7825 */ /* 0x000fc600078e02dc */
[----:B------:R1:W-:Y:S04]  /*9d6a0*/  @P5 STG.E [R184.64], R249 ;  /* 0x000000f9b8005986 */ /* 0x0003e8000c101904 */
[----:B-1----:R-:W4:Y:S01]  /*9d6b0*/  LDL.LU R249, [R1+0x12ac] ;  /* 0x0012ac0001f97983 */ /* 0x002f220000300800 */
[----:B------:R-:W-:-:S03]  /*9d6c0*/  IMAD.WIDE R184, R193, 0x4, R214 ;  /* 0x00000004c1b87825 */ /* 0x000fc600078e02d6 */
[----:B--2---:R1:W-:Y:S04]  /*9d6d0*/  @P1 STG.E [R186.64], R241 ;  /* 0x000000f1ba001986 */ /* 0x0043e8000c101904 */
[----:B------:R2:W-:Y:S04]  /*9d6e0*/  @P0 STG.E [R184.64], R195 ;  /* 0x000000c3b8000986 */ /* 0x0005e8000c101904 */
[----:B-1----:R-:W3:Y:S01]  /*9d6f0*/  LDL.LU R241, [R1+0x109c] ;  /* 0x00109c0001f17983 */ /* 0x002ee20000300800 */
[----:B------:R-:W-:-:S03]  /*9d700*/  IMAD.WIDE R186, R193, 0x4, R216 ;  /* 0x00000004c1ba7825 */ /* 0x000fc600078e02d8 */
[----:B--2---:R-:W2:Y:S04]  /*9d710*/  LDL.LU R195, [R1+0xf3c] ;  /* 0x000f3c0001c37983 */ /* 0x004ea80000300800 */
[----:B----4-:R-:W-:Y:S04]  /*9d720*/  @P2 STG.E [R186.64], R198 ;  /* 0x000000c6ba002986 */ /* 0x010fe8000c101904 */
[----:B------:R1:W-:Y:S04]  /*9d730*/  @P4 STG.E [R188.64], R197 ;  /* 0x000000c5bc004986 */ /* 0x0003e8000c101904 */
[----:B------:R4:W-:Y:S04]  /*9d740*/  @P6 STG.E [R190.64], R248 ;  /* 0x000000f8be006986 */ /* 0x0009e8000c101904 */
[----:B-1----:R-:W2:Y:S04]  /*9d750*/  LDL.LU R197, [R1+0xd2c] ;  /* 0x000d2c0001c57983 */ /* 0x002ea80000300800 */
[----:B----4-:R-:W4:Y:S01]  /*9d760*/  LDL.LU R248, [R1+0xa1c] ;  /* 0x000a1c0001f87983 */ /* 0x010f220000300800 */
[----:B------:R-:W-:-:S02]  /*9d770*/  ISETP.LT.AND P5, PT, R228, c[0x0][0x178], !P3 ;  /* 0x00005e00e4007a0c */ /* 0x000fc40005fa1270 */
[----:B------:R-:W-:Y:S02]  /*9d780*/  ISETP.LT.AND P3, PT, R229, c[0x0][0x178], !P3 ;  /* 0x00005e00e5007a0c */ /* 0x000fe40005f61270 */
[----:B------:R-:W-:Y:S01]  /*9d790*/  ISETP.GE.AND P1, PT, R192, c[0x0][0x17c], PT ;  /* 0x00005f00c0007a0c */ /* 0x000fe20003f26270 */
[C---:B------:R-:W-:Y:S01]  /*9d7a0*/  IMAD.WIDE R186, R193.reuse, 0x4, R222 ;  /* 0x00000004c1ba7825 */ /* 0x040fe200078e02de */
[----:B------:R-:W-:Y:S01]  /*9d7b0*/  IADD3 R184, R193, c[0x0][0x198], RZ ;  /* 0x00006600c1b87a10 */ /* 0x000fe20007ffe0ff */
[----:B------:R-:W4:Y:S01]  /*9d7c0*/  LDL.LU R198, [R1+0x91c] ;  /* 0x00091c0001c67983 */ /* 0x000f220000300800 */
[----:B------:R-:W-:Y:S01]  /*9d7d0*/  ISETP.LT.AND P0, PT, R83, c[0x0][0x178], !P1 ;  /* 0x00005e0053007a0c */ /* 0x000fe20004f01270 */
[----:B------:R-:W-:Y:S01]  /*9d7e0*/  IMAD.WIDE R188, R193, 0x4, R224 ;  /* 0x00000004c1bc7825 */ /* 0x000fe200078e02e0 */
[----:B------:R-:W-:Y:S02]  /*9d7f0*/  ISETP.LT.AND P2, PT, R107, c[0x0][0x178], !P1 ;  /* 0x00005e006b007a0c */ /* 0x000fe40004f41270 */
[----:B------:R-:W-:Y:S01]  /*9d800*/  ISETP.LT.AND P4, PT, R11, c[0x0][0x178], !P1 ;  /* 0x00005e000b007a0c */ /* 0x000fe20004f81270 */
[----:B------:R-:W-:Y:S01]  /*9d810*/  IMAD.WIDE R190, R184, 0x4, R6 ;  /* 0x00000004b8be7825 */ /* 0x000fe200078e0206 */
[----:B------:R-:W-:Y:S01]  /*9d820*/  ISETP.LT.AND P6, PT, R19, c[0x0][0x178], !P1 ;  /* 0x00005e0013007a0c */ /* 0x000fe20004fc1270 */
[----:B------:R1:W-:Y:S01]  /*9d830*/  @P3 STG.E [R186.64], R196 ;  /* 0x000000c4ba003986 */ /* 0x0003e2000c101904 */
[----:B------:R-:W-:-:S03]  /*9d840*/  ISETP.LT.AND P3, PT, R51, c[0x0][0x178], !P1 ;  /* 0x00005e0033007a0c */ /* 0x000fc60004f61270 */
[----:B-1----:R-:W4:Y:S01]  /*9d850*/  LDL.LU R196, [R1+0x66c] ;  /* 0x00066c0001c47983 */ /* 0x002f220000300800 */
[----:B------:R-:W-:-:S03]  /*9d860*/  IMAD.WIDE R186, R184, 0x4, R2 ;  /* 0x00000004b8ba7825 */ /* 0x000fc600078e0202 */
[----:B------:R1:W-:Y:S01]  /*9d870*/  @P5 STG.E [R188.64], R251 ;  /* 0x000000fbbc005986 */ /* 0x0003e2000c101904 */
[----:B------:R-:W-:-:S03]  /*9d880*/  ISETP.LT.AND P5, PT, R67, c[0x0][0x178], !P1 ;  /* 0x00005e0043007a0c */ /* 0x000fc60004fa1270 */
[----:B------:R1:W-:Y:S04]  /*9d890*/  @P0 STG.E [R186.64], R199 ;  /* 0x000000c7ba000986 */ /* 0x0003e8000c101904 */
[----:B-1----:R-:W4:Y:S01]  /*9d8a0*/  LDL.LU R251, [R1+0x56c] ;  /* 0x00056c0001fb7983 */ /* 0x002f220000300800 */
[----:B------:R-:W-:-:S03]  /*9d8b0*/  IMAD.WIDE R188, R184, 0x4, R4 ;  /* 0x00000004b8bc7825 */ /* 0x000fc600078e0204 */
[----:B------:R-:W4:Y:S01]  /*9d8c0*/  LDL.LU R199, [R1+0x55c] ;  /* 0x00055c0001c77983 */ /* 0x000f220000300800 */
[----:B------:R-:W-:-:S03]  /*9d8d0*/  IMAD.WIDE R186, R184, 0x4, R200 ;  /* 0x00000004b8ba7825 */ /* 0x000fc600078e02c8 */
[----:B------:R1:W-:Y:S04]  /*9d8e0*/  @P2 STG.E [R188.64], R249 ;  /* 0x000000f9bc002986 */ /* 0x0003e8000c101904 */
[----:B-1----:R-:W4:Y:S01]  /*9d8f0*/  LDL.LU R249, [R1+0x26c] ;  /* 0x00026c0001f97983 */ /* 0x002f220000300800 */
[----:B------:R-:W-:-:S03]  /*9d900*/  IMAD.WIDE R188, R184, 0x4, R202 ;  /* 0x00000004b8bc7825 */ /* 0x000fc600078e02ca */
[----:B---3--:R1:W-:Y:S04]  /*9d910*/  @P4 STG.E [R190.64], R241 ;  /* 0x000000f1be004986 */ /* 0x0083e8000c101904 */
[----:B--2---:R-:W-:Y:S04]  /*9d920*/  @P5 STG.E [R186.64], R195 ;  /* 0x000000c3ba005986 */ /* 0x004fe8000c101904 */
[----:B-1----:R-:W2:Y:S01]  /*9d930*/  LDL.LU R241, [R1+0x1ec] ;  /* 0x0001ec0001f17983 */ /* 0x002ea20000300800 */
[----:B------:R-:W-:-:S03]  /*9d940*/  IMAD.WIDE R190, R184, 0x4, R204 ;  /* 0x00000004b8be7825 */ /* 0x000fc600078e02cc */
[----:B------:R-:W3:Y:S04]  /*9d950*/  LDL.LU R185, [R1+0x4154] ;  /* 0x0041540001b97983 */ /* 0x000ee80000300800 */
[----:B------:R1:W-:Y:S04]  /*9d960*/  @P3 STG.E [R188.64], R197 ;  /* 0x000000c5bc003986 */ /* 0x0003e8000c101904 */
[----:B----4-:R4:W-:Y:S04]  /*9d970*/  @P6 STG.E [R190.64], R248 ;  /* 0x000000f8be006986 */ /* 0x0109e8000c101904 */
[----:B-1----:R-:W3:Y:S04]  /*9d980*/  LDL.LU R197, [R1+0x17c] ;  /* 0x00017c0001c57983 */ /* 0x002ee80000300800 */
[----:B----4-:R-:W4:Y:S01]  /*9d990*/  LDL.LU R248, [R1+0x16c] ;  /* 0x00016c0001f87983 */ /* 0x010f220000300800 */
[----:B------:R-:W-:-:S02]  /*9d9a0*/  ISETP.LT.AND P0, PT, R35, c[0x0][0x178], !P1 ;  /* 0x00005e0023007a0c */ /* 0x000fc40004f01270 */
[----:B------:R-:W-:Y:S02]  /*9d9b0*/  ISETP.LT.AND P2, PT, R250, c[0x0][0x178], !P1 ;  /* 0x00005e00fa007a0c */ /* 0x000fe40004f41270 */
[----:B------:R-:W-:Y:S01]  /*9d9c0*/  ISETP.LT.AND P4, PT, R247, c[0x0][0x178], !P1 ;  /* 0x00005e00f7007a0c */ /* 0x000fe20004f81270 */
[----:B------:R-:W-:Y:S01]  /*9d9d0*/  IMAD.WIDE R186, R184, 0x4, R206 ;  /* 0x00000004b8ba7825 */ /* 0x000fe200078e02ce */
[----:B------:R-:W-:Y:S01]  /*9d9e0*/  ISETP.LT.AND P5, PT, R246, c[0x0][0x178], !P1 ;  /* 0x00005e00f6007a0c */ /* 0x000fe20004fa1270 */
[----:B------:R-:W4:Y:S01]  /*9d9f0*/  LDL.LU R195, [R1+0x10c] ;  /* 0x00010c0001c37983 */ /* 0x000f220000300800 */
[----:B------:R-:W-:Y:S01]  /*9da00*/  ISETP.LT.AND P3, PT, R245, c[0x0][0x178], !P1 ;  /* 0x00005e00f5007a0c */ /* 0x000fe20004f61270 */
[----:B------:R-:W-:Y:S01]  /*9da10*/  IMAD.WIDE R188, R184, 0x4, R208 ;  /* 0x00000004b8bc7825 */ /* 0x000fe200078e02d0 */
[----:B------:R-:W-:-:S03]  /*9da20*/  ISETP.LT.AND P6, PT, R244, c[0x0][0x178], !P1 ;  /* 0x00005e00f4007a0c */ /* 0x000fc60004fc1270 */
[C---:B------:R-:W-:Y:S01]  /*9da30*/  IMAD.WIDE R190, R184.reuse, 0x4, R210 ;  /* 0x00000004b8be7825 */ /* 0x040fe200078e02d2 */
[----:B------:R1:W-:Y:S04]  /*9da40*/  @P0 STG.E [R186.64], R198 ;  /* 0x000000c6ba000986 */ /* 0x0003e8000c101904 */
[----:B------:R1:W-:Y:S04]  /*9da50*/  @P2 STG.E [R188.64], R196 ;  /* 0x000000c4bc002986 */ /* 0x0003e8000c101904 */
[----:B-1----:R-:W4:Y:S01]  /*9da60*/  LDL.LU R198, [R1+0xfc] ;  /* 0x0000fc0001c67983 */ /* 0x002f220000300800 */
[----:B------:R-:W-:Y:S01]  /*9da70*/  IMAD.WIDE R186, R184, 0x4, R212 ;  /* 0x00000004b8ba7825 */ /* 0x000fe200078e02d4 */
[----:B------:R-:W-:-:S02]  /*9da80*/  ISETP.LT.AND P2, PT, R231, c[0x0][0x178], !P1 ;  /* 0x00005e00e7007a0c */ /* 0x000fc40004f41270 */
[----:B------:R-:W4:Y:S01]  /*9da90*/  LDL.LU R196, [R1+0x1618] ;  /* 0x0016180001c47983 */ /* 0x000f220000300800 */
[----:B------:R-:W-:-:S03]  /*9daa0*/  IMAD.WIDE R188, R184, 0x4, R214 ;  /* 0x00000004b8bc7825 */ /* 0x000fc600078e02d6 */
[----:B------:R1:W-:Y:S01]  /*9dab0*/  @P4 STG.E [R190.64], R251 ;  /* 0x000000fbbe004986 */ /* 0x0003e2000c101904 */
[----:B------:R-:W-:-:S03]  /*9dac0*/  ISETP.LT.AND P4, PT, R230, c[0x0][0x178], !P1 ;  /* 0x00005e00e6007a0c */ /* 0x000fc60004f81270 */
[----:B------:R1:W-:Y:S04]  /*9dad0*/  @P5 STG.E [R186.64], R199 ;  /* 0x000000c7ba005986 */ /* 0x0003e8000c101904 */
[----:B-1----:R-:W4:Y:S01]  /*9dae0*/  LDL.LU R251, [R1+0x1578] ;  /* 0x0015780001fb7983 */ /* 0x002f220000300800 */
[----:B------:R-:W-:-:S04]  /*9daf0*/  IMAD.WIDE R190, R184, 0x4, R216 ;  /* 0x00000004b8be7825 */ /* 0x000fc800078e02d8 */
[C---:B------:R-:W-:Y:S01]  /*9db00*/  IMAD.WIDE R186, R184.reuse, 0x4, R220 ;  /* 0x00000004b8ba7825 */ /* 0x040fe200078e02dc */
[----:B------:R1:W-:Y:S04]  /*9db10*/  @P3 STG.E [R188.64], R249 ;  /* 0x000000f9bc003986 */ /* 0x0003e8000c101904 */
[----:B-1----:R-:W4:Y:S01]  /*9db20*/  LDL.LU R249, [R1+0x1538] ;  /* 0x0015380001f97983 */ /* 0x002f220000300800 */
[----:B------:R-:W-:-:S03]  /*9db30*/  IMAD.WIDE R188, R184, 0x4, R218 ;  /* 0x00000004b8bc7825 */ /* 0x000fc600078e02da */
[----:B--2---:R1:W-:Y:S04]  /*9db40*/  @P6 STG.E [R190.64], R241 ;  /* 0x000000f1be006986 */ /* 0x0043e8000c101904 */
[----:B-1----:R-:W2:Y:S04]  /*9db50*/  LDL.LU R241, [R1+0x14c8] ;  /* 0x0014c80001f17983 */ /* 0x002ea80000300800 */
[----:B------:R-:W2:Y:S04]  /*9db60*/  LDL.LU R194, [R1+0x14b8] ;  /* 0x0014b80001c27983 */ /* 0x000ea80000300800 */
[----:B------:R-:W2:Y:S04]  /*9db70*/  LDL.LU R199, [R1+0x1488] ;  /* 0x0014880001c77983 */ /* 0x000ea80000300800 */
[----:B---3--:R1:W-:Y:S04]  /*9db80*/  @P2 STG.E [R188.64], R197 ;  /* 0x000000c5bc002986 */ /* 0x0083e8000c101904 */
[----:B----4-:R3:W-:Y:S04]  /*9db90*/  @P4 STG.E [R186.64], R248 ;  /* 0x000000f8ba004986 */ /* 0x0107e8000c101904 */
[----:B-1----:R-:W4:Y:S04]  /*9dba0*/  LDL.LU R197, [R1+0x1468] ;  /* 0x0014680001c57983 */ /* 0x002f280000300800 */
[----:B---3--:R-:W3:Y:S01]  /*9dbb0*/  LDL.LU R248, [R1+0x10a8] ;  /* 0x0010a80001f87983 */ /* 0x008ee20000300800 */
        /* <DEDUP_REMOVED lines=19> */
[----:B------:R-:W-:Y:S01]  /*9dcf0*/  IMAD.WIDE R184, R192, 0x4, R6 ;  /* 0x00000004c0b87825 */ /* 0x000fe200078e0206 */
[----:B------:R1:W-:Y:S04]  /*9dd00*/  @P6 STG.E [R190.64], R251 ;  /* 0x000000fbbe006986 */ /* 0x0003e8000c101904 */
[----:B------:R-:W3:Y:S01]  /*9dd10*/  LDL.LU R196, [R1+0xd38] ;  /* 0x000d380001c47983 */ /* 0x000ee20000300800 */
[----:B------:R-:W-:-:S03]  /*9dd20*/  ISETP.LT.AND P6, PT, R250, c[0x0][0x178], !P0 ;  /* 0x00005e00fa007a0c */ /* 0x000fc600047c1270 */
[----:B-1----:R-:W3:Y:S04]  /*9dd30*/  LDL.LU R251, [R1+0xa28] ;  /* 0x000a280001fb7983 */ /* 0x002ee80000300800 */
[----:B------:R-:W3:Y:S04]  /*9dd40*/  LDL.LU R193, [R1+0x4158] ;  /* 0x0041580001c17983 */ /* 0x000ee80000300800 */
[----:B------:R-:W3:Y:S01]  /*9dd50*/  LDL.LU R195, [R1+0x928] ;  /* 0x0009280001c37983 */ /* 0x000ee20000300800 */
[----:B------:R-:W-:-:S03]  /*9dd60*/  IMAD.WIDE R188, R192, 0x4, R206 ;  /* 0x00000004c0bc7825 */ /* 0x000fc600078e02ce */
[----:B------:R-:W3:Y:S04]  /*9dd70*/  LDL.LU R198, [R1+0x768] ;  /* 0x0007680001c67983 */ /* 0x000ee80000300800 */
        /* <DEDUP_REMOVED lines=24> */
[----:B------:R-:W-:Y:S01]  /*9df00*/  IMAD.WIDE R190, R192, 0x4, R220 ;  /* 0x00000004c0be7825 */ /* 0x000fe200078e02dc */
[----:B------:R1:W-:Y:S04]  /*9df10*/  @P2 STG.E [R184.64], R196 ;  /* 0x000000c4b8002986 */ /* 0x0003e8000c101904 */
[----:B------:R1:W-:Y:S01]  /*9df20*/  @P4 STG.E [R186.64], R251 ;  /* 0x000000fbba004986 */ /* 0x0003e2000c101904 */
[----:B------:R-:W-:-:S03]  /*9df30*/  ISETP.LT.AND P4, PT, R229, c[0x0][0x178], !P0 ;  /* 0x00005e00e5007a0c */ /* 0x000fc60004781270 */
[----:B-1----:R-:W3:Y:S01]  /*9df40*/  LDL.LU R196, [R1+0x153c] ;  /* 0x00153c0001c47983 */ /* 0x002ee20000300800 */
[----:B------:R-:W-:Y:S01]  /*9df50*/  IMAD.WIDE R184, R192, 0x4, R214 ;  /* 0x00000004c0b87825 */ /* 0x000fe200078e02d6 */
[----:B------:R-:W-:Y:S02]  /*9df60*/  ISETP.LT.AND P0, PT, R228, c[0x0][0x178], !P0 ;  /* 0x00005e00e4007a0c */ /* 0x000fe40004701270 */
[----:B------:R-:W3:Y:S01]  /*9df70*/  LDL.LU R251, [R1+0x14cc] ;  /* 0x0014cc0001fb7983 */ /* 0x000ee20000300800 */
[----:B------:R-:W-:-:S03]  /*9df80*/  IMAD.WIDE R186, R192, 0x4, R216 ;  /* 0x00000004c0ba7825 */ /* 0x000fc600078e02d8 */
        /* <DEDUP_REMOVED lines=28> */
[----:B------:R-:W-:Y:S01]  /*9e150*/  @P5 STG.E [R186.64], R199 ;  /* 0x000000c7ba005986 */ /* 0x000fe2000c101904 */
[----:B------:R-:W-:Y:S02]  /*9e160*/  ISETP.LT.AND P3, PT, R250, c[0x0][0x178], !P2 ;  /* 0x00005e00fa007a0c */ /* 0x000fe40005761270 */
[----:B------:R-:W-:Y:S01]  /*9e170*/  ISETP.LT.AND P5, PT, R247, c[0x0][0x178], !P2 ;  /* 0x00005e00f7007a0c */ /* 0x000fe200057a1270 */
[----:B------:R1:W-:Y:S02]  /*9e180*/  @P6 STG.E [R188.64], R196 ;  /* 0x000000c4bc006986 */ /* 0x0003e4000c101904 */
[----:B-1----:R-:W-:Y:S01]  /*9e190*/  IMAD.WIDE R184, R192, 0x4, R202 ;  /* 0x00000004c0b87825 */ /* 0x002fe200078e02ca */
[----:B------:R-:W-:Y:S01]  /*9e1a0*/  ISETP.LT.AND P6, PT, R246, c[0x0][0x178], !P2 ;  /* 0x00005e00f6007a0c */ /* 0x000fe200057c1270 */
[----:B------:R1:W-:Y:S01]  /*9e1b0*/  @P1 STG.E [R190.64], R251 ;  /* 0x000000fbbe001986 */ /* 0x0003e2000c101904 */
[----:B------:R-:W-:-:S03]  /*9e1c0*/  ISETP.LT.AND P1, PT, R35, c[0x0][0x178], !P2 ;  /* 0x00005e0023007a0c */ /* 0x000fc60005721270 */
[----:B------:R-:W3:Y:S01]  /*9e1d0*/  LDL.LU R196, [R1+0x92c] ;  /* 0x00092c0001c47983 */ /* 0x000ee20000300800 */
[----:B------:R-:W-:-:S03]  /*9e1e0*/  IMAD.WIDE R186, R192, 0x4, R204 ;  /* 0x00000004c0ba7825 */ /* 0x000fc600078e02cc */
[----:B-1----:R-:W3:Y:S04]  /*9e1f0*/  LDL.LU R251, [R1+0x76c] ;  /* 0x00076c0001fb7983 */ /* 0x002ee80000300800 */
[----:B------:R-:W3:Y:S01]  /*9e200*/  LDL.LU R194, [R1+0x75c] ;  /* 0x00075c0001c27983 */ /* 0x000ee20000300800 */
[----:B------:R-:W-:-:S03]  /*9e210*/  IMAD.WIDE R188, R192, 0x4, R210 ;  /* 0x00000004c0bc7825 */ /* 0x000fc600078e02d2 */
[----:B------:R-:W3:Y:S01]  /*9e220*/  LDL.LU R199, [R1+0x65c] ;  /* 0x00065c0001c77983 */ /* 0x000ee20000300800 */
[----:B------:R-:W-:-:S03]  /*9e230*/  IMAD.WIDE R190, R192, 0x4, R212 ;  /* 0x00000004c0be7825 */ /* 0x000fc600078e02d4 */
        /* <DEDUP_REMOVED lines=21> */
[----:B------:R-:W-:Y:S02]  /*9e390*/  ISETP.LT.AND P2, PT, R228, c[0x0][0x178], !P2 ;  /* 0x00005e00e4007a0c */ /* 0x000fe40005741270 */
[----:B------:R-:W-:Y:S01]  /*9e3a0*/  ISETP.GE.AND P1, PT, R193, c[0x0][0x17c], PT ;  /* 0x00005f00c1007a0c */ /* 0x000fe20003f26270 */
[----:B------:R-:W-:-:S04]  /*9e3b0*/  IMAD.WIDE R188, R192, 0x4, R222 ;  /* 0x00000004c0bc7825 */ /* 0x000fc800078e02de */
[----:B------:R-:W-:Y:S01]  /*9e3c0*/  IMAD.WIDE R190, R192, 0x4, R224 ;  /* 0x00000004c0be7825 */ /* 0x000fe200078e02e0 */
[----:B------:R1:W-:Y:S01]  /*9e3d0*/  @P4 STG.E [R184.64], R196 ;  /* 0x000000c4b8004986 */ /* 0x0003e2000c101904 */
[----:B------:R-:W-:-:S03]  /*9e3e0*/  ISETP.LT.AND P4, PT, R83, c[0x0][0x178], !P1 ;  /* 0x00005e0053007a0c */ /* 0x000fc60004f81270 */
[----:B------:R1:W-:Y:S01]  /*9e3f0*/  @P0 STG.E [R186.64], R251 ;  /* 0x000000fbba000986 */ /* 0x0003e2000c101904 */
[----:B------:R-:W-:Y:S01]  /*9e400*/  ISETP.LT.AND P0, PT, R107, c[0x0][0x178], !P1 ;  /* 0x00005e006b007a0c */ /* 0x000fe20004f01270 */
[C---:B-1----:R-:W-:Y:S02]  /*9e410*/  IMAD.WIDE R184, R192.reuse, 0x4, R218 ;  /* 0x00000004c0b87825 */ /* 0x042fe400078e02da */
[----:B------:R-:W3:Y:S02]  /*9e420*/  LDL.LU R196, [R1+0x1648] ;  /* 0x0016480001c47983 */ /* 0x000ee40000300800 */
[C---:B------:R-:W-:Y:S02]  /*9e430*/  IMAD.WIDE R186, R192.reuse, 0x4, R220 ;  /* 0x00000004c0ba7825 */ /* 0x040fe400078e02dc */
[----:B------:R-:W3:Y:S01]  /*9e440*/  LDL.LU R251, [R1+0x15d8] ;  /* 0x0015d80001fb7983 */ /* 0x000ee20000300800 */
[----:B------:R-:W-:-:S03]  /*9e450*/  IADD3 R192, R192, c[0x0][0x198], RZ ;  /* 0x00006600c0c07a10 */ /* 0x000fc60007ffe0ff */
[----:B------:R1:W-:Y:S04]  /*9e460*/  @P3 STG.E [R184.64], R194 ;  /* 0x000000c2b8003986 */ /* 0x0003e8000c101904 */
[----:B------:R1:W-:Y:S04]  /*9e470*/  @P5 STG.E [R186.64], R199 ;  /* 0x000000c7ba005986 */ /* 0x0003e8000c101904 */
[----:B------:R1:W-:Y:S02]  /*9e480*/  @P6 STG.E [R188.64], R249 ;  /* 0x000000f9bc006986 */ /* 0x0003e4000c101904 */
[----:B-1----:R-:W-:-:S02]  /*9e490*/  IMAD.WIDE R184, R192, 0x4, R2 ;  /* 0x00000004c0b87825 */ /* 0x002fc400078e0202 */
[----:B------:R-:W3:Y:S02]  /*9e4a0*/  LDL.LU R199, [R1+0x1558] ;  /* 0x0015580001c77983 */ /* 0x000ee40000300800 */
[----:B------:R-:W-:Y:S02]  /*9e4b0*/  IMAD.WIDE R186, R192, 0x4, R4 ;  /* 0x00000004c0ba7825 */ /* 0x000fe400078e0204 */
[----:B------:R-:W3:Y:S04]  /*9e4c0*/  LDL.LU R249, [R1+0x1548] ;  /* 0x0015480001f97983 */ /* 0x000ee80000300800 */
[----:B--2---:R1:W-:Y:S04]  /*9e4d0*/  @P2 STG.E [R190.64], R241 ;  /* 0x000000f1be002986 */ /* 0x0043e8000c101904 */
[----:B-1----:R-:W2:Y:S04]  /*9e4e0*/  LDL.LU R241, [R1+0x14d8] ;  /* 0x0014d80001f17983 */ /* 0x002ea80000300800 */
[----:B------:R-:W2:Y:S04]  /*9e4f0*/  LDL.LU R193, [R1+0x4160] ;  /* 0x0041600001c17983 */ /* 0x000ea80000300800 */
[----:B----4-:R1:W-:Y:S04]  /*9e500*/  @P4 STG.E [R184.64], R198 ;  /* 0x000000c6b8004986 */ /* 0x0103e8000c101904 */
[----:B-1----:R-:W4:Y:S04]  /*9e510*/  LDL.LU R198, [R1+0x14a8] ;  /* 0x0014a80001c67983 */ /* 0x002f280000300800 */
[----:B---3--:R1:W-:Y:S04]  /*9e520*/  @P0 STG.E [R186.64], R248 ;  /* 0x000000f8ba000986 */ /* 0x0083e8000c101904 */
        /* <DEDUP_REMOVED lines=8> */
[----:B------:R-:W-:Y:S01]  /*9e5b0*/  IMAD.WIDE R186, R192, 0x4, R200 ;  /* 0x00000004c0ba7825 */ /* 0x000fe200078e02c8 */
[----:B------:R-:W-:-:S03]  /*9e5c0*/  ISETP.LT.AND P0, PT, R250, c[0x0][0x178], !P1 ;  /* 0x00005e00fa007a0c */ /* 0x000fc60004f01270 */
[----:B------:R1:W-:Y:S01]  /*9e5d0*/  @P6 STG.E [R184.64], R195 ;  /* 0x000000c3b8006986 */ /* 0x0003e2000c101904 */
[----:B------:R-:W-:Y:S01]  /*9e5e0*/  IMAD.WIDE R188, R192, 0x4, R202 ;  /* 0x00000004c0bc7825 */ /* 0x000fe200078e02ca */
[----:B------:R-:W-:-:S03]  /*9e5f0*/  ISETP.LT.AND P6, PT, R247, c[0x0][0x178], !P1 ;  /* 0x00005e00f7007a0c */ /* 0x000fc60004fc1270 */
[C---:B------:R-:W-:Y:S01]  /*9e600*/  IMAD.WIDE R190, R192.reuse, 0x4, R204 ;  /* 0x00000004c0be7825 */ /* 0x040fe200078e02cc */
[----:B------:R1:W-:Y:S03]  /*9e610*/  @P2 STG.E [R186.64], R197 ;  /* 0x000000c5ba002986 */ /* 0x0003e6000c101904 */
[C---:B-1----:R-:W-:Y:S01]  /*9e620*/  IMAD.WIDE R184, R192.reuse, 0x4, R206 ;  /* 0x00000004c0b87825 */ /* 0x042fe200078e02ce */
[----:B------:R-:W3:Y:S03]  /*9e630*/  LDL.LU R197, [R1+0x1018] ;  /* 0x0010180001c57983 */ /* 0x000ee60000300800 */
[----:B------:R-:W-:Y:S01]  /*9e640*/  IMAD.WIDE R186, R192, 0x4, R208 ;  /* 0x00000004c0ba7825 */ /* 0x000fe200078e02d0 */
[----:B------:R1:W-:Y:S01]  /*9e650*/  @P3 STG.E [R188.64], R196 ;  /* 0x000000c4bc003986 */ /* 0x0003e2000c101904 */
[----:B------:R-:W-:-:S03]  /*9e660*/  ISETP.LT.AND P3, PT, R245, c[0x0][0x178], !P1 ;  /* 0x00005e00f5007a0c */ /* 0x000fc60004f61270 */
[----:B------:R1:W-:Y:S01]  /*9e670*/  @P5 STG.E [R190.64], R251 ;  /* 0x000000fbbe005986 */ /* 0x0003e2000c101904 */
[----:B------:R-:W-:-:S03]  /*9e680*/  ISETP.LT.AND P5, PT, R246, c[0x0][0x178], !P1 ;  /* 0x00005e00f6007a0c */ /* 0x000fc60004fa1270 */
[----:B-1----:R-:W3:Y:S01]  /*9e690*/  LDL.LU R196, [R1+0xf28] ;  /* 0x000f280001c47983 */ /* 0x002ee20000300800 */
[----:B------:R-:W-:-:S03]  /*9e6a0*/  IMAD.WIDE R188, R192, 0x4, R210 ;  /* 0x00000004c0bc7825 */ /* 0x000fc600078e02d2 */
[----:B------:R-:W3:Y:S04]  /*9e6b0*/  LDL.LU R251, [R1+0x3b8] ;  /* 0x0003b80001fb7983 */ /* 0x000ee80000300800 */
[----:B------:R1:W-:Y:S04]  /*9e6c0*/  @P4 STG.E [R184.64], R199 ;  /* 0x000000c7b8004986 */ /* 0x0003e8000c101904 */
[----:B------:R1:W-:Y:S02]  /*9e6d0*/  @P0 STG.E [R186.64], R249 ;  /* 0x000000f9ba000986 */ /* 0x0003e4000c101904 */
[----:B-1----:R-:W-:-:S02]  /*9e6e0*/  IMAD.WIDE R184, R192, 0x4, R212 ;  /* 0x00000004c0b87825 */ /* 0x002fc400078e02d4 */
[----:B------:R-:W3:Y:S02]  /*9e6f0*/  LDL.LU R249, [R1+0x3a8] ;  /* 0x0003a80001f97983 */ /* 0x000ee40000300800 */
[----:B------:R-:W-:Y:S02]  /*9e700*/  IMAD.WIDE R186, R192, 0x4, R214 ;  /* 0x00000004c0ba7825 */ /* 0x000fe400078e02d6 */
[----:B--2---:R1:W-:Y:S04]  /*9e710*/  @P6 STG.E [R188.64], R241 ;  /* 0x000000f1bc006986 */ /* 0x0043e8000c101904 */
[----:B-1----:R-:W2:Y:S04]  /*9e720*/  LDL.LU R241, [R1+0x17bc] ;  /* 0x0017bc0001f17983 */ /* 0x002ea80000300800 */
[----:B------:R-:W2:Y:S04]  /*9e730*/  LDL.LU R195, [R1+0x17ac] ;  /* 0x0017ac0001c37983 */ /* 0x000ea80000300800 */
[----:B----4-:R1:W-:Y:S04]  /*9e740*/  @P5 STG.E [R184.64], R198 ;  /* 0x000000c6b8005986 */ /* 0x0103e8000c101904 */
[----:B------:R-:W4:Y:S04]  /*9e750*/  LDL.LU R199, [R1+0x174c] ;  /* 0x00174c0001c77983 */ /* 0x000f280000300800 */
[----:B-1----:R-:W4:Y:S04]  /*9e760*/  LDL.LU R198, [R1+0x166c] ;  /* 0x00166c0001c67983 */ /* 0x002f280000300800 */
[----:B---3--:R1:W-:Y:S04]  /*9e770*/  @P3 STG.E [R186.64], R248 ;  /* 0x000000f8ba003986 */ /* 0x0083e8000c101904 */
[----:B-1----:R-:W2:Y:S01]  /*9e780*/  LDL.LU R248, [R1+0x164c] ;  /* 0x00164c0001f87983 */ /* 0x002ea20000300800 */
[----:B------:R-:W-:-:S02]  /*9e790*/  ISETP.LT.AND P4, PT, R244, c[0x0][0x178], !P1 ;  /* 0x00005e00f4007a0c */ /* 0x000fc40004f81270 */
[----:B------:R-:W-:Y:S02]  /*9e7a0*/  ISETP.LT.AND P0, PT, R231, c[0x0][0x178], !P1 ;  /* 0x00005e00e7007a0c */ /* 0x000fe40004f01270 */
[----:B------:R-:W-:Y:S02]  /*9e7b0*/  ISETP.LT.AND P5, PT, R230, c[0x0][0x178], !P1 ;  /* 0x00005e00e6007a0c */ /* 0x000fe40004fa1270 */
[----:B------:R-:W-:Y:S02]  /*9e7c0*/  ISETP.LT.AND P6, PT, R229, c[0x0][0x178], !P1 ;  /* 0x00005e00e5007a0c */ /* 0x000fe40004fc1270 */
[----:B------:R-:W-:Y:S01]  /*9e7d0*/  ISETP.GE.AND P2, PT, R193, c[0x0][0x17c], PT ;  /* 0x00005f00c1007a0c */ /* 0x000fe20003f46270 */
[----:B------:R-:W-:Y:S01]  /*9e7e0*/  IMAD.WIDE R184, R192, 0x4, R216 ;  /* 0x00000004c0b87825 */ /* 0x000fe200078e02d8 */
[----:B------:R-:W-:Y:S02]  /*9e7f0*/  ISETP.LT.AND P1, PT, R228, c[0x0][0x178], !P1 ;  /* 0x00005e00e4007a0c */ /* 0x000fe40004f21270 */
[----:B------:R-:W-:Y:S01]  /*9e800*/  ISETP.LT.AND P3, PT, R83, c[0x0][0x178], !P2 ;  /* 0x00005e0053007a0c */ /* 0x000fe20005761270 */
[C---:B------:R-:W-:Y:S01]  /*9e810*/  IMAD.WIDE R186, R192.reuse, 0x4, R218 ;  /* 0x00000004c0ba7825 */ /* 0x040fe200078e02da */
[----:B------:R1:W-:Y:S01]  /*9e820*/  @P4 STG.E [R184.64], R194 ;  /* 0x000000c2b8004986 */ /* 0x0003e2000c101904 */
[----:B------:R-:W-:-:S02]  /*9e830*/  IADD3 R193, R192, c[0x0][0x198], RZ ;  /* 0x00006600c0c17a10 */ /* 0x000fc40007ffe0ff */
[C---:B------:R-:W-:Y:S01]  /*9e840*/  IMAD.WIDE R188, R192.reuse, 0x4, R220 ;  /* 0x00000004c0bc7825 */ /* 0x040fe200078e02dc */
[----:B------:R1:W-:Y:S03]  /*9e850*/  @P0 STG.E [R186.64], R197 ;  /* 0x000000c5ba000986 */ /* 0x0003e6000c101904 */
[C---:B------:R-:W-:Y:S01]  /*9e860*/  IMAD.WIDE R190, R192.reuse, 0x4, R222 ;  /* 0x00000004c0be7825 */ /* 0x040fe200078e02de */
[----:B------:R-:W-:Y:S02]  /*9e870*/  ISETP.LT.AND P0, PT, R107, c[0x0][0x178], !P2 ;  /* 0x00005e006b007a0c */ /* 0x000fe40005701270 */
[----:B------:R-:W-:Y:S01]  /*9e880*/  ISETP.LT.AND P4, PT, R11, c[0x0][0x178], !P2 ;  /* 0x00005e000b007a0c */ /* 0x000fe20005781270 */
[----:B-1----:R-:W-:-:S04]  /*9e890*/  IMAD.WIDE R184, R192, 0x4, R224 ;  /* 0x00000004c0b87825 */ /* 0x002fc800078e02e0 */
[----:B------:R-:W-:Y:S01]  /*9e8a0*/  IMAD.WIDE R186, R193, 0x4, R2 ;  /* 0x00000004c1ba7825 */ /* 0x000fe200078e0202 */
[----:B------:R1:W-:Y:S01]  /*9e8b0*/  @P5 STG.E [R188.64], R196 ;  /* 0x000000c4bc005986 */ /* 0x0003e2000c101904 */
[----:B------:R-:W-:-:S03]  /*9e8c0*/  ISETP.LT.AND P5, PT, R67, c[0x0][0x178], !P2 ;  /* 0x00005e0043007a0c */ /* 0x000fc600057a1270 */
[----:B------:R1:W-:Y:S01]  /*9e8d0*/  @P6 STG.E [R190.64], R251 ;  /* 0x000000fbbe006986 */ /* 0x0003e2000c101904 */
[----:B------:R-:W-:-:S03]  /*9e8e0*/  ISETP.LT.AND P6, PT, R51, c[0x0][0x178], !P2 ;  /* 0x00005e0033007a0c */ /* 0x000fc600057c1270 */
[----:B-1----:R-:W2:Y:S04]  /*9e8f0*/  LDL.LU R196, [R1+0x15dc] ;  /* 0x0015dc0001c47983 */ /* 0x002ea80000300800 */
[----:B------:R-:W2:Y:S01]  /*9e900*/  LDL.LU R251, [R1+0x155c] ;  /* 0x00155c0001fb7983 */ /* 0x000ea20000300800 */
[----:B------:R-:W-:-:S04]  /*9e910*/  IMAD.WIDE R188, R193, 0x4, R200 ;  /* 0x00000004c1bc7825 */ /* 0x000fc800078e02c8 */
[C---:B------:R-:W-:Y:S01]  /*9e920*/  IMAD.WIDE R190, R193.reuse, 0x4, R202 ;  /* 0x00000004c1be7825 */ /* 0x040fe200078e02ca */
[----:B------:R1:W-:Y:S03]  /*9e930*/  @P1 STG.E [R184.64], R249 ;  /* 0x000000f9b8001986 */ /* 0x0003e6000c101904 */
[C---:B-1----:R-:W-:Y:S01]  /*9e940*/  IMAD.WIDE R184, R193.reuse, 0x4, R4 ;  /* 0x00000004c1b87825 */ /* 0x042fe200078e0204 */
[----:B--2---:R1:W-:Y:S04]  /*9e950*/  @P3 STG.E [R186.64], R241 ;  /* 0x000000f1ba003986 */ /* 0x0043e8000c101904 */
[----:B------:R2:W-:Y:S01]  /*9e960*/  @P0 STG.E [R184.64], R195 ;  /* 0x000000c3b8000986 */ /* 0x0005e2000c101904 */
[----:B-1----:R-:W-:-:S03]  /*9e970*/  IMAD.WIDE R186, R193, 0x4, R6 ;  /* 0x00000004c1ba7825 */ /* 0x002fc600078e0206 */
[----:B------:R-:W3:Y:S04]  /*9e980*/  LDL.LU R241, [R1+0x154c] ;  /* 0x00154c0001f17983 */ /* 0x000ee80000300800 */
[----:B------:R-:W3:Y:S04]  /*9e990*/  LDL.LU R194, [R1+0x14dc] ;  /* 0x0014dc0001c27983 */ /* 0x000ee80000300800 */
[----:B------:R-:W3:Y:S04]  /*9e9a0*/  LDL.LU R197, [R1+0x14ac] ;  /* 0x0014ac0001c57983 */ /* 0x000ee80000300800 */
[----:B------:R-:W3:Y:S04]  /*9e9b0*/  LDL.LU R249, [R1+0x147c] ;  /* 0x00147c0001f97983 */ /* 0x000ee80000300800 */
[----:B----4-:R-:W-:Y:S04]  /*9e9c0*/  @P4 STG.E [R186.64], R199 ;  /* 0x000000c7ba004986 */ /* 0x010fe8000c101904 */
[----:B------:R-:W-:Y:S04]  /*9e9d0*/  @P5 STG.E [R188.64], R198 ;  /* 0x000000c6bc005986 */ /* 0x000fe8000c101904 */
[----:B------:R-:W4:Y:S04]  /*9e9e0*/  LDL.LU R192, [R1+0x4164] ;  /* 0x0041640001c07983 */ /* 0x000f280000300800 */
[----:B--2---:R1:W-:Y:S04]  /*9e9f0*/  @P6 STG.E [R190.64], R248 ;  /* 0x000000f8be006986 */ /* 0x0043e8000c101904 */
[----:B------:R-:W4:Y:S04]  /*9ea00*/  LDL.LU R195, [R1+0x129c] ;  /* 0x00129c0001c37983 */ /* 0x000f280000300800 */
[----:B-1----:R-:W4:Y:S01]  /*9ea10*/  LDL.LU R248, [R1+0x101c] ;  /* 0x00101c0001f87983 */ /* 0x002f220000300800 */
[----:B------:R-:W-:-:S02]  /*9ea20*/  ISETP.LT.AND P3, PT, R19, c[0x0][0x178], !P2 ;  /* 0x00005e0013007a0c */ /* 0x000fc40005761270 */
[----:B------:R-:W-:Y:S01]  /*9ea30*/  ISETP.LT.AND P1, PT, R35, c[0x0][0x178], !P2 ;  /* 0x00005e0023007a0c */ /* 0x000fe20005721270 */
[----:B------:R-:W-:Y:S01]  /*9ea40*/  IMAD.WIDE R184, R193, 0x4, R204 ;  /* 0x00000004c1b87825 */ /* 0x000fe200078e02cc */
[----:B------:R-:W-:Y:S01]  /*9ea50*/  ISETP.LT.AND P0, PT, R250, c[0x0][0x178], !P2 ;  /* 0x00005e00fa007a0c */ /* 0x000fe20005701270 */
[----:B------:R-:W4:Y:S01]  /*9ea60*/  LDL.LU R199, [R1+0xf2c] ;  /* 0x000f2c0001c77983 */ /* 0x000f220000300800 */
[----:B------:R-:W-:Y:S01]  /*9ea70*/  ISETP.LT.AND P4, PT, R247, c[0x0][0x178], !P2 ;  /* 0x00005e00f7007a0c */ /* 0x000fe20005781270 */
[----:B------:R-:W-:Y:S01]  /*9ea80*/  IMAD.WIDE R186, R193, 0x4, R206 ;  /* 0x00000004c1ba7825 */ /* 0x000fe200078e02ce */
[----:B------:R-:W-:Y:S01]  /*9ea90*/  ISETP.LT.AND P5, PT, R246, c[0x0][0x178], !P2 ;  /* 0x00005e00f6007a0c */ /* 0x000fe200057a1270 */
[----:B------:R-:W4:Y:S01]  /*9eaa0*/  LDL.LU R198, [R1+0x3bc] ;  /* 0x0003bc0001c67983 */ /* 0x000f220000300800 */
[----:B------:R-:W-:Y:S01]  /*9eab0*/  ISETP.LT.AND P6, PT, R245, c[0x0][0x178], !P2 ;  /* 0x00005e00f5007a0c */ /* 0x000fe200057c1270 */
[----:B------:R-:W-:-:S04]  /*9eac0*/  IMAD.WIDE R188, R193, 0x4, R212 ;  /* 0x00000004c1bc7825 */ /* 0x000fc800078e02d4 */
[----:B------:R-:W-:Y:S01]  /*9ead0*/  IMAD.WIDE R190, R193, 0x4, R214 ;  /* 0x00000004c1be7825 */ /* 0x000fe200078e02d6 */
[----:B------:R1:W-:Y:S01]  /*9eae0*/  @P3 STG.E [R184.64], R196 ;  /* 0x000000c4b8003986 */ /* 0x0003e2000c101904 */
[----:B------:R-:W-:-:S03]  /*9eaf0*/  ISETP.LT.AND P3, PT, R244, c[0x0][0x178], !P2 ;  /* 0x00005e00f4007a0c */ /* 0x000fc60005761270 */
[----:B------:R1:W-:Y:S01]  /*9eb00*/  @P1 STG.E [R186.64], R251 ;  /* 0x000000fbba001986 */ /* 0x0003e2000c101904 */
[----:B------:R-:W-:-:S03]  /*9eb10*/  ISETP.LT.AND P1, PT, R231, c[0x0][0x178], !P2 ;  /* 0x00005e00e7007a0c */ /* 0x000fc60005721270 */
[----:B-1----:R-:W4:Y:S01]  /*9eb20*/  LDL.LU R196, [R1+0x3ac] ;  /* 0x0003ac0001c47983 */ /* 0x002f220000300800 */
[----:B------:R-:W-:-:S03]  /*9eb30*/  IMAD.WIDE R184, R193, 0x4, R208 ;  /* 0x00000004c1b87825 */ /* 0x000fc600078e02d0 */
[----:B------:R-:W4:Y:S01]  /*9eb40*/  LDL.LU R251, [R1+0x1818] ;  /* 0x0018180001fb7983 */ /* 0x000f220000300800 */
[----:B------:R-:W-:-:S03]  /*9eb50*/  IMAD.WIDE R186, R193, 0x4, R210 ;  /* 0x00000004c1ba7825 */ /* 0x000fc600078e02d2 */
[----:B---3--:R1:W-:Y:S04]  /*9eb60*/  @P0 STG.E [R184.64], R241 ;  /* 0x000000f1b8000986 */ /* 0x0083e8000c101904 */
[----:B------:R3:W-:Y:S04]  /*9eb70*/  @P4 STG.E [R186.64], R194 ;  /* 0x000000c2ba004986 */ /* 0x0007e8000c101904 */
[----:B------:R4:W-:Y:S01]  /*9eb80*/  @P5 STG.E [R188.64], R197 ;  /* 0x000000c5bc005986 */ /* 0x0009e2000c101904 */
[----:B-1----:R-:W-:-:S03]  /*9eb90*/  IMAD.WIDE R184, R193, 0x4, R216 ;  /* 0x00000004c1b87825 */ /* 0x002fc600078e02d8 */
[----:B------:R-:W2:Y:S01]  /*9eba0*/  LDL.LU R241, [R1+0x42e4] ;  /* 0x0042e40001f17983 */ /* 0x000ea20000300800 */
[----:B---3--:R-:W-:-:S03]  /*9ebb0*/  IMAD.WIDE R186, R193, 0x4, R218 ;  /* 0x00000004c1ba7825 */ /* 0x008fc600078e02da */
[----:B------:R1:W-:Y:S04]  /*9ebc0*/  @P6 STG.E [R190.64], R249 ;  /* 0x000000f9be006986 */ /* 0x0003e8000c101904 */
[----:B----4-:R-:W3:Y:S01]  /*9ebd0*/  LDL.LU R197, [R1+0x1808] ;  /* 0x0018080001c57983 */ /* 0x010ee20000300800 */
[C---:B------:R-:W-:Y:S01]  /*9ebe0*/  IMAD.WIDE R188, R193.reuse, 0x4, R224 ;  /* 0x00000004c1bc7825 */ /* 0x040fe200078e02e0 */
[----:B------:R-:W-:Y:S02]  /*9ebf0*/  ISETP.GE.AND P0, PT, R192, c[0x0][0x17c], PT ;  /* 0x00005f00c0007a0c */ /* 0x000fe40003f06270 */
[----:B-1----:R-:W4:Y:S01]  /*9ec00*/  LDL.LU R249, [R1+0x17f8] ;  /* 0x0017f80001f97983 */ /* 0x002f220000300800 */
[----:B------:R-:W-:-:S03]  /*9ec10*/  IADD3 R192, R193, c[0x0][0x198], RZ ;  /* 0x00006600c1c07a10 */ /* 0x000fc60007ffe0ff */
[----:B------:R1:W-:Y:S04]  /*9ec20*/  @P3 STG.E [R184.64], R195 ;  /* 0x000000c3b8003986 */ /* 0x0003e8000c101904 */
[----:B------:R-:W2:Y:S04]  /*9ec30*/  LDL.LU R194, [R1+0x17d8] ;  /* 0x0017d80001c27983 */ /* 0x000ea80000300800 */
[----:B------:R1:W-:Y:S02]  /*9ec40*/  @P1 STG.E [R186.64], R248 ;  /* 0x000000f8ba001986 */ /* 0x0003e4000c101904 */
[----:B-1----:R-:W-:-:S02]  /*9ec50*/  IMAD.WIDE R184, R193, 0x4, R222 ;  /* 0x00000004c1b87825 */ /* 0x002fc400078e02de */
[----:B------:R-:W2:Y:S02]  /*9ec60*/  LDL.LU R248, [R1+0x17c8] ;  /* 0x0017c80001f87983 */ /* 0x000ea40000300800 */
[----:B------:R-:W-:Y:S02]  /*9ec70*/  IMAD.WIDE R186, R193, 0x4, R220 ;  /* 0x00000004c1ba7825 */ /* 0x000fe400078e02dc */
[----:B------:R-:W2:Y:S04]  /*9ec80*/  LDL.LU R195, [R1+0x1758] ;  /* 0x0017580001c37983 */ /* 0x000ea80000300800 */
[----:B------:R-:W2:Y:S01]  /*9ec90*/  LDL.LU R193, [R1+0x17e8] ;  /* 0x0017e80001c17983 */ /* 0x000ea20000300800 */
[----:B------:R-:W-:Y:S02]  /*9eca0*/  ISETP.LT.AND P4, PT, R230, c[0x0][0x178], !P2 ;  /* 0x00005e00e6007a0c */ /* 0x000fe40005781270 */
[----:B------:R-:W-:-:S02]  /*9ecb0*/  ISETP.LT.AND P5, PT, R229, c[0x0][0x178], !P2 ;  /* 0x00005e00e5007a0c */ /* 0x000fc400057a1270 */
[----:B------:R-:W-:Y:S02]  /*9ecc0*/  ISETP.LT.AND P2, PT, R228, c[0x0][0x178], !P2 ;  /* 0x00005e00e4007a0c */ /* 0x000fe40005741270 */
[----:B------:R-:W-:Y:S01]  /*9ecd0*/  ISETP.LT.AND P6, PT, R83, c[0x0][0x178], !P0 ;  /* 0x00005e0053007a0c */ /* 0x000fe200047c1270 */
[----:B------:R-:W-:Y:S01]  /*9ece0*/  IMAD.WIDE R190, R192, 0x4, R2 ;  /* 0x00000004c0be7825 */ /* 0x000fe200078e0202 */
[----:B------:R-:W-:Y:S02]  /*9ecf0*/  ISETP.LT.AND P1, PT, R107, c[0x0][0x178], !P0 ;  /* 0x00005e006b007a0c */ /* 0x000fe40004721270 */
[----:B------:R-:W-:-:S03]  /*9ed00*/  ISETP.LT.AND P3, PT, R11, c[0x0][0x178], !P0 ;  /* 0x00005e000b007a0c */ /* 0x000fc60004761270 */
[----:B------:R-:W-:Y:S04]  /*9ed10*/  @P4 STG.E [R186.64], R199 ;  /* 0x000000c7ba004986 */ /* 0x000fe8000c101904 */
[----:B------:R-:W-:Y:S04]  /*9ed20*/  @P5 STG.E [R184.64], R198 ;  /* 0x000000c6b8005986 */ /* 0x000fe8000c101904 */
[----:B------:R1:W-:Y:S01]  /*9ed30*/  @P2 STG.E [R188.64], R196 ;  /* 0x000000c4bc002986 */ /* 0x0003e2000c101904 */
[----:B------:R-:W-:Y:S02]  /*9ed40*/  ISETP.LT.AND P4, PT, R67, c[0x0][0x178], !P0 ;  /* 0x00005e0043007a0c */ /* 0x000fe40004781270 */
[----:B------:R-:W-:Y:S01]  /*9ed50*/  ISETP.LT.AND P2, PT, R51, c[0x0][0x178], !P0 ;  /* 0x00005e0033007a0c */ /* 0x000fe20004741270 */
[----:B------:R1:W-:Y:S01]  /*9ed60*/  @P6 STG.E [R190.64], R251 ;  /* 0x000000fbbe006986 */ /* 0x0003e2000c101904 */
[----:B------:R-:W-:-:S03]  /*9ed70*/  ISETP.LT.AND P5, PT, R19, c[0x0][0x178], !P0 ;  /* 0x00005e0013007a0c */ /* 0x000fc600047a1270 */
[----:B-1----:R-:W2:Y:S01]  /*9ed80*/  LDL.LU R196, [R1+0x1678] ;  /* 0x0016780001c47983 */ /* 0x002ea20000300800 */
[----:B------:R-:W-:-:S03]  /*9ed90*/  IMAD.WIDE R184, R192, 0x4, R4 ;  /* 0x00000004c0b87825 */ /* 0x000fc600078e0204 */
[----:B------:R-:W2:Y:S01]  /*9eda0*/  LDL.LU R251, [R1+0x1658] ;  /* 0x0016580001fb7983 */ /* 0x000ea20000300800 */
[----:B------:R-:W-:-:S03]  /*9edb0*/  IMAD.WIDE R186, R192, 0x4, R6 ;  /* 0x00000004c0ba7825 */ /* 0x000fc600078e0206 */
[----:B------:R-:W2:Y:S01]  /*9edc0*/  LDL.LU R199, [R1+0x1638] ;  /* 0x0016380001c77983 */ /* 0x000ea20000300800 */
[----:B------:R-:W-:-:S03]  /*9edd0*/  IMAD.WIDE R188, R192, 0x4, R204 ;  /* 0x00000004c0bc7825 */ /* 0x000fc600078e02cc */
[----:B------:R-:W2:Y:S04]  /*9ede0*/  LDL.LU R198, [R1+0x15f8] ;  /* 0x0015f80001c67983 */ /* 0x000ea80000300800 */
[----:B---3--:R1:W-:Y:S04]  /*9edf0*/  @P1 STG.E [R184.64], R197 ;  /* 0x000000c5b8001986 */ /* 0x0083e8000c101904 */
[----:B----4-:R3:W-:Y:S04]  /*9ee00*/  @P3 STG.E [R186.64], R249 ;  /* 0x000000f9ba003986 */ /* 0x0107e8000c101904 */
[----:B-1----:R-:W4:Y:S01]  /*9ee10*/  LDL.LU R197, [R1+0x1568] ;  /* 0x0015680001c57983 */ /* 0x002f220000300800 */
[----:B------:R-:W-:-:S04]  /*9ee20*/  IMAD.WIDE R184, R192, 0x4, R200 ;  /* 0x00000004c0b87825 */ /* 0x000fc800078e02c8 */
[----:B---3--:R-:W-:Y:S01]  /*9ee30*/  IMAD.WIDE R186, R192, 0x4, R202 ;  /* 0x00000004c0ba7825 */ /* 0x008fe200078e02ca */
[----:B------:R-:W3:Y:S04]  /*9ee40*/  LDL.LU R249, [R1+0x1528] ;  /* 0x0015280001f97983 */ /* 0x000ee80000300800 */
[----:B--2---:R-:W-:Y:S04]  /*9ee50*/  @P4 STG.E [R184.64], R193 ;  /* 0x000000c1b8004986 */ /* 0x004fe8000c101904 */
[----:B------:R-:W-:Y:S04]  /*9ee60*/  @P2 STG.E [R186.64], R194 ;  /* 0x000000c2ba002986 */ /* 0x000fe8000c101904 */
[----:B------:R1:W-:Y:S04]  /*9ee70*/  @P5 STG.E [R188.64], R248 ;  /* 0x000000f8bc005986 */ /* 0x0003e8000c101904 */
[----:B-1----:R-:W2:Y:S04]  /*9ee80*/  LDL.LU R248, [R1+0x10c8] ;  /* 0x0010c80001f87983 */ /* 0x002ea80000300800 */
[----:B------:R-:W2:Y:S01]  /*9ee90*/  LDL.LU R193, [R1+0x4168] ;  /* 0x0041680001c17983 */ /* 0x000ea20000300800 */
[----:B------:R-:W-:-:S02]  /*9eea0*/  ISETP.LT.AND P6, PT, R35, c[0x0][0x178], !P0 ;  /* 0x00005e0023007a0c */ /* 0x000fc400047c1270 */
[----:B------:R-:W-:Y:S02]  /*9eeb0*/  ISETP.LT.AND P1, PT, R250, c[0x0][0x178], !P0 ;  /* 0x00005e00fa007a0c */ /* 0x000fe40004721270 */
[----:B------:R-:W-:Y:S01]  /*9eec0*/  ISETP.LT.AND P3, PT, R247, c[0x0][0x178], !P0 ;  /* 0x00005e00f7007a0c */ /* 0x000fe20004761270 */
[----:B------:R-:W-:Y:S01]  /*9eed0*/  IMAD.WIDE R190, R192, 0x4, R206 ;  /* 0x00000004c0be7825 */ /* 0x000fe200078e02ce */
[----:B------:R-:W-:Y:S01]  /*9eee0*/  ISETP.LT.AND P4, PT, R246, c[0x0][0x178], !P0 ;  /* 0x00005e00f6007a0c */ /* 0x000fe20004781270 */
[----:B------:R-:W2:Y:S02]  /*9eef0*/  LDL.LU R194, [R1+0x10b8] ;  /* 0x0010b80001c27983 */ /* 0x000ea40000300800 */
[----:B------:R-:W-:Y:S01]  /*9ef00*/  IMAD.WIDE R184, R192, 0x4, R208 ;  /* 0x00000004c0b87825 */ /* 0x000fe200078e02d0 */
[----:B------:R-:W-:Y:S02]  /*9ef10*/  ISETP.LT.AND P2, PT, R245, c[0x0][0x178], !P0 ;  /* 0x00005e00f5007a0c */ /* 0x000fe40004741270 */
[----:B------:R-:W-:Y:S01]  /*9ef20*/  ISETP.LT.AND P5, PT, R244, c[0x0][0x178], !P0 ;  /* 0x00005e00f4007a0c */ /* 0x000fe200047a1270 */
[----:B------:R-:W-:Y:S01]  /*9ef30*/  IMAD.WIDE R186, R192, 0x4, R210 ;  /* 0x00000004c0ba7825 */ /* 0x000fe200078e02d2 */
[----:B------:R1:W-:Y:S04]  /*9ef40*/  @P6 STG.E [R190.64], R195 ;  /* 0x000000c3be006986 */ /* 0x0003e8000c101904 */
[----:B------:R1:W-:Y:S01]  /*9ef50*/  @P1 STG.E [R184.64], R196 ;  /* 0x000000c4b8001986 */ /* 0x0003e2000c101904 */
[----:B------:R-:W-:-:S03]  /*9ef60*/  ISETP.LT.AND P6, PT, R231, c[0x0][0x178], !P0 ;  /* 0x00005e00e7007a0c */ /* 0x000fc600047c1270 */
[----:B------:R1:W-:Y:S04]  /*9ef70*/  @P3 STG.E [R186.64], R251 ;  /* 0x000000fbba003986 */ /* 0x0003e8000c101904 */
[----:B-1----:R-:W2:Y:S04]  /*9ef80*/  LDL.LU R195, [R1+0x1028] ;  /* 0x0010280001c37983 */ /* 0x002ea80000300800 */
[----:B------:R-:W2:Y:S01]  /*9ef90*/  LDL.LU R196, [R1+0x181c] ;  /* 0x00181c0001c47983 */ /* 0x000ea20000300800 */
[----:B------:R-:W-:-:S03]  /*9efa0*/  IMAD.WIDE R184, R192, 0x4, R212 ;  /* 0x00000004c0b87825 */ /* 0x000fc600078e02d4 */
[----:B------:R-:W2:Y:S01]  /*9efb0*/  LDL.LU R251, [R1+0x180c] ;  /* 0x00180c0001fb7983 */ /* 0x000ea20000300800 */
[----:B------:R-:W-:Y:S01]  /*9efc0*/  IMAD.WIDE R186, R192, 0x4, R214 ;  /* 0x00000004c0ba7825 */ /* 0x000fe200078e02d6 */
[----:B------:R-:W-:-:S03]  /*9efd0*/  ISETP.LT.AND P1, PT, R230, c[0x0][0x178], !P0 ;  /* 0x00005e00e6007a0c */ /* 0x000fc60004721270 */
[C---:B------:R-:W-:Y:S01]  /*9efe0*/  IMAD.WIDE R188, R192.reuse, 0x4, R216 ;  /* 0x00000004c0bc7825 */ /* 0x040fe200078e02d8 */
[----:B------:R1:W-:Y:S04]  /*9eff0*/  @P4 STG.E [R184.64], R199 ;  /* 0x000000c7b8004986 */ /* 0x0003e8000c101904 */
[----:B------:R1:W-:Y:S01]  /*9f000*/  @P2 STG.E [R186.64], R198 ;  /* 0x000000c6ba002986 */ /* 0x0003e2000c101904 */
[----:B------:R-:W-:-:S04]  /*9f010*/  IMAD.WIDE R190, R192, 0x4, R218 ;  /* 0x00000004c0be7825 */ /* 0x000fc800078e02da */
[C---:B-1----:R-:W-:Y:S01]  /*9f020*/  IMAD.WIDE R184, R192.reuse, 0x4, R220 ;  /* 0x00000004c0b87825 */ /* 0x042fe200078e02dc */
[----:B------:R-:W2:Y:S03]  /*9f030*/  LDL.LU R198, [R1+0x17fc] ;  /* 0x0017fc0001c67983 */ /* 0x000ea60000300800 */
[----:B------:R-:W-:Y:S01]  /*9f040*/  IMAD.WIDE R186, R192, 0x4, R224 ;  /* 0x00000004c0ba7825 */ /* 0x000fe200078e02e0 */
[----:B----4-:R1:W-:Y:S04]  /*9f050*/  @P5 STG.E [R188.64], R197 ;  /* 0x000000c5bc005986 */ /* 0x0103e8000c101904 */
[----:B-1----:R-:W4:Y:S04]  /*9f060*/  LDL.LU R197, [R1+0x17ec] ;  /* 0x0017ec0001c57983 */ /* 0x002f280000300800 */
[----:B---3--:R1:W-:Y:S04]  /*9f070*/  @P6 STG.E [R190.64], R249 ;  /* 0x000000f9be006986 */ /* 0x0083e8000c101904 */
[----:B------:R-:W3:Y:S04]  /*9f080*/  LDL.LU R199, [R1+0x17cc] ;  /* 0x0017cc0001c77983 */ /* 0x000ee80000300800 */
[----:B-1----:R-:W3:Y:S04]  /*9f090*/  LDL.LU R249, [R1+0x175c] ;  /* 0x00175c0001f97983 */ /* 0x002ee80000300800 */
[----:B--2---:R1:W-:Y:S01]  /*9f0a0*/  @P1 STG.E [R184.64], R248 ;  /* 0x000000f8b8001986 */ /* 0x0043e2000c101904 */
[----:B------:R-:W-:-:S02]  /*9f0b0*/  ISETP.GE.AND P3, PT, R193, c[0x0][0x17c], PT ;  /* 0x00005f00c1007a0c */ /* 0x000fc40003f66270 */
[C---:B------:R-:W-:Y:S01]  /*9f0c0*/  IADD3 R193, R192.reuse, c[0x0][0x198], RZ ;  /* 0x00006600c0c17a10 */ /* 0x040fe20007ffe0ff */
[----:B-1----:R-:W2:Y:S01]  /*9f0d0*/  LDL.LU R248, [R1+0x167c] ;  /* 0x00167c0001f87983 */ /* 0x002ea20000300800 */
[----:B------:R-:W-:-:S03]  /*9f0e0*/  IMAD.WIDE R184, R192, 0x4, R222 ;  /* 0x00000004c0b87825 */ /* 0x000fc600078e02de */
[----:B------:R-:W2:Y:S01]  /*9f0f0*/  LDL.LU R192, [R1+0x17dc] ;  /* 0x0017dc0001c07983 */ /* 0x000ea20000300800 */
[----:B------:R-:W-:Y:S02]  /*9f100*/  ISETP.LT.AND P2, PT, R229, c[0x0][0x178], !P0 ;  /* 0x00005e00e5007a0c */ /* 0x000fe40004741270 */
[----:B------:R-:W-:Y:S02]  /*9f110*/  ISETP.LT.AND P0, PT, R228, c[0x0][0x178], !P0 ;  /* 0x00005e00e4007a0c */ /* 0x000fe40004701270 */
[----:B------:R-:W-:Y:S02]  /*9f120*/  ISETP.LT.AND P4, PT, R83, c[0x0][0x178], !P3 ;  /* 0x00005e0053007a0c */ /* 0x000fe40005f81270 */
[----:B------:R-:W-:Y:S01]  /*9f130*/  ISETP.LT.AND P6, PT, R107, c[0x0][0x178], !P3 ;  /* 0x00005e006b007a0c */ /* 0x000fe20005fc1270 */
[----:B------:R-:W-:Y:S01]  /*9f140*/  IMAD.WIDE R188, R193, 0x4, R2 ;  /* 0x00000004c1bc7825 */ /* 0x000fe200078e0202 */
[----:B------:R-:W-:Y:S02]  /*9f150*/  ISETP.LT.AND P5, PT, R11, c[0x0][0x178], !P3 ;  /* 0x00005e000b007a0c */ /* 0x000fe40005fa1270 */
[----:B------:R-:W-:Y:S01]  /*9f160*/  ISETP.LT.AND P1, PT, R67, c[0x0][0x178], !P3 ;  /* 0x00005e0043007a0c */ /* 0x000fe20005f21270 */
[----:B------:R-:W-:-:S02]  /*9f170*/  IMAD.WIDE R190, R193, 0x4, R4 ;  /* 0x00000004c1be7825 */ /* 0x000fc400078e0204 */
[----:B------:R1:W-:Y:S04]  /*9f180*/  @P2 STG.E [R184.64], R194 ;  /* 0x000000c2b8002986 */ /* 0x0003e8000c101904 */
[----:B------:R-:W-:Y:S04]  /*9f190*/  @P0 STG.E [R186.64], R195 ;  /* 0x000000c3ba000986 */ /* 0x000fe8000c101904 */
[----:B------:R1:W-:Y:S04]  /*9f1a0*/  @P4 STG.E [R188.64], R196 ;  /* 0x000000c4bc004986 */ /* 0x0003e8000c101904 */
[----:B------:R1:W-:Y:S02]  /*9f1b0*/  @P6 STG.E [R190.64], R251 ;  /* 0x000000fbbe006986 */ /* 0x0003e4000c101904 */
[----:B-1----:R-:W-:-:S02]  /*9f1c0*/  IMAD.WIDE R184, R193, 0x4, R6 ;  /* 0x00000004c1b87825 */ /* 0x002fc400078e0206 */
[----:B------:R-:W3:Y:S02]  /*9f1d0*/  LDL.LU R196, [R1+0x165c] ;  /* 0x00165c0001c47983 */ /* 0x000ee40000300800 */
[----:B------:R-:W-:Y:S02]  /*9f1e0*/  IMAD.WIDE R186, R193, 0x4, R200 ;  /* 0x00000004c1ba7825 */ /* 0x000fe400078e02c8 */
[----:B------:R-:W3:Y:S01]  /*9f1f0*/  LDL.LU R251, [R1+0x163c] ;  /* 0x00163c0001fb7983 */ /* 0x000ee20000300800 */
[----:B------:R-:W-:Y:S02]  /*9f200*/  ISETP.LT.AND P0, PT, R51, c[0x0][0x178], !P3 ;  /* 0x00005e0033007a0c */ /* 0x000fe40005f01270 */
[----:B------:R-:W-:Y:S01]  /*9f210*/  ISETP.LT.AND P2, PT, R19, c[0x0][0x178], !P3 ;  /* 0x00005e0013007a0c */ /* 0x000fe20005f41270 */
[----:B------:R-:W3:Y:S01]  /*9f220*/  LDL.LU R194, [R1+0x15fc] ;  /* 0x0015fc0001c27983 */ /* 0x000ee20000300800 */
[----:B------:R-:W-:-:S03]  /*9f230*/  ISETP.LT.AND P4, PT, R35, c[0x0][0x178], !P3 ;  /* 0x00005e0023007a0c */ /* 0x000fc60005f81270 */
[----:B------:R1:W-:Y:S04]  /*9f240*/  @P5 STG.E [R184.64], R198 ;  /* 0x000000c6b8005986 */ /* 0x0003e8000c101904 */
[----:B------:R-:W3:Y:S01]  /*9f250*/  LDL.LU R195, [R1+0x156c] ;  /* 0x00156c0001c37983 */ /* 0x000ee20000300800 */
[----:B------:R-:W-:-:S03]  /*9f260*/  IMAD.WIDE R188, R193, 0x4, R206 ;  /* 0x00000004c1bc7825 */ /* 0x000fc600078e02ce */
[----:B-1----:R-:W3:Y:S01]  /*9f270*/  LDL.LU R198, [R1+0x152c] ;  /* 0x00152c0001c67983 */ /* 0x002ee20000300800 */
[----:B------:R-:W-:Y:S01]  /*9f280*/  IMAD.WIDE R184, R193, 0x4, R202 ;  /* 0x00000004c1b87825 */ /* 0x000fe200078e02ca */
[----:B------:R-:W-:-:S03]  /*9f290*/  ISETP.LT.AND P6, PT, R250, c[0x0][0x178], !P3 ;  /* 0x00005e00fa007a0c */ /* 0x000fc60005fc1270 */
[C---:B------:R-:W-:Y:S01]  /*9f2a0*/  IMAD.WIDE R190, R193.reuse, 0x4, R208 ;  /* 0x00000004c1be7825 */ /* 0x040fe200078e02d0 */
[----:B----4-:R1:W-:Y:S04]  /*9f2b0*/  @P1 STG.E [R186.64], R197 ;  /* 0x000000c5ba001986 */ /* 0x0103e8000c101904 */
[----:B-1----:R-:W4:Y:S01]  /*9f2c0*/  LDL.LU R197, [R1+0x10cc] ;  /* 0x0010cc0001c57983 */ /* 0x002f220000300800 */
[----:B------:R-:W-:-:S03]  /*9f2d0*/  IMAD.WIDE R186, R193, 0x4, R204 ;  /* 0x00000004c1ba7825 */ /* 0x000fc600078e02cc */
[----:B--2---:R1:W-:Y:S04]  /*9f2e0*/  @P0 STG.E [R184.64], R192 ;  /* 0x000000c0b8000986 */ /* 0x0043e8000c101904 */
[----:B---3--:R-:W-:Y:S04]  /*9f2f0*/  @P2 STG.E [R186.64], R199 ;  /* 0x000000c7ba002986 */ /* 0x008fe8000c101904 */
[----:B------:R2:W-:Y:S04]  /*9f300*/  @P4 STG.E [R188.64], R249 ;  /* 0x000000f9bc004986 */ /* 0x0005e8000c101904 */
[----:B-1----:R-:W3:Y:S04]  /*9f310*/  LDL.LU R192, [R1+0x416c] ;  /* 0x00416c0001c07983 */ /* 0x002ee80000300800 */
[----:B--2---:R-:W2:Y:S04]  /*9f320*/  LDL.LU R249, [R1+0x10bc] ;  /* 0x0010bc0001f97983 */ /* 0x004ea80000300800 */
        /* <DEDUP_REMOVED lines=9> */
[----:B------:R-:W-:Y:S02]  /*9f3c0*/  ISETP.LT.AND P4, PT, R231, c[0x0][0x178], !P3 ;  /* 0x00005e00e7007a0c */ /* 0x000fe40005f81270 */
[----:B------:R-:W-:-:S03]  /*9f3d0*/  ISETP.LT.AND P6, PT, R230, c[0x0][0x178], !P3 ;  /* 0x00005e00e6007a0c */ /* 0x000fc60005fc1270 */
[----:B------:R1:W-:Y:S01]  /*9f3e0*/  @P5 STG.E [R184.64], R196 ;  /* 0x000000c4b8005986 */ /* 0x0003e2000c101904 */
[----:B------:R-:W-:-:S03]  /*9f3f0*/  IMAD.WIDE R188, R193, 0x4, R218 ;  /* 0x00000004c1bc7825 */ /* 0x000fc600078e02da */
[----:B------:R1:W-:Y:S01]  /*9f400*/  @P1 STG.E [R186.64], R251 ;  /* 0x000000fbba001986 */ /* 0x0003e2000c101904 */
[----:B------:R-:W-:-:S03]  /*9f410*/  IMAD.WIDE R190, R193, 0x4, R220 ;  /* 0x00000004c1be7825 */ /* 0x000fc600078e02dc */
[----:B-1----:R-:W3:Y:S01]  /*9f420*/  LDL.LU R196, [R1+0x12c0] ;  /* 0x0012c00001c47983 */ /* 0x002ee20000300800 */
[----:B------:R-:W-:-:S03]  /*9f430*/  IMAD.WIDE R184, R193, 0x4, R214 ;  /* 0x00000004c1b87825 */ /* 0x000fc600078e02d6 */
[----:B------:R-:W3:Y:S01]  /*9f440*/  LDL.LU R251, [R1+0xf00] ;  /* 0x000f000001fb7983 */ /* 0x000ee20000300800 */
[----:B------:R-:W-:Y:S01]  /*9f450*/  IMAD.WIDE R186, R193, 0x4, R216 ;  /* 0x00000004c1ba7825 */ /* 0x000fe200078e02d8 */
[----:B------:R-:W-:Y:S02]  /*9f460*/  ISETP.LT.AND P5, PT, R228, c[0x0][0x178], !P3 ;  /* 0x00005e00e4007a0c */ /* 0x000fe40005fa1270 */
[----:B------:R1:W-:Y:S01]  /*9f470*/  @P0 STG.E [R184.64], R194 ;  /* 0x000000c2b8000986 */ /* 0x0003e2000c101904 */
[----:B------:R-:W-:-:S03]  /*9f480*/  ISETP.LT.AND P3, PT, R229, c[0x0][0x178], !P3 ;  /* 0x00005e00e5007a0c */ /* 0x000fc60005f61270 */
[----:B------:R-:W-:Y:S04]  /*9f490*/  @P2 STG.E [R186.64], R195 ;  /* 0x000000c3ba002986 */ /* 0x000fe8000c101904 */
[----:B------:R1:W-:Y:S04]  /*9f4a0*/  @P4 STG.E [R188.64], R198 ;  /* 0x000000c6bc004986 */ /* 0x0003e8000c101904 */
[----:B-1----:R-:W3:Y:S04]  /*9f4b0*/  LDL.LU R194, [R1+0xd00] ;  /* 0x000d000001c27983 */ /* 0x002ee80000300800 */
[----:B------:R-:W3:Y:S01]  /*9f4c0*/  LDL.LU R198, [R1+0x9f0] ;  /* 0x0009f00001c67983 */ /* 0x000ee20000300800 */
[----:B------:R-:W-:-:S04]  /*9f4d0*/  IMAD.WIDE R186, R193, 0x4, R222 ;  /* 0x00000004c1ba7825 */ /* 0x000fc800078e02de */
[----:B------:R-:W-:Y:S01]  /*9f4e0*/  IMAD.WIDE R184, R193, 0x4, R224 ;  /* 0x00000004c1b87825 */ /* 0x000fe200078e02e0 */
[----:B----4-:R1:W-:Y:S04]  /*9f4f0*/  @P6 STG.E [R190.64], R197 ;  /* 0x000000c5be006986 */ /* 0x0103e8000c101904 */
[----:B-1----:R-:W4:Y:S04]  /*9f500*/  LDL.LU R197, [R1+0x8f0] ;  /* 0x0008f00001c57983 */ /* 0x002f280000300800 */
[----:B------:R-:W4:Y:S04]  /*9f510*/  LDL.LU R195, [R1+0x730] ;  /* 0x0007300001c37983 */ /* 0x000f280000300800 */
[----:B--2---:R1:W-:Y:S04]  /*9f520*/  @P3 STG.E [R186.64], R249 ;  /* 0x000000f9ba003986 */ /* 0x0043e8000c101904 */
[----:B-1----:R-:W2:Y:S04]  /*9f530*/  LDL.LU R249, [R1+0x630] ;  /* 0x0006300001f97983 */ /* 0x002ea80000300800 */
[----:B---3--:R1:W-:Y:S04]  /*9f540*/  @P5 STG.E [R184.64], R248 ;  /* 0x000000f8b8005986 */ /* 0x0083e8000c101904 */
[----:B-1----:R-:W3:Y:S01]  /*9f550*/  LDL.LU R248, [R1+0x530] ;  /* 0x0005300001f87983 */ /* 0x002ee20000300800 */
[----:B------:R-:W-:-:S04]  /*9f560*/  ISETP.GE.AND P1, PT, R192, c[0x0][0x17c], PT ;  /* 0x00005f00c0007a0c */ /* 0x000fc80003f26270 */
[----:B------:R-:W-:Y:S02]  /*9f570*/  ISETP.LT.AND P0, PT, R83, c[0x0][0x178], !P1 ;  /* 0x00005e0053007a0c */ /* 0x000fe40004f01270 */
[----:B------:R-:W-:Y:S02]  /*9f580*/  ISETP.LT.AND P2, PT, R107, c[0x0][0x178], !P1 ;  /* 0x00005e006b007a0c */ /* 0x000fe40004f41270 */
[----:B------:R-:W-:Y:S02]  /*9f590*/  IADD3 R188, R193, c[0x0][0x198], RZ ;  /* 0x00006600c1bc7a10 */ /* 0x000fe40007ffe0ff */
[----:B------:R-:W-:-:S03]  /*9f5a0*/  ISETP.LT.AND P4, PT, R11, c[0x0][0x178], !P1 ;  /* 0x00005e000b007a0c */ /* 0x000fc60004f81270 */
[----:B------:R-:W-:Y:S01]  /*9f5b0*/  IMAD.WIDE R184, R188, 0x4, R2 ;  /* 0x00000004bcb87825 */ /* 0x000fe200078e0202 */
[----:B------:R-:W-:-:S03]  /*9f5c0*/  ISETP.LT.AND P5, PT, R67, c[0x0][0x178], !P1 ;  /* 0x00005e0043007a0c */ /* 0x000fc60004fa1270 */
[C---:B------:R-:W-:Y:S01]  /*9f5d0*/  IMAD.WIDE R186, R188.reuse, 0x4, R4 ;  /* 0x00000004bcba7825 */ /* 0x040fe200078e0204 */
[----:B------:R-:W-:Y:S01]  /*9f5e0*/  ISETP.LT.AND P3, PT, R51, c[0x0][0x178], !P1 ;  /* 0x00005e0033007a0c */ /* 0x000fe20004f61270 */
[----:B------:R1:W-:Y:S01]  /*9f5f0*/  @P0 STG.E [R184.64], R199 ;  /* 0x000000c7b8000986 */ /* 0x0003e2000c101904 */
[----:B------:R-:W-:Y:S01]  /*9f600*/  ISETP.LT.AND P6, PT, R19, c[0x0][0x178], !P1 ;  /* 0x00005e0013007a0c */ /* 0x000fe20004fc1270 */
[C---:B------:R-:W-:Y:S02]  /*9f610*/  IMAD.WIDE R190, R188.reuse, 0x4, R6 ;  /* 0x00000004bcbe7825 */ /* 0x040fe400078e0206 */
[----:B------:R1:W-:Y:S04]  /*9f620*/  @P2 STG.E [R186.64], R196 ;  /* 0x000000c4ba002986 */ /* 0x0003e8000c101904 */
[----:B-1----:R-:W3:Y:S01]  /*9f630*/  LDL.LU R199, [R1+0x250] ;  /* 0x0002500001c77983 */ /* 0x002ee20000300800 */
[----:B------:R-:W-:-:S03]  /*9f640*/  IMAD.WIDE R184, R188, 0x4, R200 ;  /* 0x00000004bcb87825 */ /* 0x000fc600078e02c8 */
[----:B------:R-:W3:Y:S01]  /*9f650*/  LDL.LU R196, [R1+0x240] ;  /* 0x0002400001c47983 */ /* 0x000ee20000300800 */
[----:B------:R-:W-:-:S03]  /*9f660*/  IMAD.WIDE R186, R188, 0x4, R202 ;  /* 0x00000004bcba7825 */ /* 0x000fc600078e02ca */
[----:B------:R1:W-:Y:S01]  /*9f670*/  @P4 STG.E [R190.64], R251 ;  /* 0x000000fbbe004986 */ /* 0x0003e2000c101904 */
[----:B------:R-:W-:Y:S02]  /*9f680*/  ISETP.LT.AND P0, PT, R35, c[0x0][0x178], !P1 ;  /* 0x00005e0023007a0c */ /* 0x000fe40004f01270 */
[----:B------:R-:W-:Y:S01]  /*9f690*/  ISETP.LT.AND P2, PT, R250, c[0x0][0x178], !P1 ;  /* 0x00005e00fa007a0c */ /* 0x000fe20004f41270 */
[----:B------:R-:W-:Y:S04]  /*9f6a0*/  @P5 STG.E [R184.64], R194 ;  /* 0x000000c2b8005986 */ /* 0x000fe8000c101904 */
[----:B------:R1:W-:Y:S04]  /*9f6b0*/  @P3 STG.E [R186.64], R198 ;  /* 0x000000c6ba003986 */ /* 0x0003e8000c101904 */
[----:B-1----:R-:W3:Y:S01]  /*9f6c0*/  LDL.LU R251, [R1+0x1c0] ;  /* 0x0001c00001fb7983 */ /* 0x002ee20000300800 */
[----:B------:R-:W-:-:S03]  /*9f6d0*/  IMAD.WIDE R190, R188, 0x4, R204 ;  /* 0x00000004bcbe7825 */ /* 0x000fc600078e02cc */
[----:B------:R-:W3:Y:S04]  /*9f6e0*/  LDL.LU R189, [R1+0x4170] ;  /* 0x0041700001bd7983 */ /* 0x000ee80000300800 */
[----:B------:R-:W3:Y:S01]  /*9f6f0*/  LDL.LU R198, [R1+0xe0] ;  /* 0x0000e00001c67983 */ /* 0x000ee20000300800 */
[----:B------:R-:W-:-:S04]  /*9f700*/  IMAD.WIDE R184, R188, 0x4, R206 ;  /* 0x00000004bcb87825 */ /* 0x000fc800078e02ce */
[C---:B------:R-:W-:Y:S01]  /*9f710*/  IMAD.WIDE R186, R188.reuse, 0x4, R208 ;  /* 0x00000004bcba7825 */ /* 0x040fe200078e02d0 */
[----:B------:R-:W-:Y:S01]  /*9f720*/  ISETP.LT.AND P4, PT, R247, c[0x0][0x178], !P1 ;  /* 0x00005e00f7007a0c */ /* 0x000fe20004f81270 */
[----:B----4-:R1:W-:Y:S04]  /*9f730*/  @P6 STG.E [R190.64], R197 ;  /* 0x000000c5be006986 */ /* 0x0103e8000c101904 */
[----:B-1----:R-:W4:Y:S04]  /*9f740*/  LDL.LU R197, [R1+0xd0] ;  /* 0x0000d00001c57983 */ /* 0x002f280000300800 */
[----:B------:R-:W-:Y:S01]  /*9f750*/  @P0 STG.E [R184.64], R195 ;  /* 0x000000c3b8000986 */ /* 0x000fe2000c101904 */
[----:B------:R-:W-:-:S03]  /*9f760*/  IMAD.WIDE R190, R188, 0x4, R210 ;  /* 0x00000004bcbe7825 */ /* 0x000fc600078e02d2 */
[----:B--2---:R1:W-:Y:S04]  /*9f770*/  @P2 STG.E [R186.64], R249 ;  /* 0x000000f9ba002986 */ /* 0x0043e8000c101904 */
[----:B-1----:R-:W2:Y:S04]  /*9f780*/  LDL.LU R249, [R1+0x1724] ;  /* 0x0017240001f97983 */ /* 0x002ea80000300800 */
[----:B---3--:R1:W-:Y:S04]  /*9f790*/  @P4 STG.E [R190.64], R248 ;  /* 0x000000f8be004986 */ /* 0x0083e8000c101904 */
[----:B-1----:R-:W3:Y:S01]  /*9f7a0*/  LDL.LU R248, [R1+0x12c4] ;  /* 0x0012c40001f87983 */ /* 0x002ee20000300800 */
[----:B------:R-:W-:-:S02]  /*9f7b0*/  ISETP.LT.AND P5, PT, R246, c[0x0][0x178], !P1 ;  /* 0x00005e00f6007a0c */ /* 0x000fc40004fa1270 */
[----:B------:R-:W-:Y:S01]  /*9f7c0*/  ISETP.LT.AND P3, PT, R245, c[0x0][0x178], !P1 ;  /* 0x00005e00f5007a0c */ /* 0x000fe20004f61270 */
[----:B------:R-:W-:Y:S01]  /*9f7d0*/  IMAD.WIDE R184, R188, 0x4, R212 ;  /* 0x00000004bcb87825 */ /* 0x000fe200078e02d4 */
[----:B------:R-:W-:-:S03]  /*9f7e0*/  ISETP.LT.AND P6, PT, R244, c[0x0][0x178], !P1 ;  /* 0x00005e00f4007a0c */ /* 0x000fc60004fc1270 */
[----:B------:R-:W-:Y:S01]  /*9f7f0*/  IMAD.WIDE R186, R188, 0x4, R214 ;  /* 0x00000004bcba7825 */ /* 0x000fe200078e02d6 */
[----:B------:R-:W-:Y:S02]  /*9f800*/  ISETP.LT.AND P2, PT, R231, c[0x0][0x178], !P1 ;  /* 0x00005e00e7007a0c */ /* 0x000fe40004f41270 */
[----:B------:R-:W-:Y:S01]  /*9f810*/  ISETP.LT.AND P4, PT, R230, c[0x0][0x178], !P1 ;  /* 0x00005e00e6007a0c */ /* 0x000fe20004f81270 */
[----:B------:R-:W-:Y:S02]  /*9f820*/  IMAD.WIDE R190, R188, 0x4, R216 ;  /* 0x00000004bcbe7825 */ /* 0x000fe400078e02d8 */
[----:B------:R-:W-:Y:S04]  /*9f830*/  @P5 STG.E [R184.64], R199 ;  /* 0x000000c7b8005986 */ /* 0x000fe8000c101904 */
[----:B------:R1:W-:Y:S01]  /*9f840*/  @P3 STG.E [R186.64], R196 ;  /* 0x000000c4ba003986 */ /* 0x0003e2000c101904 */
[----:B------:R-:W-:-:S02]  /*9f850*/  ISETP.LT.AND P3, PT, R228, c[0x0][0x178], !P1 ;  /* 0x00005e00e4007a0c */ /* 0x000fc40004f61270 */
[----:B------:R-:W-:Y:S01]  /*9f860*/  ISETP.LT.AND P1, PT, R229, c[0x0][0x178], !P1 ;  /* 0x00005e00e5007a0c */ /* 0x000fe20004f21270 */
[----:B-1----:R-:W3:Y:S01]  /*9f870*/  LDL.LU R196, [R1+0xf04] ;  /* 0x000f040001c47983 */ /* 0x002ee20000300800 */
[----:B------:R-:W-:-:S04]  /*9f880*/  IMAD.WIDE R186, R188, 0x4, R218 ;  /* 0x00000004bcba7825 */ /* 0x000fc800078e02da */
[----:B------:R-:W-:Y:S01]  /*9f890*/  IMAD.WIDE R184, R188, 0x4, R220 ;  /* 0x00000004bcb87825 */ /* 0x000fe200078e02dc */
[----:B------:R1:W-:Y:S01]  /*9f8a0*/  @P6 STG.E [R190.64], R251 ;  /* 0x000000fbbe006986 */ /* 0x0003e2000c101904 */
[----:B------:R-:W-:-:S04]  /*9f8b0*/  ISETP.GE.AND P0, PT, R189, c[0x0][0x17c], PT ;  /* 0x00005f00bd007a0c */ /* 0x000fc80003f06270 */
[----:B------:R-:W-:Y:S01]  /*9f8c0*/  ISETP.LT.AND P5, PT, R83, c[0x0][0x178], !P0 ;  /* 0x00005e0053007a0c */ /* 0x000fe200047a1270 */
[----:B------:R1:W-:Y:S01]  /*9f8d0*/  @P2 STG.E [R186.64], R198 ;  /* 0x000000c6ba002986 */ /* 0x0003e2000c101904 */
[----:B------:R-:W-:-:S03]  /*9f8e0*/  IADD3 R192, R188, c[0x0][0x198], RZ ;  /* 0x00006600bcc07a10 */ /* 0x000fc60007ffe0ff */
[----:B-1----:R-:W3:Y:S04]  /*9f8f0*/  LDL.LU R251, [R1+0xd04] ;  /* 0x000d040001fb7983 */ /* 0x002ee80000300800 */
[----:B------:R-:W3:Y:S01]  /*9f900*/  LDL.LU R194, [R1+0x8f4] ;  /* 0x0008f40001c27983 */ /* 0x000ee20000300800 */
[----:B------:R-:W-:-:S03]  /*9f910*/  IMAD.WIDE R186, R188, 0x4, R224 ;  /* 0x00000004bcba7825 */ /* 0x000fc600078e02e0 */
[----:B------:R-:W3:Y:S04]  /*9f920*/  LDL.LU R195, [R1+0x734] ;  /* 0x0007340001c37983 */ /* 0x000ee80000300800 */
[----:B------:R-:W3:Y:S01]  /*9f930*/  LDL.LU R199, [R1+0x634] ;  /* 0x0006340001c77983 */ /* 0x000ee20000300800 */
[----:B------:R-:W-:Y:S01]  /*9f940*/  ISETP.LT.AND P6, PT, R107, c[0x0][0x178], !P0 ;  /* 0x00005e006b007a0c */ /* 0x000fe200047c1270 */
[----:B------:R-:W-:Y:S02]  /*9f950*/  IMAD.WIDE R190, R192, 0x4, R4 ;  /* 0x00000004c0be7825 */ /* 0x000fe400078e0204 */
[----:B----4-:R1:W-:Y:S02]  /*9f960*/  @P4 STG.E [R184.64], R197 ;  /* 0x000000c5b8004986 */ /* 0x0103e4000c101904 */
[----:B-1----:R-:W-:-:S04]  /*9f970*/  IMAD.WIDE R184, R188, 0x4, R222 ;  /* 0x00000004bcb87825 */ /* 0x002fc800078e02de */
[C---:B------:R-:W-:Y:S01]  /*9f980*/  IMAD.WIDE R188, R192.reuse, 0x4, R2 ;  /* 0x00000004c0bc7825 */ /* 0x040fe200078e0202 */
[----:B------:R1:W-:Y:S04]  /*9f990*/  @P1 STG.E [R184.64], R240 ;  /* 0x000000f0b8001986 */ /* 0x0003e8000c101904 */
[----:B------:R-:W-:Y:S04]  /*9f9a0*/  @P3 STG.E [R186.64], R236 ;  /* 0x000000ecba003986 */ /* 0x000fe8000c101904 */
[----:B-1----:R-:W4:Y:S04]  /*9f9b0*/  LDL.LU R240, [R1+0x9f4] ;  /* 0x0009f40001f07983 */ /* 0x002f280000300800 */
[----:B--2---:R1:W-:Y:S04]  /*9f9c0*/  @P5 STG.E [R188.64], R249 ;  /* 0x000000f9bc005986 */ /* 0x0043e8000c101904 */
[----:B-1----:R-:W2:Y:S04]  /*9f9d0*/  LDL.LU R249, [R1+0x534] ;  /* 0x0005340001f97983 */ /* 0x002ea80000300800 */
[----:B---3--:R1:W-:Y:S04]  /*9f9e0*/  @P6 STG.E [R190.64], R248 ;  /* 0x000000f8be006986 */ /* 0x0083e8000c101904 */
[----:B-1----:R-:W3:Y:S01]  /*9f9f0*/  LDL.LU R248, [R1+0x254] ;  /* 0x0002540001f87983 */ /* 0x002ee20000300800 */
[----:B------:R-:W-:Y:S01]  /*9fa00*/  ISETP.LT.AND P2, PT, R11, c[0x0][0x178], !P0 ;  /* 0x00005e000b007a0c */ /* 0x000fe20004741270 */
[C---:B------:R-:W-:Y:S01]  /*9fa10*/  IMAD.WIDE R184, R192.reuse, 0x4, R6 ;  /* 0x00000004c0b87825 */ /* 0x040fe200078e0206 */
[----:B------:R-:W-:Y:S01]  /*9fa20*/  ISETP.LT.AND P4, PT, R67, c[0x0][0x178], !P0 ;  /* 0x00005e0043007a0c */ /* 0x000fe20004781270 */
[----:B------:R-:W3:Y:S04]  /*9fa30*/  LDL.LU R193, [R1+0x4174] ;  /* 0x0041740001c17983 */ /* 0x000ee80000300800 */
[----:B------:R-:W3:Y:S01]  /*9fa40*/  LDL.LU R198, [R1+0x244] ;  /* 0x0002440001c67983 */ /* 0x000ee20000300800 */
[----:B------:R-:W-:-:S03]  /*9fa50*/  IMAD.WIDE R186, R192, 0x4, R200 ;  /* 0x00000004c0ba7825 */ /* 0x000fc600078e02c8 */
[----:B------:R-:W3:Y:S01]  /*9fa60*/  LDL.LU R197, [R1+0x1c4] ;  /* 0x0001c40001c57983 */ /* 0x000ee20000300800 */
[----:B------:R-:W-:Y:S02]  /*9fa70*/  ISETP.LT.AND P3, PT, R51, c[0x0][0x178], !P0 ;  /* 0x00005e0033007a0c */ /* 0x000fe40004761270 */
[----:B------:R-:W-:Y:S01]  /*9fa80*/  ISETP.LT.AND P1, PT, R19, c[0x0][0x178], !P0 ;  /* 0x00005e0013007a0c */ /* 0x000fe20004721270 */
[----:B------:R1:W-:Y:S01]  /*9fa90*/  @P2 STG.E [R184.64], R196 ;  /* 0x000000c4b8002986 */ /* 0x0003e2000c101904 */
[----:B------:R-:W-:Y:S02]  /*9faa0*/  ISETP.LT.AND P5, PT, R35, c[0x0][0x178], !P0 ;  /* 0x00005e0023007a0c */ /* 0x000fe400047a1270 */
[----:B------:R-:W-:Y:S01]  /*9fab0*/  ISETP.LT.AND P6, PT, R250, c[0x0][0x178], !P0 ;  /* 0x00005e00fa007a0c */ /* 0x000fe200047c1270 */
[----:B-1----:R-:W3:Y:S01]  /*9fac0*/  LDL.LU R196, [R1+0xe4] ;  /* 0x0000e40001c47983 */ /* 0x002ee20000300800 */
[----:B------:R-:W-:Y:S01]  /*9fad0*/  ISETP.LT.AND P2, PT, R247, c[0x0][0x178], !P0 ;  /* 0x00005e00f7007a0c */ /* 0x000fe20004741270 */
[----:B------:R-:W-:-:S02]  /*9fae0*/  IMAD.WIDE R184, R192, 0x4, R202 ;  /* 0x00000004c0b87825 */ /* 0x000fc400078e02ca */
[----:B------:R1:W-:Y:S02]  /*9faf0*/  @P4 STG.E [R186.64], R251 ;  /* 0x000000fbba004986 */ /* 0x0003e4000c101904 */
[C---:B------:R-:W-:Y:S02]  /*9fb00*/  IMAD.WIDE R188, R192.reuse, 0x4, R206 ;  /* 0x00000004c0bc7825 */ /* 0x040fe400078e02ce */
[----:B-1----:R-:W3:Y:S02]  /*9fb10*/  LDL.LU R251, [R1+0xd4] ;  /* 0x0000d40001fb7983 */ /* 0x002ee40000300800 */
[----:B------:R-:W-:-:S04]  /*9fb20*/  IMAD.WIDE R186, R192, 0x4, R204 ;  /* 0x00000004c0ba7825 */ /* 0x000fc800078e02cc */
[----:B------:R-:W-:Y:S01]  /*9fb30*/  IMAD.WIDE R190, R192, 0x4, R208 ;  /* 0x00000004c0be7825 */ /* 0x000fe200078e02d0 */
[----:B------:R-:W-:Y:S01]  /*9fb40*/  ISETP.LT.AND P4, PT, R246, c[0x0][0x178], !P0 ;  /* 0x00005e00f6007a0c */ /* 0x000fe20004781270 */
[----:B----4-:R1:W-:Y:S04]  /*9fb50*/  @P3 STG.E [R184.64], R240 ;  /* 0x000000f0b8003986 */ /* 0x0103e8000c101904 */
[----:B------:R4:W-:Y:S04]  /*9fb60*/  @P1 STG.E [R186.64], R194 ;  /* 0x000000c2ba001986 */ /* 0x0009e8000c101904 */
[----:B------:R-:W-:Y:S01]  /*9fb70*/  @P5 STG.E [R188.64], R195 ;  /* 0x000000c3bc005986 */ /* 0x000fe2000c101904 */
[----:B-1----:R-:W-:-:S03]  /*9fb80*/  IMAD.WIDE R184, R192, 0x4, R210 ;  /* 0x00000004c0b87825 */ /* 0x002fc600078e02d2 */
[----:B------:R1:W-:Y:S04]  /*9fb90*/  @P6 STG.E [R190.64], R199 ;  /* 0x000000c7be006986 */ /* 0x0003e8000c101904 */
[----:B----4-:R-:W4:Y:S01]  /*9fba0*/  LDL.LU R194, [R1+0x1890] ;  /* 0x0018900001c27983 */ /* 0x010f220000300800 */
[----:B------:R-:W-:-:S03]  /*9fbb0*/  IMAD.WIDE R186, R192, 0x4, R212 ;  /* 0x00000004c0ba7825 */ /* 0x000fc600078e02d4 */
[----:B-1----:R-:W4:Y:S04]  /*9fbc0*/  LDL.LU R199, [R1+0x1880] ;  /* 0x0018800001c77983 */ /* 0x002f280000300800 */
[----:B--2---:R1:W-:Y:S04]  /*9fbd0*/  @P2 STG.E [R184.64], R249 ;  /* 0x000000f9b8002986 */ /* 0x0043e8000c101904 */
[----:B-1----:R-:W2:Y:S04]  /*9fbe0*/  LDL.LU R249, [R1+0x1850] ;  /* 0x0018500001f97983 */ /* 0x002ea80000300800 */
[----:B---3--:R1:W-:Y:S04]  /*9fbf0*/  @P4 STG.E [R186.64], R248 ;  /* 0x000000f8ba004986 */ /* 0x0083e8000c101904 */
[----:B-1----:R-:W3:Y:S01]  /*9fc00*/  LDL.LU R248, [R1+0x1820] ;  /* 0x0018200001f87983 */ /* 0x002ee20000300800 */
[----:B------:R-:W-:-:S02]  /*9fc10*/  ISETP.LT.AND P3, PT, R245, c[0x0][0x178], !P0 ;  /* 0x00005e00f5007a0c */ /* 0x000fc40004761270 */
[----:B------:R-:W-:Y:S02]  /*9fc20*/  ISETP.LT.AND P1, PT, R244, c[0x0][0x178], !P0 ;  /* 0x00005e00f4007a0c */ /* 0x000fe40004721270 */
[----:B------:R-:W-:Y:S01]  /*9fc30*/  ISETP.LT.AND P5, PT, R231, c[0x0][0x178], !P0 ;  /* 0x00005e00e7007a0c */ /* 0x000fe200047a1270 */
[----:B------:R-:W-:Y:S01]  /*9fc40*/  IMAD.WIDE R184, R192, 0x4, R214 ;  /* 0x00000004c0b87825 */ /* 0x000fe200078e02d6 */
[----:B------:R-:W-:-:S03]  /*9fc50*/  ISETP.LT.AND P6, PT, R230, c[0x0][0x178], !P0 ;  /* 0x00005e00e6007a0c */ /* 0x000fc600047c1270 */
[----:B------:R-:W-:-:S04]  /*9fc60*/  IMAD.WIDE R186, R192, 0x4, R216 ;  /* 0x00000004c0ba7825 */ /* 0x000fc800078e02d8 */
[----:B------:R-:W-:Y:S01]  /*9fc70*/  IMAD.WIDE R188, R192, 0x4, R218 ;  /* 0x00000004c0bc7825 */ /* 0x000fe200078e02da */
[----:B------:R-:W-:Y:S01]  /*9fc80*/  @P3 STG.E [R184.64], R198 ;  /* 0x000000c6b8003986 */ /* 0x000fe2000c101904 */
[----:B------:R-:W-:-:S03]  /*9fc90*/  ISETP.LT.AND P4, PT, R229, c[0x0][0x178], !P0 ;  /* 0x00005e00e5007a0c */ /* 0x000fc60004781270 */
[----:B------:R1:W-:Y:S01]  /*9fca0*/  @P1 STG.E [R186.64], R197 ;  /* 0x000000c5ba001986 */ /* 0x0003e2000c101904 */
[----:B------:R-:W-:Y:S01]  /*9fcb0*/  IMAD.WIDE R190, R192, 0x4, R220 ;  /* 0x00000004c0be7825 */ /* 0x000fe200078e02dc */
[----:B------:R-:W-:Y:S02]  /*9fcc0*/  ISETP.LT.AND P0, PT, R228, c[0x0][0x178], !P0 ;  /* 0x00005e00e4007a0c */ /* 0x000fe40004701270 */
[----:B------:R1:W-:Y:S01]  /*9fcd0*/  @P5 STG.E [R188.64], R196 ;  /* 0x000000c4bc005986 */ /* 0x0003e2000c101904 */
[----:B------:R-:W-:-:S03]  /*9fce0*/  ISETP.GE.AND P2, PT, R193, c[0x0][0x17c], PT ;  /* 0x00005f00c1007a0c */ /* 0x000fc60003f46270 */
[----:B-1----:R-:W3:Y:S04]  /*9fcf0*/  LDL.LU R197, [R1+0x1770] ;  /* 0x0017700001c57983 */ /* 0x002ee80000300800 */
[----:B------:R-:W3:Y:S01]  /*9fd00*/  LDL.LU R196, [R1+0x1500] ;  /* 0x0015000001c47983 */ /* 0x000ee20000300800 */
[----:B------:R-:W-:-:S03]  /*9fd10*/  ISETP.LT.AND P3, PT, R83, c[0x0][0x178], !P2 ;  /* 0x00005e0053007a0c */ /* 0x000fc60005761270 */
[----:B------:R-:W3:Y:S01]  /*9fd20*/  LDL.LU R240, [R1+0x12b0] ;  /* 0x0012b00001f07983 */ /* 0x000ee20000300800 */
[----:B------:R-:W-:-:S03]  /*9fd30*/  ISETP.LT.AND P5, PT, R107, c[0x0][0x178], !P2 ;  /* 0x00005e006b007a0c */ /* 0x000fc600057a1270 */
[----:B------:R-:W3:Y:S01]  /*9fd40*/  LDL.LU R195, [R1+0xf10] ;  /* 0x000f100001c37983 */ /* 0x000ee20000300800 */
[----:B------:R-:W-:-:S03]  /*9fd50*/  IMAD.WIDE R184, R192, 0x4, R222 ;  /* 0x00000004c0b87825 */ /* 0x000fc600078e02de */
[----:B------:R1:W-:Y:S01]  /*9fd60*/  @P6 STG.E [R190.64], R251 ;  /* 0x000000fbbe006986 */ /* 0x0003e2000c101904 */
[C---:B------:R-:W-:Y:S01]  /*9fd70*/  IMAD.WIDE R186, R192.reuse, 0x4, R224 ;  /* 0x00000004c0ba7825 */ /* 0x040fe200078e02e0 */
[----:B------:R-:W-:Y:S02]  /*9fd80*/  ISETP.LT.AND P6, PT, R11, c[0x0][0x178], !P2 ;  /* 0x00005e000b007a0c */ /* 0x000fe400057c1270 */
[----:B------:R-:W3:Y:S01]  /*9fd90*/  LDL.LU R198, [R1+0xd10] ;  /* 0x000d100001c67983 */ /* 0x000ee20000300800 */
[----:B------:R-:W-:-:S03]  /*9fda0*/  IADD3 R192, R192, c[0x0][0x198], RZ ;  /* 0x00006600c0c07a10 */ /* 0x000fc60007ffe0ff */
[----:B-1----:R-:W3:Y:S02]  /*9fdb0*/  LDL.LU R251, [R1+0x900] ;  /* 0x0009000001fb7983 */ /* 0x002ee40000300800 */
[C---:B------:R-:W-:Y:S02]  /*9fdc0*/  IMAD.WIDE R188, R192.reuse, 0x4, R6 ;  /* 0x00000004c0bc7825 */ /* 0x040fe400078e0206 */
[----:B------:R1:W-:Y:S04]  /*9fdd0*/  @P4 STG.E [R184.64], R241 ;  /* 0x000000f1b8004986 */ /* 0x0003e8000c101904 */
[----:B------:R1:W-:Y:S01]  /*9fde0*/  @P0 STG.E [R186.64], R237 ;  /* 0x000000edba000986 */ /* 0x0003e2000c101904 */
[----:B------:R-:W-:Y:S01]  /*9fdf0*/  ISETP.LT.AND P1, PT, R67, c[0x0][0x178], !P2 ;  /* 0x00005e0043007a0c */ /* 0x000fe20005721270 */
[----:B-1----:R-:W-:-:S04]  /*9fe00*/  IMAD.WIDE R184, R192, 0x4, R2 ;  /* 0x00000004c0b87825 */ /* 0x002fc800078e0202 */
[----:B------:R-:W-:-:S04]  /*9fe10*/  IMAD.WIDE R186, R192, 0x4, R4 ;  /* 0x00000004c0ba7825 */ /* 0x000fc800078e0204 */
[----:B------:R-:W-:Y:S01]  /*9fe20*/  IMAD.WIDE R190, R192, 0x4, R200 ;  /* 0x00000004c0be7825 */ /* 0x000fe200078e02c8 */
[----:B----4-:R1:W-:Y:S04]  /*9fe30*/  @P3 STG.E [R184.64], R194 ;  /* 0x000000c2b8003986 */ /* 0x0103e8000c101904 */
[----:B------:R-:W-:Y:S04]  /*9fe40*/  @P5 STG.E [R186.64], R199 ;  /* 0x000000c7ba005986 */ /* 0x000fe8000c101904 */
[----:B-1----:R-:W4:Y:S04]  /*9fe50*/  LDL.LU R194, [R1+0x4178] ;  /* 0x0041780001c27983 */ /* 0x002f280000300800 */
[----:B--2---:R1:W-:Y:S04]  /*9fe60*/  @P6 STG.E [R188.64], R249 ;  /* 0x000000f9bc006986 */ /* 0x0043e8000c101904 */
[----:B-1----:R-:W2:Y:S04]  /*9fe70*/  LDL.LU R249, [R1+0x740] ;  /* 0x0007400001f97983 */ /* 0x002ea80000300800 */
        /* <DEDUP_REMOVED lines=12> */
[C---:B------:R-:W-:Y:S02]  /*9ff40*/  IMAD.WIDE R188, R192.reuse, 0x4, R210 ;  /* 0x00000004c0bc7825 */ /* 0x040fe400078e02d2 */
[----:B------:R1:W-:Y:S02]  /*9ff50*/  @P4 STG.E [R184.64], R197 ;  /* 0x000000c5b8004986 */ /* 0x0003e4000c101904 */
[----:B------:R-:W-:-:S02]  /*9ff60*/  IMAD.WIDE R190, R192, 0x4, R212 ;  /* 0x00000004c0be7825 */ /* 0x000fc400078e02d4 */
[----:B------:R1:W-:Y:S04]  /*9ff70*/  @P0 STG.E [R186.64], R196 ;  /* 0x000000c4ba000986 */ /* 0x0003e8000c101904 */
[----:B-1----:R-:W3:Y:S01]  /*9ff80*/  LDL.LU R197, [R1+0x280] ;  /* 0x0002800001c57983 */ /* 0x002ee20000300800 */
[----:B------:R-:W-:-:S03]  /*9ff90*/  IMAD.WIDE R184, R192, 0x4, R206 ;  /* 0x00000004c0b87825 */ /* 0x000fc600078e02ce */
[----:B------:R-:W3:Y:S01]  /*9ffa0*/  LDL.LU R196, [R1+0x1b0] ;  /* 0x0001b00001c47983 */ /* 0x000ee20000300800 */
[----:B------:R-:W-:-:S03]  /*9ffb0*/  IMAD.WIDE R186, R192, 0x4, R208 ;  /* 0x00000004c0ba7825 */ /* 0x000fc600078e02d0 */
[----:B------:R-:W-:Y:S04]  /*9ffc0*/  @P1 STG.E [R184.64], R240 ;  /* 0x000000f0b8001986 */ /* 0x000fe8000c101904 */
[----:B------:R-:W-:Y:S01]  /*9ffd0*/  @P3 STG.E [R186.64], R195 ;  /* 0x000000c3ba003986 */ /* 0x000fe2000c101904 */
[----:B------:R-:W-:-:S03]  /*9ffe0*/  ISETP.LT.AND P4, PT, R245, c[0x0][0x178], !P2 ;  /* 0x00005e00f5007a0c */ /* 0x000fc60005781270 */
[----:B------:R1:W-:Y:S04]  /*9fff0*/  @P5 STG.E [R188.64], R198 ;  /* 0x000000c6bc005986 */ /* 0x0003e8000c101904 */
[----:B------:R1:W-:Y:S04]  /*a0000*/  @P6 STG.E [R190.64], R251 ;  /* 0x000000fbbe006986 */ /* 0x0003e8000c101904 */
[----:B-1----:R-:W3:Y:S04]  /*a0010*/  LDL.LU R198, [R1+0x1894] ;  /* 0x0018940001c67983 */ /* 0x002ee80000300800 */
[----:B------:R-:W3:Y:S01]  /*a0020*/  LDL.LU R251, [R1+0x1884] ;  /* 0x0018840001fb7983 */ /* 0x000ee20000300800 */
[----:B------:R-:W-:Y:S01]  /*a0030*/  IMAD.WIDE R184, R192, 0x4, R214 ;  /* 0x00000004c0b87825 */ /* 0x000fe200078e02d6 */
[----:B------:R-:W-:-:S03]  /*a0040*/  ISETP.LT.AND P0, PT, R244, c[0x0][0x178], !P2 ;  /* 0x00005e00f4007a0c */ /* 0x000fc60005701270 */
[----:B------:R-:W-:Y:S01]  /*a0050*/  IMAD.WIDE R186, R192, 0x4, R216 ;  /* 0x00000004c0ba7825 */ /* 0x000fe200078e02d8 */
[----:B----4-:R-:W-:Y:S02]  /*a0060*/  ISETP.GE.AND P1, PT, R194, c[0x0][0x17c], PT ;  /* 0x00005f00c2007a0c */ /* 0x010fe40003f26270 */
[----:B------:R-:W4:Y:S04]  /*a0070*/  LDL.LU R194, [R1+0x1854] ;  /* 0x0018540001c27983 */ /* 0x000f280000300800 */
[----:B------:R-:W4:Y:S04]  /*a0080*/  LDL.LU R195, [R1+0x1824] ;  /* 0x0018240001c37983 */ /* 0x000f280000300800 */
[----:B--2---:R1:W-:Y:S04]  /*a0090*/  @P4 STG.E [R184.64], R249 ;  /* 0x000000f9b8004986 */ /* 0x0043e8000c101904 */
[----:B-1----:R-:W2:Y:S04]  /*a00a0*/  LDL.LU R249, [R1+0x1774] ;  /* 0x0017740001f97983 */ /* 0x002ea80000300800 */
[----:B---3--:R1:W-:Y:S04]  /*a00b0*/  @P0 STG.E [R186.64], R248 ;  /* 0x000000f8ba000986 */ /* 0x0083e8000c101904 */
[----:B-1----:R-:W2:Y:S01]  /*a00c0*/  LDL.LU R248, [R1+0x1504] ;  /* 0x0015040001f87983 */ /* 0x002ea20000300800 */
        /* <DEDUP_REMOVED lines=11> */
[----:B------:R-:W-:Y:S01]  /*a0180*/  IADD3 R192, R192, c[0x0][0x198], RZ ;  /* 0x00006600c0c07a10 */ /* 0x000fe20007ffe0ff */
[----:B------:R1:W-:Y:S04]  /*a0190*/  @P5 STG.E [R186.64], R199 ;  /* 0x000000c7ba005986 */ /* 0x0003e8000c101904 */
[----:B------:R1:W-:Y:S04]  /*a01a0*/  @P6 STG.E [R188.64], R197 ;  /* 0x000000c5bc006986 */ /* 0x0003e8000c101904 */
[----:B------:R1:W-:Y:S02]  /*a01b0*/  @P2 STG.E [R190.64], R196 ;  /* 0x000000c4be002986 */ /* 0x0003e4000c101904 */
[----:B-1----:R-:W-:-:S02]  /*a01c0*/  IMAD.WIDE R184, R192, 0x4, R2 ;  /* 0x00000004c0b87825 */ /* 0x002fc400078e0202 */
[----:B------:R-:W2:Y:S02]  /*a01d0*/  LDL.LU R199, [R1+0x12b4] ;  /* 0x0012b40001c77983 */ /* 0x000ea40000300800 */
[----:B------:R-:W-:Y:S02]  /*a01e0*/  IMAD.WIDE R186, R192, 0x4, R4 ;  /* 0x00000004c0ba7825 */ /* 0x000fe400078e0204 */
[----:B------:R-:W2:Y:S04]  /*a01f0*/  LDL.LU R197, [R1+0xf14] ;  /* 0x000f140001c57983 */ /* 0x000ea80000300800 */
[----:B------:R-:W2:Y:S01]  /*a0200*/  LDL.LU R196, [R1+0xd14] ;  /* 0x000d140001c47983 */ /* 0x000ea20000300800 */
[----:B------:R-:W-:-:S03]  /*a0210*/  ISETP.LT.AND P6, PT, R11, c[0x0][0x178], !P1 ;  /* 0x00005e000b007a0c */ /* 0x000fc60004fc1270 */
[----:B------:R-:W2:Y:S01]  /*a0220*/  LDL.LU R193, [R1+0x417c] ;  /* 0x00417c0001c17983 */ /* 0x000ea20000300800 */
[----:B------:R-:W-:-:S03]  /*a0230*/  ISETP.LT.AND P2, PT, R67, c[0x0][0x178], !P1 ;  /* 0x00005e0043007a0c */ /* 0x000fc60004f41270 */
[----:B------:R1:W-:Y:S01]  /*a0240*/  @P4 STG.E [R184.64], R198 ;  /* 0x000000c6b8004986 */ /* 0x0003e2000c101904 */
[----:B------:R-:W-:-:S03]  /*a0250*/  ISETP.LT.AND P3, PT, R51, c[0x0][0x178], !P1 ;  /* 0x00005e0033007a0c */ /* 0x000fc60004f61270 */
[----:B------:R1:W-:Y:S04]  /*a0260*/  @P0 STG.E [R186.64], R251 ;  /* 0x000000fbba000986 */ /* 0x0003e8000c101904 */
[----:B-1----:R-:W2:Y:S04]  /*a0270*/  LDL.LU R198, [R1+0x904] ;  /* 0x0009040001c67983 */ /* 0x002ea80000300800 */
[----:B------:R-:W2:Y:S01]  /*a0280*/  LDL.LU R251, [R1+0x744] ;  /* 0x0007440001fb7983 */ /* 0x000ea20000300800 */
[----:B------:R-:W-:-:S04]  /*a0290*/  IMAD.WIDE R184, R192, 0x4, R6 ;  /* 0x00000004c0b87825 */ /* 0x000fc800078e0206 */
[----:B------:R-:W-:-:S04]  /*a02a0*/  IMAD.WIDE R186, R192, 0x4, R200 ;  /* 0x00000004c0ba7825 */ /* 0x000fc800078e02c8 */
[----:B------:R-:W-:Y:S01]  /*a02b0*/  IMAD.WIDE R188, R192, 0x4, R202 ;  /* 0x00000004c0bc7825 */ /* 0x000fe200078e02ca */
[----:B------:R-:W-:-:S03]  /*a02c0*/  ISETP.LT.AND P5, PT, R19, c[0x0][0x178], !P1 ;  /* 0x00005e0013007a0c */ /* 0x000fc60004fa1270 */
[----:B------:R-:W-:Y:S01]  /*a02d0*/  IMAD.WIDE R190, R192, 0x4, R204 ;  /* 0x00000004c0be7825 */ /* 0x000fe200078e02cc */
[----:B----4-:R1:W-:Y:S04]  /*a02e0*/  @P6 STG.E [R184.64], R194 ;  /* 0x000000c2b8006986 */ /* 0x0103e8000c101904 */
[----:B------:R4:W-:Y:S04]  /*a02f0*/  @P2 STG.E [R186.64], R195 ;  /* 0x000000c3ba002986 */ /* 0x0009e8000c101904 */
[----:B-1----:R-:W3:Y:S04]  /*a0300*/  LDL.LU R194, [R1+0x644] ;  /* 0x0006440001c27983 */ /* 0x002ee80000300800 */
[----:B----4-:R-:W4:Y:S04]  /*a0310*/  LDL.LU R195, [R1+0x544] ;  /* 0x0005440001c37983 */ /* 0x010f280000300800 */
[----:B--2---:R1:W-:Y:S04]  /*a0320*/  @P3 STG.E [R188.64], R249 ;  /* 0x000000f9bc003986 */ /* 0x0043e8000c101904 */
[----:B-1----:R-:W2:Y:S04]  /*a0330*/  LDL.LU R249, [R1+0x2b4] ;  /* 0x0002b40001f97983 */ /* 0x002ea80000300800 */
[----:B------:R1:W-:Y:S04]  /*a0340*/  @P5 STG.E [R190.64], R248 ;  /* 0x000000f8be005986 */ /* 0x0003e8000c101904 */
[----:B-1----:R-:W2:Y:S01]  /*a0350*/  LDL.LU R248, [R1+0x284] ;  /* 0x0002840001f87983 */ /* 0x002ea20000300800 */
        /* <DEDUP_REMOVED lines=9> */
[----:B------:R1:W-:Y:S04]  /*a03f0*/  @P0 STG.E [R186.64], R197 ;  /* 0x000000c5ba000986 */ /* 0x0003e8000c101904 */
[----:B------:R1:W-:Y:S02]  /*a0400*/  @P6 STG.E [R188.64], R196 ;  /* 0x000000c4bc006986 */ /* 0x0003e4000c101904 */
[----:B-1----:R-:W-:-:S02]  /*a0410*/  IMAD.WIDE R184, R192, 0x4, R212 ;  /* 0x00000004c0b87825 */ /* 0x002fc400078e02d4 */
[----:B------:R-:W2:Y:S02]  /*a0420*/  LDL.LU R197, [R1+0x1b4] ;  /* 0x0001b40001c57983 */ /* 0x000ea40000300800 */
[----:B------:R-:W-:Y:S02]  /*a0430*/  IMAD.WIDE R186, R192, 0x4, R214 ;  /* 0x00000004c0ba7825 */ /* 0x000fe400078e02d6 */
[----:B------:R-:W2:Y:S01]  /*a0440*/  LDL.LU R196, [R1+0x1950] ;  /* 0x0019500001c47983 */ /* 0x000ea20000300800 */
[----:B------:R-:W-:-:S03]  /*a0450*/  ISETP.LT.AND P4, PT, R244, c[0x0][0x178], !P1 ;  /* 0x00005e00f4007a0c */ /* 0x000fc60004f81270 */
[----:B------:R-:W2:Y:S01]  /*a0460*/  LDL.LU R240, [R1+0x1930] ;  /* 0x0019300001f07983 */ /* 0x000ea20000300800 */
[----:B------:R-:W-:-:S03]  /*a0470*/  ISETP.LT.AND P0, PT, R231, c[0x0][0x178], !P1 ;  /* 0x00005e00e7007a0c */ /* 0x000fc60004f01270 */
[----:B------:R1:W-:Y:S01]  /*a0480*/  @P5 STG.E [R184.64], R198 ;  /* 0x000000c6b8005986 */ /* 0x0003e2000c101904 */
[----:B------:R-:W-:-:S03]  /*a0490*/  ISETP.LT.AND P5, PT, R230, c[0x0][0x178], !P1 ;  /* 0x00005e00e6007a0c */ /* 0x000fc60004fa1270 */
[----:B------:R-:W2:Y:S04]  /*a04a0*/  LDL.LU R199, [R1+0x1910] ;  /* 0x0019100001c77983 */ /* 0x000ea80000300800 */
[----:B------:R1:W-:Y:S04]  /*a04b0*/  @P3 STG.E [R186.64], R251 ;  /* 0x000000fbba003986 */ /* 0x0003e8000c101904 */
[----:B-1----:R-:W2:Y:S01]  /*a04c0*/  LDL.LU R198, [R1+0x18f0] ;  /* 0x0018f00001c67983 */ /* 0x002ea20000300800 */
[----:B------:R-:W-:-:S03]  /*a04d0*/  IMAD.WIDE R188, R192, 0x4, R216 ;  /* 0x00000004c0bc7825 */ /* 0x000fc600078e02d8 */
[----:B------:R-:W2:Y:S01]  /*a04e0*/  LDL.LU R251, [R1+0x18d0] ;  /* 0x0018d00001fb7983 */ /* 0x000ea20000300800 */
[----:B------:R-:W-:-:S04]  /*a04f0*/  IMAD.WIDE R190, R192, 0x4, R218 ;  /* 0x00000004c0be7825 */ /* 0x000fc800078e02da */
[----:B------:R-:W-:Y:S01]  /*a0500*/  IMAD.WIDE R184, R192, 0x4, R220 ;  /* 0x00000004c0b87825 */ /* 0x000fe200078e02dc */
[----:B------:R-:W-:-:S03]  /*a0510*/  ISETP.LT.AND P6, PT, R229, c[0x0][0x178], !P1 ;  /* 0x00005e00e5007a0c */ /* 0x000fc60004fc1270 */
[----:B------:R-:W-:Y:S01]  /*a0520*/  IMAD.WIDE R186, R192, 0x4, R222 ;  /* 0x00000004c0ba7825 */ /* 0x000fe200078e02de */
[----:B---3--:R-:W-:Y:S04]  /*a0530*/  @P4 STG.E [R188.64], R194 ;  /* 0x000000c2bc004986 */ /* 0x008fe8000c101904 */
[----:B----4-:R-:W-:Y:S04]  /*a0540*/  @P0 STG.E [R190.64], R195 ;  /* 0x000000c3be000986 */ /* 0x010fe8000c101904 */
[----:B--2---:R1:W-:Y:S04]  /*a0550*/  @P5 STG.E [R184.64], R249 ;  /* 0x000000f9b8005986 */ /* 0x0043e8000c101904 */
[----:B-1----:R-:W2:Y:S04]  /*a0560*/  LDL.LU R249, [R1+0x18b0] ;  /* 0x0018b00001f97983 */ /* 0x002ea80000300800 */
[----:B------:R1:W-:Y:S04]  /*a0570*/  @P6 STG.E [R186.64], R248 ;  /* 0x000000f8ba006986 */ /* 0x0003e8000c101904 */
[----:B-1----:R-:W3:Y:S01]  /*a0580*/  LDL.LU R248, [R1+0x1870] ;  /* 0x0018700001f87983 */ /* 0x002ee20000300800 */
[----:B------:R-:W-:-:S02]  /*a0590*/  ISETP.GE.AND P2, PT, R193, c[0x0][0x17c], PT ;  /* 0x00005f00c1007a0c */ /* 0x000fc40003f46270 */
[----:B------:R-:W-:Y:S01]  /*a05a0*/  ISETP.LT.AND P1, PT, R228, c[0x0][0x178], !P1 ;  /* 0x00005e00e4007a0c */ /* 0x000fe20004f21270 */
[C---:B------:R-:W-:Y:S01]  /*a05b0*/  IMAD.WIDE R184, R192.reuse, 0x4, R224 ;  /* 0x00000004c0b87825 */ /* 0x040fe200078e02e0 */
[----:B------:R-:W-:Y:S01]  /*a05c0*/  ISETP.LT.AND P3, PT, R83, c[0x0][0x178], !P2 ;  /* 0x00005e0053007a0c */ /* 0x000fe20005761270 */
[----:B------:R-:W4:Y:S01]  /*a05d0*/  LDL.LU R194, [R1+0x1840] ;  /* 0x0018400001c27983 */ /* 0x000f220000300800 */
[----:B------:R-:W-:Y:S02]  /*a05e0*/  IADD3 R193, R192, c[0x0][0x198], RZ ;  /* 0x00006600c0c17a10 */ /* 0x000fe40007ffe0ff */
[----:B------:R-:W-:Y:S01]  /*a05f0*/  ISETP.LT.AND P0, PT, R107, c[0x0][0x178], !P2 ;  /* 0x00005e006b007a0c */ /* 0x000fe20005701270 */
[----:B------:R-:W4:Y:S01]  /*a0600*/  LDL.LU R195, [R1+0x1790] ;  /* 0x0017900001c37983 */ /* 0x000f220000300800 */
[----:B------:R-:W-:Y:S01]  /*a0610*/  ISETP.LT.AND P4, PT, R11, c[0x0][0x178], !P2 ;  /* 0x00005e000b007a0c */ /* 0x000fe20005781270 */
[----:B------:R-:W-:Y:S01]  /*a0620*/  IMAD.WIDE R186, R193, 0x4, R2 ;  /* 0x00000004c1ba7825 */ /* 0x000fe200078e0202 */
[----:B------:R-:W-:-:S02]  /*a0630*/  ISETP.LT.AND P5, PT, R67, c[0x0][0x178], !P2 ;  /* 0x00005e0043007a0c */ /* 0x000fc400057a1270 */
[----:B------:R-:W-:Y:S01]  /*a0640*/  ISETP.LT.AND P6, PT, R51, c[0x0][0x178], !P2 ;  /* 0x00005e0033007a0c */ /* 0x000fe200057c1270 */
[----:B------:R-:W-:-:S04]  /*a0650*/  IMAD.WIDE R188, R193, 0x4, R200 ;  /* 0x00000004c1bc7825 */ /* 0x000fc800078e02c8 */
[C---:B------:R-:W-:Y:S01]  /*a0660*/  IMAD.WIDE R190, R193.reuse, 0x4, R202 ;  /* 0x00000004c1be7825 */ /* 0x040fe200078e02ca */
[----:B------:R1:W-:Y:S04]  /*a0670*/  @P1 STG.E [R184.64], R197 ;  /* 0x000000c5b8001986 */ /* 0x0003e8000c101904 */
[----:B------:R1:W-:Y:S04]  /*a0680*/  @P3 STG.E [R186.64], R196 ;  /* 0x000000c4ba003986 */ /* 0x0003e8000c101904 */
[----:B-1----:R-:W4:Y:S01]  /*a0690*/  LDL.LU R197, [R1+0x1730] ;  /* 0x0017300001c57983 */ /* 0x002f220000300800 */
[----:B------:R-:W-:-:S03]  /*a06a0*/  IMAD.WIDE R184, R193, 0x4, R4 ;  /* 0x00000004c1b87825 */ /* 0x000fc600078e0204 */
[----:B------:R-:W4:Y:S01]  /*a06b0*/  LDL.LU R196, [R1+0x1510] ;  /* 0x0015100001c47983 */ /* 0x000f220000300800 */
[----:B------:R-:W-:-:S03]  /*a06c0*/  IMAD.WIDE R186, R193, 0x4, R6 ;  /* 0x00000004c1ba7825 */ /* 0x000fc600078e0206 */
[----:B------:R-:W-:Y:S04]  /*a06d0*/  @P0 STG.E [R184.64], R240 ;  /* 0x000000f0b8000986 */ /* 0x000fe8000c101904 */
[----:B------:R-:W-:Y:S01]  /*a06e0*/  @P4 STG.E [R186.64], R199 ;  /* 0x000000c7ba004986 */ /* 0x000fe2000c101904 */
[----:B------:R-:W-:-:S03]  /*a06f0*/  ISETP.LT.AND P3, PT, R19, c[0x0][0x178], !P2 ;  /* 0x00005e0013007a0c */ /* 0x000fc60005761270 */
[----:B------:R-:W4:Y:S04]  /*a0700*/  LDL.LU R192, [R1+0x4180] ;  /* 0x0041800001c07983 */ /* 0x000f280000300800 */
[----:B------:R1:W-:Y:S04]  /*a0710*/  @P5 STG.E [R188.64], R198 ;  /* 0x000000c6bc005986 */ /* 0x0003e8000c101904 */
[----:B------:R1:W-:Y:S04]  /*a0720*/  @P6 STG.E [R190.64], R251 ;  /* 0x000000fbbe006986 */ /* 0x0003e8000c101904 */
[----:B-1----:R-:W4:Y:S04]  /*a0730*/  LDL.LU R198, [R1+0x1000] ;  /* 0x0010000001c67983 */ /* 0x002f280000300800 */
[----:B------:R-:W4:Y:S01]  /*a0740*/  LDL.LU R251, [R1+0xe30] ;  /* 0x000e300001fb7983 */ /* 0x000f220000300800 */
[----:B------:R-:W-:Y:S01]  /*a0750*/  IMAD.WIDE R184, R193, 0x4, R204 ;  /* 0x00000004c1b87825 */ /* 0x000fe200078e02cc */
[----:B------:R-:W-:-:S02]  /*a0760*/  ISETP.LT.AND P1, PT, R35, c[0x0][0x178], !P2 ;  /* 0x00005e0023007a0c */ /* 0x000fc40005721270 */
[----:B------:R-:W4:Y:S01]  /*a0770*/  LDL.LU R199, [R1+0xa00] ;  /* 0x000a000001c77983 */ /* 0x000f220000300800 */
[----:B------:R-:W-:-:S03]  /*a0780*/  IMAD.WIDE R186, R193, 0x4, R206 ;  /* 0x00000004c1ba7825 */ /* 0x000fc600078e02ce */
[----:B--2---:R1:W-:Y:S04]  /*a0790*/  @P3 STG.E [R184.64], R249 ;  /* 0x000000f9b8003986 */ /* 0x0043e8000c101904 */
[----:B-1----:R-:W2:Y:S04]  /*a07a0*/  LDL.LU R249, [R1+0x3f0] ;  /* 0x0003f00001f97983 */ /* 0x002ea80000300800 */
[----:B---3--:R1:W-:Y:S04]  /*a07b0*/  @P1 STG.E [R186.64], R248 ;  /* 0x000000f8ba001986 */ /* 0x0083e8000c101904 */
        /* <DEDUP_REMOVED lines=10> */
[----:B----4-:R1:W-:Y:S03]  /*a0860*/  @P0 STG.E [R184.64], R194 ;  /* 0x000000c2b8000986 */ /* 0x0103e6000c101904 */
[C---:B------:R-:W-:Y:S01]  /*a0870*/  IMAD.WIDE R190, R193.reuse, 0x4, R214 ;  /* 0x00000004c1be7825 */ /* 0x040fe200078e02d6 */
[----:B------:R4:W-:Y:S04]  /*a0880*/  @P4 STG.E [R186.64], R195 ;  /* 0x000000c3ba004986 */ /* 0x0009e8000c101904 */
[----:B------:R4:W-:Y:S04]  /*a0890*/  @P5 STG.E [R188.64], R197 ;  /* 0x000000c5bc005986 */ /* 0x0009e8000c101904 */
[----:B------:R4:W-:Y:S01]  /*a08a0*/  @P6 STG.E [R190.64], R196 ;  /* 0x000000c4be006986 */ /* 0x0009e2000c101904 */
[----:B-1----:R-:W-:-:S04]  /*a08b0*/  IMAD.WIDE R184, R193, 0x4, R216 ;  /* 0x00000004c1b87825 */ /* 0x002fc800078e02d8 */
[----:B----4-:R-:W-:Y:S01]  /*a08c0*/  IMAD.WIDE R186, R193, 0x4, R218 ;  /* 0x00000004c1ba7825 */ /* 0x010fe200078e02da */
[----:B------:R-:W4:Y:S04]  /*a08d0*/  LDL.LU R197, [R1+0x1934] ;  /* 0x0019340001c57983 */ /* 0x000f280000300800 */
[----:B------:R-:W4:Y:S01]  /*a08e0*/  LDL.LU R196, [R1+0x1914] ;  /* 0x0019140001c47983 */ /* 0x000f220000300800 */
[----:B------:R-:W-:-:S03]  /*a08f0*/  ISETP.LT.AND P4, PT, R230, c[0x0][0x178], !P2 ;  /* 0x00005e00e6007a0c */ /* 0x000fc60005781270 */
[----:B------:R-:W4:Y:S01]  /*a0900*/  LDL.LU R240, [R1+0x18f4] ;  /* 0x0018f40001f07983 */ /* 0x000f220000300800 */
[----:B------:R-:W-:Y:S02]  /*a0910*/  ISETP.LT.AND P5, PT, R229, c[0x0][0x178], !P2 ;  /* 0x00005e00e5007a0c */ /* 0x000fe400057a1270 */
[----:B------:R-:W-:Y:S01]  /*a0920*/  ISETP.LT.AND P2, PT, R228, c[0x0][0x178], !P2 ;  /* 0x00005e00e4007a0c */ /* 0x000fe20005741270 */
[----:B------:R-:W-:Y:S04]  /*a0930*/  @P3 STG.E [R184.64], R198 ;  /* 0x000000c6b8003986 */ /* 0x000fe8000c101904 */
[----:B------:R1:W-:Y:S01]  /*a0940*/  @P1 STG.E [R186.64], R251 ;  /* 0x000000fbba001986 */ /* 0x0003e2000c101904 */
[----:B------:R-:W-:Y:S01]  /*a0950*/  ISETP.GE.AND P0, PT, R192, c[0x0][0x17c], PT ;  /* 0x00005f00c0007a0c */ /* 0x000fe20003f06270 */
[----:B------:R-:W-:-:S02]  /*a0960*/  IMAD.WIDE R188, R193, 0x4, R224 ;  /* 0x00000004c1bc7825 */ /* 0x000fc400078e02e0 */
[----:B-1----:R-:W4:Y:S02]  /*a0970*/  LDL.LU R251, [R1+0x18d4] ;  /* 0x0018d40001fb7983 */ /* 0x002f240000300800 */
[----:B------:R-:W-:-:S04]  /*a0980*/  IMAD.WIDE R184, R193, 0x4, R220 ;  /* 0x00000004c1b87825 */ /* 0x000fc800078e02dc */
[----:B------:R-:W-:Y:S01]  /*a0990*/  IMAD.WIDE R186, R193, 0x4, R222 ;  /* 0x00000004c1ba7825 */ /* 0x000fe200078e02de */
[----:B------:R-:W-:Y:S01]  /*a09a0*/  ISETP.LT.AND P6, PT, R83, c[0x0][0x178], !P0 ;  /* 0x00005e0053007a0c */ /* 0x000fe200047c1270 */
[----:B------:R-:W-:Y:S01]  /*a09b0*/  @P4 STG.E [R184.64], R199 ;  /* 0x000000c7b8004986 */ /* 0x000fe2000c101904 */
[----:B------:R-:W-:-:S03]  /*a09c0*/  IADD3 R192, R193, c[0x0][0x198], RZ ;  /* 0x00006600c1c07a10 */ /* 0x000fc60007ffe0ff */
[----:B------:R-:W4:Y:S04]  /*a09d0*/  LDL.LU R194, [R1+0x18b4] ;  /* 0x0018b40001c27983 */ /* 0x000f280000300800 */
[----:B------:R-:W4:Y:S01]  /*a09e0*/  LDL.LU R198, [R1+0x1874] ;  /* 0x0018740001c67983 */ /* 0x000f220000300800 */
[----:B------:R-:W-:-:S03]  /*a09f0*/  IMAD.WIDE R190, R192, 0x4, R2 ;  /* 0x00000004c0be7825 */ /* 0x000fc600078e0202 */
[----:B--2---:R-:W-:Y:S04]  /*a0a00*/  @P5 STG.E [R186.64], R249 ;  /* 0x000000f9ba005986 */ /* 0x004fe8000c101904 */
[----:B------:R1:W-:Y:S04]  /*a0a10*/  @P2 STG.E [R188.64], R238 ;  /* 0x000000eebc002986 */ /* 0x0003e8000c101904 */
[----:B-1----:R-:W2:Y:S04]  /*a0a20*/  LDL.LU R238, [R1+0x42e0] ;  /* 0x0042e00001ee7983 */ /* 0x002ea80000300800 */
[----:B------:R-:W2:Y:S04]  /*a0a30*/  LDL.LU R249, [R1+0x1844] ;  /* 0x0018440001f97983 */ /* 0x000ea80000300800 */
[----:B---3--:R1:W-:Y:S04]  /*a0a40*/  @P6 STG.E [R190.64], R248 ;  /* 0x000000f8be006986 */ /* 0x0083e8000c101904 */
[----:B-1----:R-:W3:Y:S01]  /*a0a50*/  LDL.LU R248, [R1+0x1794] ;  /* 0x0017940001f87983 */ /* 0x002ee20000300800 */
[----:B------:R-:W-:-:S02]  /*a0a60*/  ISETP.LT.AND P1, PT, R107, c[0x0][0x178], !P0 ;  /* 0x00005e006b007a0c */ /* 0x000fc40004721270 */
[----:B------:R-:W-:Y:S01]  /*a0a70*/  ISETP.LT.AND P3, PT, R11, c[0x0][0x178], !P0 ;  /* 0x00005e000b007a0c */ /* 0x000fe20004761270 */
[C---:B------:R-:W-:Y:S01]  /*a0a80*/  IMAD.WIDE R184, R192.reuse, 0x4, R4 ;  /* 0x00000004c0b87825 */ /* 0x040fe200078e0204 */
[----:B------:R-:W-:Y:S01]  /*a0a90*/  ISETP.LT.AND P4, PT, R67, c[0x0][0x178], !P0 ;  /* 0x00005e0043007a0c */ /* 0x000fe20004781270 */
[----:B------:R-:W3:Y:S01]  /*a0aa0*/  LDL.LU R195, [R1+0x1734] ;  /* 0x0017340001c37983 */ /* 0x000ee20000300800 */
[----:B------:R-:W-:Y:S01]  /*a0ab0*/  ISETP.LT.AND P2, PT, R51, c[0x0][0x178], !P0 ;  /* 0x00005e0033007a0c */ /* 0x000fe20004741270 */
[C---:B------:R-:W-:Y:S02]  /*a0ac0*/  IMAD.WIDE R186, R192.reuse, 0x4, R6 ;  /* 0x00000004c0ba7825 */ /* 0x040fe400078e0206 */
[----:B------:R-:W3:Y:S04]  /*a0ad0*/  LDL.LU R199, [R1+0x1514] ;  /* 0x0015140001c77983 */ /* 0x000ee80000300800 */
[----:B----4-:R1:W-:Y:S04]  /*a0ae0*/  @P1 STG.E [R184.64], R197 ;  /* 0x000000c5b8001986 */ /* 0x0103e8000c101904 */
[----:B------:R4:W-:Y:S04]  /*a0af0*/  @P3 STG.E [R186.64], R196 ;  /* 0x000000c4ba003986 */ /* 0x0009e8000c101904 */
[----:B-1----:R-:W3:Y:S01]  /*a0b00*/  LDL.LU R197, [R1+0x1004] ;  /* 0x0010040001c57983 */ /* 0x002ee20000300800 */
[----:B------:R-:W-:-:S03]  /*a0b10*/  IMAD.WIDE R184, R192, 0x4, R200 ;  /* 0x00000004c0b87825 */ /* 0x000fc600078e02c8 */
[----:B----4-:R-:W4:Y:S01]  /*a0b20*/  LDL.LU R196, [R1+0xe34] ;  /* 0x000e340001c47983 */ /* 0x010f220000300800 */
[----:B------:R-:W-:Y:S01]  /*a0b30*/  IMAD.WIDE R186, R192, 0x4, R202 ;  /* 0x00000004c0ba7825 */ /* 0x000fe200078e02ca */
[----:B------:R-:W-:Y:S02]  /*a0b40*/  ISETP.LT.AND P5, PT, R19, c[0x0][0x178], !P0 ;  /* 0x00005e0013007a0c */ /* 0x000fe400047a1270 */
[----:B------:R-:W-:Y:S01]  /*a0b50*/  @P4 STG.E [R184.64], R240 ;  /* 0x000000f0b8004986 */ /* 0x000fe2000c101904 */
[----:B------:R-:W-:-:S03]  /*a0b60*/  ISETP.LT.AND P6, PT, R35, c[0x0][0x178], !P0 ;  /* 0x00005e0023007a0c */ /* 0x000fc600047c1270 */
[----:B------:R-:W4:Y:S01]  /*a0b70*/  LDL.LU R193, [R1+0x4184] ;  /* 0x0041840001c17983 */ /* 0x000f220000300800 */
[----:B------:R-:W-:Y:S01]  /*a0b80*/  ISETP.LT.AND P1, PT, R250, c[0x0][0x178], !P0 ;  /* 0x00005e00fa007a0c */ /* 0x000fe20004721270 */
[C---:B------:R-:W-:Y:S02]  /*a0b90*/  IMAD.WIDE R188, R192.reuse, 0x4, R204 ;  /* 0x00000004c0bc7825 */ /* 0x040fe400078e02cc */
[----:B------:R1:W-:Y:S02]  /*a0ba0*/  @P2 STG.E [R186.64], R251 ;  /* 0x000000fbba002986 */ /* 0x0003e4000c101904 */
[C---:B------:R-:W-:Y:S02]  /*a0bb0*/  IMAD.WIDE R190, R192.reuse, 0x4, R206 ;  /* 0x00000004c0be7825 */ /* 0x040fe400078e02ce */
[----:B-1----:R-:W4:Y:S02]  /*a0bc0*/  LDL.LU R251, [R1+0xa04] ;  /* 0x000a040001fb7983 */ /* 0x002f240000300800 */
[C---:B------:R-:W-:Y:S01]  /*a0bd0*/  IMAD.WIDE R184, R192.reuse, 0x4, R208 ;  /* 0x00000004c0b87825 */ /* 0x040fe200078e02d0 */
[----:B------:R-:W-:Y:S01]  /*a0be0*/  ISETP.LT.AND P3, PT, R247, c[0x0][0x178], !P0 ;  /* 0x00005e00f7007a0c */ /* 0x000fe20004761270 */
[----:B------:R-:W-:Y:S04]  /*a0bf0*/  @P5 STG.E [R188.64], R194 ;  /* 0x000000c2bc005986 */ /* 0x000fe8000c101904 */
[----:B------:R1:W-:Y:S01]  /*a0c00*/  @P6 STG.E [R190.64], R198 ;  /* 0x000000c6be006986 */ /* 0x0003e2000c101904 */
        /* <DEDUP_REMOVED lines=12> */
[----:B------:R-:W-:-:S04]  /*a0cd0*/  IMAD.WIDE R186, R192, 0x4, R214 ;  /* 0x00000004c0ba7825 */ /* 0x000fc800078e02d6 */
[C---:B------:R-:W-:Y:S01]  /*a0ce0*/  IMAD.WIDE R188, R192.reuse, 0x4, R216 ;  /* 0x00000004c0bc7825 */ /* 0x040fe200078e02d8 */
[----:B------:R1:W-:Y:S03]  /*a0cf0*/  @P4 STG.E [R184.64], R195 ;  /* 0x000000c3b8004986 */ /* 0x0003e6000c101904 */
[C---:B------:R-:W-:Y:S01]  /*a0d00*/  IMAD.WIDE R190, R192.reuse, 0x4, R218 ;  /* 0x00000004c0be7825 */ /* 0x040fe200078e02da */
[----:B------:R-:W-:Y:S04]  /*a0d10*/  @P2 STG.E [R186.64], R199 ;  /* 0x000000c7ba002986 */ /* 0x000fe8000c101904 */
[----:B------:R4:W-:Y:S04]  /*a0d20*/  @P5 STG.E [R188.64], R197 ;  /* 0x000000c5bc005986 */ /* 0x0009e8000c101904 */
[----:B----4-:R4:W-:Y:S01]  /*a0d30*/  @P6 STG.E [R190.64], R196 ;  /* 0x000000c4be006986 */ /* 0x0109e2000c101904 */
[----:B-1----:R-:W-:-:S03]  /*a0d40*/  IMAD.WIDE R184, R192, 0x4, R220 ;  /* 0x00000004c0b87825 */ /* 0x002fc600078e02dc */
[----:B------:R-:W3:Y:S04]  /*a0d50*/  LDL.LU R197, [R1+0x1980] ;  /* 0x0019800001c57983 */ /* 0x000ee80000300800 */
[----:B----4-:R-:W4:Y:S01]  /*a0d60*/  LDL.LU R196, [R1+0x1970] ;  /* 0x0019700001c47983 */ /* 0x010f220000300800 */
[----:B------:R-:W-:-:S03]  /*a0d70*/  ISETP.GE.AND P3, PT, R193, c[0x0][0x17c], PT ;  /* 0x00005f00c1007a0c */ /* 0x000fc60003f66270 */
[----:B------:R-:W4:Y:S01]  /*a0d80*/  LDL.LU R240, [R1+0x1960] ;  /* 0x0019600001f07983 */ /* 0x000f220000300800 */
[----:B------:R-:W-:-:S03]  /*a0d90*/  ISETP.LT.AND P2, PT, R229, c[0x0][0x178], !P0 ;  /* 0x00005e00e5007a0c */ /* 0x000fc60004741270 */
[----:B------:R-:W4:Y:S01]  /*a0da0*/  LDL.LU R194, [R1+0x1940] ;  /* 0x0019400001c27983 */ /* 0x000f220000300800 */
[----:B------:R-:W-:-:S03]  /*a0db0*/  ISETP.LT.AND P0, PT, R228, c[0x0][0x178], !P0 ;  /* 0x00005e00e4007a0c */ /* 0x000fc60004701270 */
[----:B------:R-:W4:Y:S04]  /*a0dc0*/  LDL.LU R199, [R1+0x1920] ;  /* 0x0019200001c77983 */ /* 0x000f280000300800 */
[----:B------:R1:W-:Y:S01]  /*a0dd0*/  @P1 STG.E [R184.64], R251 ;  /* 0x000000fbb8001986 */ /* 0x0003e2000c101904 */
[----:B------:R-:W-:Y:S02]  /*a0de0*/  ISETP.LT.AND P4, PT, R83, c[0x0][0x178], !P3 ;  /* 0x00005e0053007a0c */ /* 0x000fe40005f81270 */
[C---:B------:R-:W-:Y:S01]  /*a0df0*/  IADD3 R193, R192.reuse, c[0x0][0x198], RZ ;  /* 0x00006600c0c17a10 */ /* 0x040fe20007ffe0ff */
[----:B-1----:R-:W4:Y:S01]  /*a0e00*/  LDL.LU R251, [R1+0x1900] ;  /* 0x0019000001fb7983 */ /* 0x002f220000300800 */
[----:B------:R-:W-:Y:S01]  /*a0e10*/  IMAD.WIDE R184, R192, 0x4, R222 ;  /* 0x00000004c0b87825 */ /* 0x000fe200078e02de */
[----:B------:R-:W-:-:S03]  /*a0e20*/  ISETP.LT.AND P6, PT, R107, c[0x0][0x178], !P3 ;  /* 0x00005e006b007a0c */ /* 0x000fc60005fc1270 */
[----:B------:R-:W-:Y:S01]  /*a0e30*/  IMAD.WIDE R186, R192, 0x4, R224 ;  /* 0x00000004c0ba7825 */ /* 0x000fe200078e02e0 */
[----:B------:R-:W-:Y:S03]  /*a0e40*/  @P2 STG.E [R184.64], R198 ;  /* 0x000000c6b8002986 */ /* 0x000fe6000c101904 */
[C---:B------:R-:W-:Y:S01]  /*a0e50*/  IMAD.WIDE R188, R193.reuse, 0x4, R2 ;  /* 0x00000004c1bc7825 */ /* 0x040fe200078e0202 */
[----:B------:R1:W-:Y:S03]  /*a0e60*/  @P0 STG.E [R186.64], R239 ;  /* 0x000000efba000986 */ /* 0x0003e6000c101904 */
[----:B------:R-:W-:Y:S01]  /*a0e70*/  IMAD.WIDE R190, R193, 0x4, R4 ;  /* 0x00000004c1be7825 */ /* 0x000fe200078e0204 */
        /* <DEDUP_REMOVED lines=18> */
[----:B----4-:R4:W-:Y:S01]  /*a0fa0*/  @P1 STG.E [R186.64], R196 ;  /* 0x000000c4ba001986 */ /* 0x0109e2000c101904 */
[----:B-1----:R-:W-:-:S03]  /*a0fb0*/  IMAD.WIDE R184, R193, 0x4, R202 ;  /* 0x00000004c1b87825 */ /* 0x002fc600078e02ca */
[----:B------:R-:W3:Y:S01]  /*a0fc0*/  LDL.LU R197, [R1+0x1830] ;  /* 0x0018300001c57983 */ /* 0x000ee20000300800 */
[----:B----4-:R-:W-:-:S03]  /*a0fd0*/  IMAD.WIDE R186, R193, 0x4, R204 ;  /* 0x00000004c1ba7825 */ /* 0x010fc600078e02cc */
[----:B------:R-:W-:Y:S04]  /*a0fe0*/  @P0 STG.E [R184.64], R240 ;  /* 0x000000f0b8000986 */ /* 0x000fe8000c101904 */
[----:B------:R-:W-:Y:S04]  /*a0ff0*/  @P2 STG.E [R186.64], R194 ;  /* 0x000000c2ba002986 */ /* 0x000fe8000c101904 */
[----:B------:R-:W4:Y:S04]  /*a1000*/  LDL.LU R196, [R1+0x10e0] ;  /* 0x0010e00001c47983 */ /* 0x000f280000300800 */
[----:B------:R-:W-:Y:S04]  /*a1010*/  @P4 STG.E [R188.64], R199 ;  /* 0x000000c7bc004986 */ /* 0x000fe8000c101904 */
[----:B------:R-:W4:Y:S04]  /*a1020*/  LDL.LU R192, [R1+0x4188] ;  /* 0x0041880001c07983 */ /* 0x000f280000300800 */
[----:B------:R1:W-:Y:S01]  /*a1030*/  @P6 STG.E [R190.64], R251 ;  /* 0x000000fbbe006986 */ /* 0x0003e2000c101904 */
[----:B------:R-:W-:-:S03]  /*a1040*/  ISETP.LT.AND P5, PT, R247, c[0x0][0x178], !P3 ;  /* 0x00005e00f7007a0c */ /* 0x000fc60005fa1270 */
[----:B-1----:R-:W4:Y:S01]  /*a1050*/  LDL.LU R251, [R1+0x10d0] ;  /* 0x0010d00001fb7983 */ /* 0x002f220000300800 */
[C---:B------:R-:W-:Y:S01]  /*a1060*/  IMAD.WIDE R184, R193.reuse, 0x4, R210 ;  /* 0x00000004c1b87825 */ /* 0x040fe200078e02d2 */
[----:B------:R-:W-:Y:S02]  /*a1070*/  ISETP.LT.AND P1, PT, R246, c[0x0][0x178], !P3 ;  /* 0x00005e00f6007a0c */ /* 0x000fe40005f21270 */
[----:B------:R-:W4:Y:S01]  /*a1080*/  LDL.LU R199, [R1+0x19a4] ;  /* 0x0019a40001c77983 */ /* 0x000f220000300800 */
[----:B------:R-:W-:-:S05]  /*a1090*/  IMAD.WIDE R186, R193, 0x4, R212 ;  /* 0x00000004c1ba7825 */ /* 0x000fca00078e02d4 */
[----:B--2---:R1:W-:Y:S04]  /*a10a0*/  @P5 STG.E [R184.64], R249 ;  /* 0x000000f9b8005986 */ /* 0x0043e8000c101904 */
[----:B-1----:R-:W2:Y:S04]  /*a10b0*/  LDL.LU R249, [R1+0x1994] ;  /* 0x0019940001f97983 */ /* 0x002ea80000300800 */
        /* <DEDUP_REMOVED lines=11> */
[C---:B------:R-:W-:Y:S01]  /*a1170*/  IMAD.WIDE R188, R193.reuse, 0x4, R218 ;  /* 0x00000004c1bc7825 */ /* 0x040fe200078e02da */
[----:B------:R1:W-:Y:S03]  /*a1180*/  @P0 STG.E [R184.64], R195 ;  /* 0x000000c3b8000986 */ /* 0x0003e6000c101904 */
[C---:B------:R-:W-:Y:S01]  /*a1190*/  IMAD.WIDE R190, R193.reuse, 0x4, R220 ;  /* 0x00000004c1be7825 */ /* 0x040fe200078e02dc */
[----:B------:R1:W-:Y:S04]  /*a11a0*/  @P2 STG.E [R186.64], R198 ;  /* 0x000000c6ba002986 */ /* 0x0003e8000c101904 */
[----:B------:R4:W-:Y:S01]  /*a11b0*/  @P4 STG.E [R188.64], R197 ;  /* 0x000000c5bc004986 */ /* 0x0009e2000c101904 */
[----:B-1----:R-:W-:-:S03]  /*a11c0*/  IMAD.WIDE R184, R193, 0x4, R222 ;  /* 0x00000004c1b87825 */ /* 0x002fc600078e02de */
[----:B------:R-:W3:Y:S04]  /*a11d0*/  LDL.LU R198, [R1+0x1964] ;  /* 0x0019640001c67983 */ /* 0x000ee80000300800 */
[----:B----4-:R-:W4:Y:S01]  /*a11e0*/  LDL.LU R197, [R1+0x1944] ;  /* 0x0019440001c57983 */ /* 0x010f220000300800 */
[----:B------:R-:W-:-:S03]  /*a11f0*/  IMAD.WIDE R188, R193, 0x4, R224 ;  /* 0x00000004c1bc7825 */ /* 0x000fc600078e02e0 */
[----:B------:R-:W-:Y:S01]  /*a1200*/  @P6 STG.E [R190.64], R196 ;  /* 0x000000c4be006986 */ /* 0x000fe2000c101904 */
[----:B------:R-:W-:-:S04]  /*a1210*/  ISETP.GE.AND P1, PT, R192, c[0x0][0x17c], PT ;  /* 0x00005f00c0007a0c */ /* 0x000fc80003f26270 */
[----:B------:R-:W-:Y:S02]  /*a1220*/  ISETP.LT.AND P0, PT, R83, c[0x0][0x178], !P1 ;  /* 0x00005e0053007a0c */ /* 0x000fe40004f01270 */
[----:B------:R-:W-:Y:S02]  /*a1230*/  ISETP.LT.AND P2, PT, R107, c[0x0][0x178], !P1 ;  /* 0x00005e006b007a0c */ /* 0x000fe40004f41270 */
[----:B------:R-:W-:Y:S01]  /*a1240*/  IADD3 R186, R193, c[0x0][0x198], RZ ;  /* 0x00006600c1ba7a10 */ /* 0x000fe20007ffe0ff */
[----:B------:R-:W-:Y:S04]  /*a1250*/  @P3 STG.E [R184.64], R251 ;  /* 0x000000fbb8003986 */ /* 0x000fe8000c101904 */
[----:B------:R1:W-:Y:S04]  /*a1260*/  @P5 STG.E [R188.64], R242 ;  /* 0x000000f2bc005986 */ /* 0x0003e8000c101904 */
[----:B-1----:R-:W4:Y:S04]  /*a1270*/  LDL.LU R242, [R1+0x42d8] ;  /* 0x0042d80001f27983 */ /* 0x002f280000300800 */
[----:B------:R-:W4:Y:S04]  /*a1280*/  LDL.LU R195, [R1+0x1924] ;  /* 0x0019240001c37983 */ /* 0x000f280000300800 */
[----:B------:R-:W4:Y:S04]  /*a1290*/  LDL.LU R196, [R1+0x1904] ;  /* 0x0019040001c47983 */ /* 0x000f280000300800 */
[----:B------:R-:W4:Y:S01]  /*a12a0*/  LDL.LU R251, [R1+0x18e4] ;  /* 0x0018e40001fb7983 */ /* 0x000f220000300800 */
[----:B------:R-:W-:Y:S01]  /*a12b0*/  IMAD.WIDE R184, R186, 0x4, R2 ;  /* 0x00000004bab87825 */ /* 0x000fe200078e0202 */
[----:B------:R-:W-:-:S02]  /*a12c0*/  ISETP.LT.AND P4, PT, R11, c[0x0][0x178], !P1 ;  /* 0x00005e000b007a0c */ /* 0x000fc40004f81270 */
[----:B------:R-:W4:Y:S01]  /*a12d0*/  LDL.LU R187, [R1+0x418c] ;  /* 0x00418c0001bb7983 */ /* 0x000f220000300800 */
[----:B------:R-:W-:-:S03]  /*a12e0*/  IMAD.WIDE R188, R186, 0x4, R4 ;  /* 0x00000004babc7825 */ /* 0x000fc600078e0204 */
        /* <DEDUP_REMOVED lines=12> */
[----:B------:R-:W-:Y:S01]  /*a13b0*/  IMAD.WIDE R188, R186, 0x4, R202 ;  /* 0x00000004babc7825 */ /* 0x000fe200078e02ca */
[----:B------:R-:W-:-:S03]  /*a13c0*/  ISETP.LT.AND P2, PT, R250, c[0x0][0x178], !P1 ;  /* 0x00005e00fa007a0c */ /* 0x000fc60004f41270 */
[C---:B------:R-:W-:Y:S01]  /*a13d0*/  IMAD.WIDE R190, R186.reuse, 0x4, R204 ;  /* 0x00000004babe7825 */ /* 0x040fe200078e02cc */
[----:B------:R-:W-:Y:S01]  /*a13e0*/  ISETP.LT.AND P4, PT, R247, c[0x0][0x178], !P1 ;  /* 0x00005e00f7007a0c */ /* 0x000fe20004f81270 */
[----:B------:R1:W-:Y:S04]  /*a13f0*/  @P5 STG.E [R184.64], R194 ;  /* 0x000000c2b8005986 */ /* 0x0003e8000c101904 */
[----:B------:R4:W-:Y:S04]  /*a1400*/  @P3 STG.E [R188.64], R198 ;  /* 0x000000c6bc003986 */ /* 0x0009e8000c101904 */
[----:B----4-:R4:W-:Y:S01]  /*a1410*/  @P6 STG.E [R190.64], R197 ;  /* 0x000000c5be006986 */ /* 0x0109e2000c101904 */
[----:B-1----:R-:W-:-:S03]  /*a1420*/  IMAD.WIDE R184, R186, 0x4, R206 ;  /* 0x00000004bab87825 */ /* 0x002fc600078e02ce */
[----:B------:R-:W3:Y:S01]  /*a1430*/  LDL.LU R198, [R1+0x1834] ;  /* 0x0018340001c67983 */ /* 0x000ee20000300800 */
[----:B------:R-:W-:-:S03]  /*a1440*/  IMAD.WIDE R188, R186, 0x4, R208 ;  /* 0x00000004babc7825 */ /* 0x000fc600078e02d0 */
[----:B----4-:R-:W4:Y:S01]  /*a1450*/  LDL.LU R197, [R1+0x10e4] ;  /* 0x0010e40001c57983 */ /* 0x010f220000300800 */
[----:B------:R-:W-:Y:S01]  /*a1460*/  IMAD.WIDE R190, R186, 0x4, R210 ;  /* 0x00000004babe7825 */ /* 0x000fe200078e02d2 */
[----:B------:R-:W-:Y:S02]  /*a1470*/  ISETP.LT.AND P5, PT, R246, c[0x0][0x178], !P1 ;  /* 0x00005e00f6007a0c */ /* 0x000fe40004fa1270 */
[----:B------:R-:W-:Y:S02]  /*a1480*/  ISETP.LT.AND P3, PT, R245, c[0x0][0x178], !P1 ;  /* 0x00005e00f5007a0c */ /* 0x000fe40004f61270 */
[----:B------:R-:W-:Y:S01]  /*a1490*/  ISETP.LT.AND P6, PT, R244, c[0x0][0x178], !P1 ;  /* 0x00005e00f4007a0c */ /* 0x000fe20004fc1270 */
[----:B------:R-:W-:Y:S04]  /*a14a0*/  @P0 STG.E [R184.64], R195 ;  /* 0x000000c3b8000986 */ /* 0x000fe8000c101904 */
[----:B------:R1:W-:Y:S04]  /*a14b0*/  @P2 STG.E [R188.64], R196 ;  /* 0x000000c4bc002986 */ /* 0x0003e8000c101904 */
[----:B------:R1:W-:Y:S04]  /*a14c0*/  @P4 STG.E [R190.64], R251 ;  /* 0x000000fbbe004986 */ /* 0x0003e8000c101904 */
[----:B-1----:R-:W4:Y:S04]  /*a14d0*/  LDL.LU R196, [R1+0x1728] ;  /* 0x0017280001c47983 */ /* 0x002f280000300800 */
[----:B------:R-:W4:Y:S01]  /*a14e0*/  LDL.LU R251, [R1+0x12c8] ;  /* 0x0012c80001fb7983 */ /* 0x000f220000300800 */
[----:B------:R-:W-:-:S04]  /*a14f0*/  IMAD.WIDE R184, R186, 0x4, R212 ;  /* 0x00000004bab87825 */ /* 0x000fc800078e02d4 */
[C---:B------:R-:W-:Y:S01]  /*a1500*/  IMAD.WIDE R188, R186.reuse, 0x4, R214 ;  /* 0x00000004babc7825 */ /* 0x040fe200078e02d6 */
[----:B------:R-:W-:Y:S03]  /*a1510*/  @P5 STG.E [R184.64], R199 ;  /* 0x000000c7b8005986 */ /* 0x000fe6000c101904 */
[----:B------:R-:W-:Y:S01]  /*a1520*/  IMAD.WIDE R190, R186, 0x4, R216 ;  /* 0x00000004babe7825 */ /* 0x000fe200078e02d8 */
[----:B--2---:R1:W-:Y:S04]  /*a1530*/  @P3 STG.E [R188.64], R249 ;  /* 0x000000f9bc003986 */ /* 0x0043e8000c101904 */
[----:B-1----:R-:W2:Y:S04]  /*a1540*/  LDL.LU R249, [R1+0xf08] ;  /* 0x000f080001f97983 */ /* 0x002ea80000300800 */
[----:B---3--:R1:W-:Y:S04]  /*a1550*/  @P6 STG.E [R190.64], R248 ;  /* 0x000000f8be006986 */ /* 0x0083e8000c101904 */
[----:B-1----:R-:W3:Y:S01]  /*a1560*/  LDL.LU R248, [R1+0xd08] ;  /* 0x000d080001f87983 */ /* 0x002ee20000300800 */
[----:B------:R-:W-:-:S02]  /*a1570*/  ISETP.LT.AND P2, PT, R231, c[0x0][0x178], !P1 ;  /* 0x00005e00e7007a0c */ /* 0x000fc40004f41270 */
[----:B------:R-:W-:Y:S02]  /*a1580*/  ISETP.LT.AND P4, PT, R230, c[0x0][0x178], !P1 ;  /* 0x00005e00e6007a0c */ /* 0x000fe40004f81270 */
[----:B------:R-:W-:Y:S01]  /*a1590*/  ISETP.GE.AND P0, PT, R187, c[0x0][0x17c], PT ;  /* 0x00005f00bb007a0c */ /* 0x000fe20003f06270 */
[----:B------:R-:W-:Y:S01]  /*a15a0*/  IMAD.WIDE R188, R186, 0x4, R218 ;  /* 0x00000004babc7825 */ /* 0x000fe200078e02da */
[----:B------:R-:W-:Y:S01]  /*a15b0*/  ISETP.LT.AND P3, PT, R228, c[0x0][0x178], !P1 ;  /* 0x00005e00e4007a0c */ /* 0x000fe20004f61270 */
[----:B------:R-:W3:Y:S01]  /*a15c0*/  LDL.LU R240, [R1+0x9f8] ;  /* 0x0009f80001f07983 */ /* 0x000ee20000300800 */
[----:B------:R-:W-:Y:S01]  /*a15d0*/  ISETP.LT.AND P1, PT, R229, c[0x0][0x178], !P1 ;  /* 0x00005e00e5007a0c */ /* 0x000fe20004f21270 */
[----:B------:R-:W-:Y:S01]  /*a15e0*/  IMAD.WIDE R184, R186, 0x4, R220 ;  /* 0x00000004bab87825 */ /* 0x000fe200078e02dc */
[----:B------:R-:W-:Y:S01]  /*a15f0*/  ISETP.LT.AND P5, PT, R83, c[0x0][0x178], !P0 ;  /* 0x00005e0053007a0c */ /* 0x000fe200047a1270 */
[----:B------:R-:W3:Y:S01]  /*a1600*/  LDL.LU R194, [R1+0x8f8] ;  /* 0x0008f80001c27983 */ /* 0x000ee20000300800 */
[----:B------:R-:W-:-:S02]  /*a1610*/  ISETP.LT.AND P6, PT, R107, c[0x0][0x178], !P0 ;  /* 0x00005e006b007a0c */ /* 0x000fc400047c1270 */
[----:B------:R-:W-:Y:S01]  /*a1620*/  IADD3 R192, R186, c[0x0][0x198], RZ ;  /* 0x00006600bac07a10 */ /* 0x000fe20007ffe0ff */
[----:B------:R-:W3:Y:S04]  /*a1630*/  LDL.LU R195, [R1+0x738] ;  /* 0x0007380001c37983 */ /* 0x000ee80000300800 */
[----:B------:R1:W-:Y:S01]  /*a1640*/  @P2 STG.E [R188.64], R198 ;  /* 0x000000c6bc002986 */ /* 0x0003e2000c101904 */
[----:B------:R-:W-:-:S03]  /*a1650*/  IMAD.WIDE R190, R192, 0x4, R4 ;  /* 0x00000004c0be7825 */ /* 0x000fc600078e0204 */
[----:B------:R-:W3:Y:S04]  /*a1660*/  LDL.LU R199, [R1+0x638] ;  /* 0x0006380001c77983 */ /* 0x000ee80000300800 */
[----:B----4-:R4:W-:Y:S01]  /*a1670*/  @P4 STG.E [R184.64], R197 ;  /* 0x000000c5b8004986 */ /* 0x0109e2000c101904 */
[----:B-1----:R-:W-:-:S04]  /*a1680*/  IMAD.WIDE R188, R192, 0x4, R2 ;  /* 0x00000004c0bc7825 */ /* 0x002fc800078e0202 */
[----:B----4-:R-:W-:-:S04]  /*a1690*/  IMAD.WIDE R184, R186, 0x4, R222 ;  /* 0x00000004bab87825 */ /* 0x010fc800078e02de */
[----:B------:R-:W-:Y:S01]  /*a16a0*/  IMAD.WIDE R186, R186, 0x4, R224 ;  /* 0x00000004baba7825 */ /* 0x000fe200078e02e0 */
[----:B------:R1:W-:Y:S01]  /*a16b0*/  @P1 STG.E [R184.64], R242 ;  /* 0x000000f2b8001986 */ /* 0x0003e2000c101904 */
[----:B------:R-:W-:-:S03]  /*a16c0*/  ISETP.LT.AND P2, PT, R11, c[0x0][0x178], !P0 ;  /* 0x00005e000b007a0c */ /* 0x000fc60004741270 */
[----:B------:R4:W-:Y:S04]  /*a16d0*/  @P3 STG.E [R186.64], R243 ;  /* 0x000000f3ba003986 */ /* 0x0009e8000c101904 */
[----:B-1----:R-:W3:Y:S04]  /*a16e0*/  LDL.LU R242, [R1+0x42d4] ;  /* 0x0042d40001f27983 */ /* 0x002ee80000300800 */
[----:B----4-:R-:W4:Y:S04]  /*a16f0*/  LDL.LU R243, [R1+0x42d0] ;  /* 0x0042d00001f37983 */ /* 0x010f280000300800 */
[----:B------:R-:W4:Y:S04]  /*a1700*/  LDL.LU R197, [R1+0x538] ;  /* 0x0005380001c57983 */ /* 0x000f280000300800 */
[----:B------:R-:W4:Y:S04]  /*a1710*/  LDL.LU R193, [R1+0x4190] ;  /* 0x0041900001c17983 */ /* 0x000f280000300800 */
[----:B------:R-:W-:Y:S04]  /*a1720*/  @P5 STG.E [R188.64], R196 ;  /* 0x000000c4bc005986 */ /* 0x000fe8000c101904 */
[----:B------:R1:W-:Y:S01]  /*a1730*/  @P6 STG.E [R190.64], R251 ;  /* 0x000000fbbe006986 */ /* 0x0003e2000c101904 */
[----:B------:R-:W-:Y:S01]  /*a1740*/  IMAD.WIDE R184, R192, 0x4, R6 ;  /* 0x00000004c0b87825 */ /* 0x000fe200078e0206 */
[----:B------:R-:W-:-:S02]  /*a1750*/  ISETP.LT.AND P4, PT, R67, c[0x0][0x178], !P0 ;  /* 0x00005e0043007a0c */ /* 0x000fc40004781270 */
[----:B-1----:R-:W4:Y:S04]  /*a1760*/  LDL.LU R251, [R1+0x258] ;  /* 0x0002580001fb7983 */ /* 0x002f280000300800 */
[----:B------:R-:W4:Y:S04]  /*a1770*/  LDL.LU R198, [R1+0x248] ;  /* 0x0002480001c67983 */ /* 0x000f280000300800 */
        /* <DEDUP_REMOVED lines=9> */
[----:B------:R-:W-:Y:S02]  /*a1810*/  ISETP.LT.AND P6, PT, R250, c[0x0][0x178], !P0 ;  /* 0x00005e00fa007a0c */ /* 0x000fe400047c1270 */
[----:B------:R-:W-:Y:S01]  /*a1820*/  ISETP.LT.AND P2, PT, R247, c[0x0][0x178], !P0 ;  /* 0x00005e00f7007a0c */ /* 0x000fe20004741270 */
        /* <DEDUP_REMOVED lines=8> */
[C---:B-1----:R-:W-:Y:S01]  /*a18b0*/  IMAD.WIDE R184, R192.reuse, 0x4, R210 ;  /* 0x00000004c0b87825 */ /* 0x042fe200078e02d2 */
[----:B------:R-:W-:Y:S03]  /*a18c0*/  @P6 STG.E [R190.64], R199 ;  /* 0x000000c7be006986 */ /* 0x000fe6000c101904 */
[----:B------:R-:W-:Y:S01]  /*a18d0*/  IMAD.WIDE R186, R192, 0x4, R212 ;  /* 0x00000004c0ba7825 */ /* 0x000fe200078e02d4 */
[----:B------:R-:W-:Y:S01]  /*a18e0*/  ISETP.LT.AND P3, PT, R245, c[0x0][0x178], !P0 ;  /* 0x00005e00f5007a0c */ /* 0x000fe20004761270 */
[----:B------:R-:W3:Y:S01]  /*a18f0*/  LDL.LU R240, [R1+0x172c] ;  /* 0x00172c0001f07983 */ /* 0x000ee20000300800 */
[----:B------:R-:W-:-:S02]  /*a1900*/  ISETP.LT.AND P1, PT, R244, c[0x0][0x178], !P0 ;  /* 0x00005e00f4007a0c */ /* 0x000fc40004721270 */
[----:B------:R-:W-:Y:S01]  /*a1910*/  ISETP.LT.AND P5, PT, R231, c[0x0][0x178], !P0 ;  /* 0x00005e00e7007a0c */ /* 0x000fe200047a1270 */
[----:B------:R-:W3:Y:S01]  /*a1920*/  LDL.LU R194, [R1+0x12cc] ;  /* 0x0012cc0001c27983 */ /* 0x000ee20000300800 */
[----:B------:R-:W-:Y:S01]  /*a1930*/  IMAD.WIDE R188, R192, 0x4, R218 ;  /* 0x00000004c0bc7825 */ /* 0x000fe200078e02da */
[----:B------:R-:W-:Y:S02]  /*a1940*/  ISETP.LT.AND P6, PT, R230, c[0x0][0x178], !P0 ;  /* 0x00005e00e6007a0c */ /* 0x000fe400047c1270 */
[----:B----4-:R1:W-:Y:S04]  /*a1950*/  @P2 STG.E [R184.64], R197 ;  /* 0x000000c5b8002986 */ /* 0x0103e8000c101904 */
[----:B-1----:R-:W4:Y:S01]  /*a1960*/  LDL.LU R197, [R1+0xf0c] ;  /* 0x000f0c0001c57983 */ /* 0x002f220000300800 */
[----:B------:R-:W-:-:S03]  /*a1970*/  IMAD.WIDE R184, R192, 0x4, R214 ;  /* 0x00000004c0b87825 */ /* 0x000fc600078e02d6 */
[----:B------:R1:W-:Y:S04]  /*a1980*/  @P4 STG.E [R186.64], R251 ;  /* 0x000000fbba004986 */ /* 0x0003e8000c101904 */
[----:B-1----:R-:W4:Y:S01]  /*a1990*/  LDL.LU R251, [R1+0xd0c] ;  /* 0x000d0c0001fb7983 */ /* 0x002f220000300800 */
[----:B------:R-:W-:-:S03]  /*a19a0*/  IMAD.WIDE R186, R192, 0x4, R216 ;  /* 0x00000004c0ba7825 */ /* 0x000fc600078e02d8 */
[----:B------:R-:W-:Y:S04]  /*a19b0*/  @P3 STG.E [R184.64], R198 ;  /* 0x000000c6b8003986 */ /* 0x000fe8000c101904 */
[----:B------:R1:W-:Y:S01]  /*a19c0*/  @P1 STG.E [R186.64], R196 ;  /* 0x000000c4ba001986 */ /* 0x0003e2000c101904 */
[----:B------:R-:W-:Y:S01]  /*a19d0*/  IMAD.WIDE R190, R192, 0x4, R220 ;  /* 0x00000004c0be7825 */ /* 0x000fe200078e02dc */
[----:B------:R-:W-:Y:S02]  /*a19e0*/  ISETP.GE.AND P2, PT, R193, c[0x0][0x17c], PT ;  /* 0x00005f00c1007a0c */ /* 0x000fe40003f46270 */
[----:B-1----:R-:W4:Y:S04]  /*a19f0*/  LDL.LU R196, [R1+0x9fc] ;  /* 0x0009fc0001c47983 */ /* 0x002f280000300800 */
[----:B--2---:R1:W-:Y:S04]  /*a1a00*/  @P5 STG.E [R188.64], R249 ;  /* 0x000000f9bc005986 */ /* 0x0043e8000c101904 */
[----:B-1----:R-:W2:Y:S04]  /*a1a10*/  LDL.LU R249, [R1+0x8fc] ;  /* 0x0008fc0001f97983 */ /* 0x002ea80000300800 */
[----:B------:R-:W2:Y:S04]  /*a1a20*/  LDL.LU R195, [R1+0x73c] ;  /* 0x00073c0001c37983 */ /* 0x000ea80000300800 */
[----:B------:R-:W2:Y:S04]  /*a1a30*/  LDL.LU R193, [R1+0x4194] ;  /* 0x0041940001c17983 */ /* 0x000ea80000300800 */
[----:B------:R-:W2:Y:S04]  /*a1a40*/  LDL.LU R199, [R1+0x63c] ;  /* 0x00063c0001c77983 */ /* 0x000ea80000300800 */
[----:B---3--:R1:W-:Y:S04]  /*a1a50*/  @P6 STG.E [R190.64], R248 ;  /* 0x000000f8be006986 */ /* 0x0083e8000c101904 */
[----:B------:R-:W3:Y:S04]  /*a1a60*/  LDL.LU R198, [R1+0x53c] ;  /* 0x00053c0001c67983 */ /* 0x000ee80000300800 */
[----:B-1----:R-:W3:Y:S01]  /*a1a70*/  LDL.LU R248, [R1+0x25c] ;  /* 0x00025c0001f87983 */ /* 0x002ee20000300800 */
[----:B------:R-:W-:-:S02]  /*a1a80*/  ISETP.LT.AND P4, PT, R229, c[0x0][0x178], !P0 ;  /* 0x00005e00e5007a0c */ /* 0x000fc40004781270 */
[----:B------:R-:W-:Y:S02]  /*a1a90*/  ISETP.LT.AND P0, PT, R228, c[0x0][0x178], !P0 ;  /* 0x00005e00e4007a0c */ /* 0x000fe40004701270 */
[----:B------:R-:W-:Y:S01]  /*a1aa0*/  ISETP.LT.AND P3, PT, R83, c[0x0][0x178], !P2 ;  /* 0x00005e0053007a0c */ /* 0x000fe20005761270 */
[C---:B------:R-:W-:Y:S01]  /*a1ab0*/  IMAD.WIDE R184, R192.reuse, 0x4, R222 ;  /* 0x00000004c0b87825 */ /* 0x040fe200078e02de */
[----:B------:R-:W-:Y:S02]  /*a1ac0*/  ISETP.LT.AND P5, PT, R107, c[0x0][0x178], !P2 ;  /* 0x00005e006b007a0c */ /* 0x000fe400057a1270 */
[----:B------:R-:W-:Y:S01]  /*a1ad0*/  ISETP.LT.AND P6, PT, R11, c[0x0][0x178], !P2 ;  /* 0x00005e000b007a0c */ /* 0x000fe200057c1270 */
[C---:B------:R-:W-:Y:S01]  /*a1ae0*/  IMAD.WIDE R186, R192.reuse, 0x4, R224 ;  /* 0x00000004c0ba7825 */ /* 0x040fe200078e02e0 */
[----:B------:R-:W-:Y:S02]  /*a1af0*/  ISETP.LT.AND P1, PT, R67, c[0x0][0x178], !P2 ;  /* 0x00005e0043007a0c */ /* 0x000fe40005721270 */
[----:B------:R-:W-:Y:S01]  /*a1b00*/  IADD3 R192, R192, c[0x0][0x198], RZ ;  /* 0x00006600c0c07a10 */ /* 0x000fe20007ffe0ff */
[----:B------:R1:W-:Y:S04]  /*a1b10*/  @P4 STG.E [R184.64], R242 ;  /* 0x000000f2b8004986 */ /* 0x0003e8000c101904 */
[----:B------:R1:W-:Y:S01]  /*a1b20*/  @P0 STG.E [R186.64], R238 ;  /* 0x000000eeba000986 */ /* 0x0003e2000c101904 */
[----:B------:R-:W-:-:S04]  /*a1b30*/  IMAD.WIDE R188, R192, 0x4, R6 ;  /* 0x00000004c0bc7825 */ /* 0x000fc800078e0206 */
[----:B------:R-:W-:-:S04]  /*a1b40*/  IMAD.WIDE R190, R192, 0x4, R200 ;  /* 0x00000004c0be7825 */ /* 0x000fc800078e02c8 */
[----:B-1----:R-:W-:-:S04]  /*a1b50*/  IMAD.WIDE R184, R192, 0x4, R2 ;  /* 0x00000004c0b87825 */ /* 0x002fc800078e0202 */
[----:B------:R-:W-:Y:S01]  /*a1b60*/  IMAD.WIDE R186, R192, 0x4, R4 ;  /* 0x00000004c0ba7825 */ /* 0x000fe200078e0204 */
[----:B------:R1:W-:Y:S01]  /*a1b70*/  @P3 STG.E [R184.64], R240 ;  /* 0x000000f0b8003986 */ /* 0x0003e2000c101904 */
[----:B------:R-:W-:-:S03]  /*a1b80*/  ISETP.LT.AND P4, PT, R51, c[0x0][0x178], !P2 ;  /* 0x00005e0033007a0c */ /* 0x000fc60005781270 */
[----:B------:R-:W-:Y:S01]  /*a1b90*/  @P5 STG.E [R186.64], R194 ;  /* 0x000000c2ba005986 */ /* 0x000fe2000c101904 */
[----:B------:R-:W-:-:S03]  /*a1ba0*/  ISETP.LT.AND P0, PT, R19, c[0x0][0x178], !P2 ;  /* 0x00005e0013007a0c */ /* 0x000fc60005701270 */
[----:B----4-:R4:W-:Y:S01]  /*a1bb0*/  @P6 STG.E [R188.64], R197 ;  /* 0x000000c5bc006986 */ /* 0x0109e2000c101904 */
[----:B------:R-:W-:Y:S01]  /*a1bc0*/  ISETP.LT.AND P3, PT, R250, c[0x0][0x178], !P2 ;  /* 0x00005e00fa007a0c */ /* 0x000fe20005761270 */
[C---:B-1----:R-:W-:Y:S02]  /*a1bd0*/  IMAD.WIDE R184, R192.reuse, 0x4, R202 ;  /* 0x00000004c0b87825 */ /* 0x042fe400078e02ca */
[----:B----4-:R-:W4:Y:S02]  /*a1be0*/  LDL.LU R197, [R1+0x24c] ;  /* 0x00024c0001c57983 */ /* 0x010f240000300800 */
[----:B------:R-:W-:Y:S01]  /*a1bf0*/  IMAD.WIDE R186, R192, 0x4, R204 ;  /* 0x00000004c0ba7825 */ /* 0x000fe200078e02cc */
[----:B------:R-:W-:Y:S01]  /*a1c00*/  ISETP.LT.AND P5, PT, R247, c[0x0][0x178], !P2 ;  /* 0x00005e00f7007a0c */ /* 0x000fe200057a1270 */
[----:B------:R1:W-:Y:S01]  /*a1c10*/  @P1 STG.E [R190.64], R251 ;  /* 0x000000fbbe001986 */ /* 0x0003e2000c101904 */
[----:B------:R-:W-:Y:S02]  /*a1c20*/  ISETP.LT.AND P1, PT, R35, c[0x0][0x178], !P2 ;  /* 0x00005e0023007a0c */ /* 0x000fe40005721270 */
[----:B------:R-:W-:Y:S01]  /*a1c30*/  ISETP.LT.AND P6, PT, R246, c[0x0][0x178], !P2 ;  /* 0x00005e00f6007a0c */ /* 0x000fe200057c1270 */
[----:B-1----:R-:W4:Y:S01]  /*a1c40*/  LDL.LU R251, [R1+0x1cc] ;  /* 0x0001cc0001fb7983 */ /* 0x002f220000300800 */
[----:B------:R-:W-:-:S03]  /*a1c50*/  IMAD.WIDE R188, R192, 0x4, R210 ;  /* 0x00000004c0bc7825 */ /* 0x000fc600078e02d2 */
[----:B------:R1:W-:Y:S01]  /*a1c60*/  @P4 STG.E [R184.64], R196 ;  /* 0x000000c4b8004986 */ /* 0x0003e2000c101904 */
[----:B------:R-:W-:-:S03]  /*a1c70*/  IMAD.WIDE R190, R192, 0x4, R212 ;  /* 0x00000004c0be7825 */ /* 0x000fc600078e02d4 */
[----:B-1----:R-:W4:Y:S01]  /*a1c80*/  LDL.LU R196, [R1+0xec] ;  /* 0x0000ec0001c47983 */ /* 0x002f220000300800 */
[----:B------:R-:W-:-:S03]  /*a1c90*/  IMAD.WIDE R184, R192, 0x4, R206 ;  /* 0x00000004c0b87825 */ /* 0x000fc600078e02ce */
[----:B--2---:R1:W-:Y:S04]  /*a1ca0*/  @P0 STG.E [R186.64], R249 ;  /* 0x000000f9ba000986 */ /* 0x0043e8000c101904 */
[----:B------:R-:W-:Y:S04]  /*a1cb0*/  @P1 STG.E [R184.64], R195 ;  /* 0x000000c3b8001986 */ /* 0x000fe8000c101904 */
[----:B-1----:R-:W2:Y:S01]  /*a1cc0*/  LDL.LU R249, [R1+0xdc] ;  /* 0x0000dc0001f97983 */ /* 0x002ea20000300800 */
[----:B------:R-:W-:-:S05]  /*a1cd0*/  IMAD.WIDE R186, R192, 0x4, R208 ;  /* 0x00000004c0ba7825 */ /* 0x000fca00078e02d0 */
        /* <DEDUP_REMOVED lines=10> */
[----:B------:R-:W-:Y:S01]  /*a1d80*/  ISETP.LT.AND P3, PT, R231, c[0x0][0x178], !P2 ;  /* 0x00005e00e7007a0c */ /* 0x000fe20005761270 */
[----:B------:R-:W3:Y:S01]  /*a1d90*/  LDL.LU R195, [R1+0x1828] ;  /* 0x0018280001c37983 */ /* 0x000ee20000300800 */
[----:B------:R-:W-:Y:S02]  /*a1da0*/  ISETP.LT.AND P5, PT, R230, c[0x0][0x178], !P2 ;  /* 0x00005e00e6007a0c */ /* 0x000fe400057a1270 */
[----:B------:R-:W-:-:S02]  /*a1db0*/  ISETP.GE.AND P1, PT, R193, c[0x0][0x17c], PT ;  /* 0x00005f00c1007a0c */ /* 0x000fc40003f26270 */
[----:B------:R-:W-:Y:S02]  /*a1dc0*/  ISETP.LT.AND P6, PT, R229, c[0x0][0x178], !P2 ;  /* 0x00005e00e5007a0c */ /* 0x000fe400057c1270 */
[----:B------:R-:W-:Y:S01]  /*a1dd0*/  ISETP.LT.AND P2, PT, R228, c[0x0][0x178], !P2 ;  /* 0x00005e00e4007a0c */ /* 0x000fe20005741270 */
[----:B------:R-:W-:-:S04]  /*a1de0*/  IMAD.WIDE R188, R192, 0x4, R222 ;  /* 0x00000004c0bc7825 */ /* 0x000fc800078e02de */
[----:B------:R-:W-:Y:S01]  /*a1df0*/  IMAD.WIDE R190, R192, 0x4, R224 ;  /* 0x00000004c0be7825 */ /* 0x000fe200078e02e0 */
[----:B----4-:R1:W-:Y:S01]  /*a1e00*/  @P4 STG.E [R184.64], R197 ;  /* 0x000000c5b8004986 */ /* 0x0103e2000c101904 */
[----:B------:R-:W-:-:S03]  /*a1e10*/  ISETP.LT.AND P4, PT, R83, c[0x0][0x178], !P1 ;  /* 0x00005e0053007a0c */ /* 0x000fc60004f81270 */
[----:B-1----:R-:W4:Y:S01]  /*a1e20*/  LDL.LU R197, [R1+0x1778] ;  /* 0x0017780001c57983 */ /* 0x002f220000300800 */
[----:B------:R-:W-:-:S03]  /*a1e30*/  IMAD.WIDE R184, R192, 0x4, R218 ;  /* 0x00000004c0b87825 */ /* 0x000fc600078e02da */
[----:B------:R1:W-:Y:S01]  /*a1e40*/  @P0 STG.E [R186.64], R251 ;  /* 0x000000fbba000986 */ /* 0x0003e2000c101904 */
[----:B------:R-:W-:-:S03]  /*a1e50*/  ISETP.LT.AND P0, PT, R107, c[0x0][0x178], !P1 ;  /* 0x00005e006b007a0c */ /* 0x000fc60004f01270 */
[----:B-1----:R-:W4:Y:S01]  /*a1e60*/  LDL.LU R251, [R1+0x1508] ;  /* 0x0015080001fb7983 */ /* 0x002f220000300800 */
[C---:B------:R-:W-:Y:S01]  /*a1e70*/  IMAD.WIDE R186, R192.reuse, 0x4, R220 ;  /* 0x00000004c0ba7825 */ /* 0x040fe200078e02dc */
[----:B------:R-:W-:Y:S02]  /*a1e80*/  IADD3 R192, R192, c[0x0][0x198], RZ ;  /* 0x00006600c0c07a10 */ /* 0x000fe40007ffe0ff */
[----:B------:R-:W4:Y:S04]  /*a1e90*/  LDL.LU R193, [R1+0x4198] ;  /* 0x0041980001c17983 */ /* 0x000f280000300800 */
[----:B------:R1:W-:Y:S04]  /*a1ea0*/  @P3 STG.E [R184.64], R196 ;  /* 0x000000c4b8003986 */ /* 0x0003e8000c101904 */
[----:B------:R-:W4:Y:S04]  /*a1eb0*/  LDL.LU R199, [R1+0x12b8] ;  /* 0x0012b80001c77983 */ /* 0x000f280000300800 */
[----:B-1----:R-:W4:Y:S01]  /*a1ec0*/  LDL.LU R196, [R1+0xf18] ;  /* 0x000f180001c47983 */ /* 0x002f220000300800 */
[----:B------:R-:W-:-:S03]  /*a1ed0*/  IMAD.WIDE R184, R192, 0x4, R2 ;  /* 0x00000004c0b87825 */ /* 0x000fc600078e0202 */
[----:B--2---:R1:W-:Y:S04]  /*a1ee0*/  @P5 STG.E [R186.64], R249 ;  /* 0x000000f9ba005986 */ /* 0x0043e8000c101904 */
[----:B------:R-:W-:Y:S04]  /*a1ef0*/  @P6 STG.E [R188.64], R243 ;  /* 0x000000f3bc006986 */ /* 0x000fe8000c101904 */
        /* <DEDUP_REMOVED lines=12> */
[----:B------:R-:W-:Y:S01]  /*a1fc0*/  IMAD.WIDE R188, R192, 0x4, R202 ;  /* 0x00000004c0bc7825 */ /* 0x000fe200078e02ca */
[----:B------:R-:W-:-:S03]  /*a1fd0*/  ISETP.LT.AND P4, PT, R35, c[0x0][0x178], !P1 ;  /* 0x00005e0023007a0c */ /* 0x000fc60004f81270 */
[C---:B------:R-:W-:Y:S01]  /*a1fe0*/  IMAD.WIDE R186, R192.reuse, 0x4, R200 ;  /* 0x00000004c0ba7825 */ /* 0x040fe200078e02c8 */
[----:B------:R-:W-:Y:S03]  /*a1ff0*/  @P6 STG.E [R184.64], R194 ;  /* 0x000000c2b8006986 */ /* 0x000fe6000c101904 */
[----:B------:R-:W-:Y:S01]  /*a2000*/  IMAD.WIDE R190, R192, 0x4, R204 ;  /* 0x00000004c0be7825 */ /* 0x000fe200078e02cc */
[----:B------:R1:W-:Y:S01]  /*a2010*/  @P2 STG.E [R186.64], R195 ;  /* 0x000000c3ba002986 */ /* 0x0003e2000c101904 */
[----:B------:R-:W-:-:S03]  /*a2020*/  ISETP.LT.AND P0, PT, R250, c[0x0][0x178], !P1 ;  /* 0x00005e00fa007a0c */ /* 0x000fc60004f01270 */
[----:B------:R-:W3:Y:S01]  /*a2030*/  LDL.LU R240, [R1+0x648] ;  /* 0x0006480001f07983 */ /* 0x000ee20000300800 */
[----:B------:R-:W-:-:S03]  /*a2040*/  ISETP.LT.AND P6, PT, R247, c[0x0][0x178], !P1 ;  /* 0x00005e00f7007a0c */ /* 0x000fc60004fc1270 */
[----:B-1----:R-:W3:Y:S01]  /*a2050*/  LDL.LU R195, [R1+0x548] ;  /* 0x0005480001c37983 */ /* 0x002ee20000300800 */
[----:B------:R-:W-:-:S03]  /*a2060*/  IMAD.WIDE R184, R192, 0x4, R206 ;  /* 0x00000004c0b87825 */ /* 0x000fc600078e02ce */
[----:B----4-:R1:W-:Y:S01]  /*a2070*/  @P3 STG.E [R188.64], R197 ;  /* 0x000000c5bc003986 */ /* 0x0103e2000c101904 */
[C---:B------:R-:W-:Y:S01]  /*a2080*/  IMAD.WIDE R186, R192.reuse, 0x4, R208 ;  /* 0x00000004c0ba7825 */ /* 0x040fe200078e02d0 */
[----:B------:R-:W-:Y:S02]  /*a2090*/  ISETP.LT.AND P2, PT, R245, c[0x0][0x178], !P1 ;  /* 0x00005e00f5007a0c */ /* 0x000fe40004f41270 */
[----:B-1----:R-:W4:Y:S01]  /*a20a0*/  LDL.LU R197, [R1+0x2b8] ;  /* 0x0002b80001c57983 */ /* 0x002f220000300800 */
[----:B------:R-:W-:-:S03]  /*a20b0*/  IMAD.WIDE R188, R192, 0x4, R210 ;  /* 0x00000004c0bc7825 */ /* 0x000fc600078e02d2 */
[----:B------:R1:W-:Y:S01]  /*a20c0*/  @P5 STG.E [R190.64], R251 ;  /* 0x000000fbbe005986 */ /* 0x0003e2000c101904 */
[----:B------:R-:W-:-:S03]  /*a20d0*/  ISETP.LT.AND P5, PT, R246, c[0x0][0x178], !P1 ;  /* 0x00005e00f6007a0c */ /* 0x000fc60004fa1270 */
[----:B-1----:R-:W4:Y:S04]  /*a20e0*/  LDL.LU R251, [R1+0x288] ;  /* 0x0002880001fb7983 */ /* 0x002f280000300800 */
[----:B------:R1:W-:Y:S04]  /*a20f0*/  @P4 STG.E [R184.64], R199 ;  /* 0x000000c7b8004986 */ /* 0x0003e8000c101904 */
[----:B------:R1:W-:Y:S02]  /*a2100*/  @P0 STG.E [R186.64], R196 ;  /* 0x000000c4ba000986 */ /* 0x0003e4000c101904 */
[----:B-1----:R-:W-:-:S02]  /*a2110*/  IMAD.WIDE R184, R192, 0x4, R212 ;  /* 0x00000004c0b87825 */ /* 0x002fc400078e02d4 */
[----:B------:R-:W4:Y:S02]  /*a2120*/  LDL.LU R196, [R1+0x1b8] ;  /* 0x0001b80001c47983 */ /* 0x000f240000300800 */
[----:B------:R-:W-:Y:S02]  /*a2130*/  IMAD.WIDE R186, R192, 0x4, R214 ;  /* 0x00000004c0ba7825 */ /* 0x000fe400078e02d6 */
        /* <DEDUP_REMOVED lines=12> */
[----:B------:R-:W-:Y:S01]  /*a2200*/  IMAD.WIDE R184, R192, 0x4, R216 ;  /* 0x00000004c0b87825 */ /* 0x000fe200078e02d8 */
[----:B------:R-:W-:-:S03]  /*a2210*/  ISETP.GE.AND P3, PT, R193, c[0x0][0x17c], PT ;  /* 0x00005f00c1007a0c */ /* 0x000fc60003f66270 */
[----:B------:R-:W-:-:S04]  /*a2220*/  IMAD.WIDE R186, R192, 0x4, R218 ;  /* 0x00000004c0ba7825 */ /* 0x000fc800078e02da */
[C---:B------:R-:W-:Y:S01]  /*a2230*/  IMAD.WIDE R188, R192.reuse, 0x4, R220 ;  /* 0x00000004c0bc7825 */ /* 0x040fe200078e02dc */
[----:B------:R1:W-:Y:S03]  /*a2240*/  @P4 STG.E [R184.64], R240 ;  /* 0x000000f0b8004986 */ /* 0x0003e6000c101904 */
[----:B------:R-:W-:Y:S01]  /*a2250*/  IMAD.WIDE R190, R192, 0x4, R222 ;  /* 0x00000004c0be7825 */ /* 0x000fe200078e02de */
[----:B------:R4:W-:Y:S01]  /*a2260*/  @P0 STG.E [R186.64], R195 ;  /* 0x000000c3ba000986 */ /* 0x0009e2000c101904 */
[----:B------:R-:W-:Y:S02]  /*a2270*/  ISETP.LT.AND P1, PT, R228, c[0x0][0x178], !P1 ;  /* 0x00005e00e4007a0c */ /* 0x000fe40004f21270 */
[----:B------:R-:W-:Y:S02]  /*a2280*/  ISETP.LT.AND P2, PT, R83, c[0x0][0x178], !P3 ;  /* 0x00005e0053007a0c */ /* 0x000fe40005f41270 */
[----:B------:R-:W-:-:S02]  /*a2290*/  IADD3 R193, R192, c[0x0][0x198], RZ ;  /* 0x00006600c0c17a10 */ /* 0x000fc40007ffe0ff */
[----:B------:R-:W-:Y:S01]  /*a22a0*/  ISETP.LT.AND P0, PT, R107, c[0x0][0x178], !P3 ;  /* 0x00005e006b007a0c */ /* 0x000fe20005f01270 */
[----:B-1----:R-:W-:Y:S01]  /*a22b0*/  IMAD.WIDE R184, R192, 0x4, R224 ;  /* 0x00000004c0b87825 */ /* 0x002fe200078e02e0 */
[----:B------:R-:W-:Y:S01]  /*a22c0*/  ISETP.LT.AND P4, PT, R11, c[0x0][0x178], !P3 ;  /* 0x00005e000b007a0c */ /* 0x000fe20005f81270 */
[----:B----4-:R1:W-:Y:S02]  /*a22d0*/  @P5 STG.E [R188.64], R197 ;  /* 0x000000c5bc005986 */ /* 0x0103e4000c101904 */
[----:B------:R-:W-:Y:S01]  /*a22e0*/  IMAD.WIDE R186, R193, 0x4, R2 ;  /* 0x00000004c1ba7825 */ /* 0x000fe200078e0202 */
[----:B------:R-:W-:Y:S01]  /*a22f0*/  ISETP.LT.AND P5, PT, R67, c[0x0][0x178], !P3 ;  /* 0x00005e0043007a0c */ /* 0x000fe20005fa1270 */
[----:B-1----:R-:W4:Y:S04]  /*a2300*/  LDL.LU R197, [R1+0x150c] ;  /* 0x00150c0001c57983 */ /* 0x002f280000300800 */
[----:B------:R1:W-:Y:S01]  /*a2310*/  @P6 STG.E [R190.64], R251 ;  /* 0x000000fbbe006986 */ /* 0x0003e2000c101904 */
[----:B------:R-:W-:-:S03]  /*a2320*/  ISETP.LT.AND P6, PT, R51, c[0x0][0x178], !P3 ;  /* 0x00005e0033007a0c */ /* 0x000fc60005fc1270 */
[----:B-1----:R-:W4:Y:S04]  /*a2330*/  LDL.LU R251, [R1+0x12bc] ;  /* 0x0012bc0001fb7983 */ /* 0x002f280000300800 */
[----:B------:R-:W4:Y:S04]  /*a2340*/  LDL.LU R240, [R1+0xf1c] ;  /* 0x000f1c0001f07983 */ /* 0x000f280000300800 */
[----:B------:R-:W4:Y:S04]  /*a2350*/  LDL.LU R192, [R1+0x419c] ;  /* 0x00419c0001c07983 */ /* 0x000f280000300800 */
[----:B------:R1:W-:Y:S04]  /*a2360*/  @P1 STG.E [R184.64], R196 ;  /* 0x000000c4b8001986 */ /* 0x0003e8000c101904 */
[----:B------:R-:W4:Y:S01]  /*a2370*/  LDL.LU R195, [R1+0xd1c] ;  /* 0x000d1c0001c37983 */ /* 0x000f220000300800 */
[----:B------:R-:W-:-:S03]  /*a2380*/  IMAD.WIDE R188, R193, 0x4, R200 ;  /* 0x00000004c1bc7825 */ /* 0x000fc600078e02c8 */
[----:B-1----:R-:W4:Y:S01]  /*a2390*/  LDL.LU R196, [R1+0x90c] ;  /* 0x00090c0001c47983 */ /* 0x002f220000300800 */
[----:B------:R-:W-:-:S04]  /*a23a0*/  IMAD.WIDE R184, R193, 0x4, R4 ;  /* 0x00000004c1b87825 */ /* 0x000fc800078e0204 */
[C---:B------:R-:W-:Y:S01]  /*a23b0*/  IMAD.WIDE R190, R193.reuse, 0x4, R202 ;  /* 0x00000004c1be7825 */ /* 0x040fe200078e02ca */
[----:B--2---:R1:W-:Y:S04]  /*a23c0*/  @P2 STG.E [R186.64], R249 ;  /* 0x000000f9ba002986 */ /* 0x0043e8000c101904 */
[----:B------:R-:W-:Y:S04]  /*a23d0*/  @P0 STG.E [R184.64], R194 ;  /* 0x000000c2b8000986 */ /* 0x000fe8000c101904 */
[----:B-1----:R-:W2:Y:S01]  /*a23e0*/  LDL.LU R249, [R1+0x74c] ;  /* 0x00074c0001f97983 */ /* 0x002ea20000300800 */
[----:B------:R-:W-:-:S05]  /*a23f0*/  IMAD.WIDE R186, R193, 0x4, R6 ;  /* 0x00000004c1ba7825 */ /* 0x000fca00078e0206 */
[----:B------:R1:W-:Y:S04]  /*a2400*/  @P4 STG.E [R186.64], R199 ;  /* 0x000000c7ba004986 */ /* 0x0003e8000c101904 */
[----:B------:R-:W-:Y:S04]  /*a2410*/  @P5 STG.E [R188.64], R198 ;  /* 0x000000c6bc005986 */ /* 0x000fe8000c101904 */
[----:B---3--:R3:W-:Y:S04]  /*a2420*/  @P6 STG.E [R190.64], R248 ;  /* 0x000000f8be006986 */ /* 0x0087e8000c101904 */
[----:B-1----:R-:W2:Y:S04]  /*a2430*/  LDL.LU R199, [R1+0x64c] ;  /* 0x00064c0001c77983 */ /* 0x002ea80000300800 */
[----:B---3--:R-:W3:Y:S01]  /*a2440*/  LDL.LU R248, [R1+0x54c] ;  /* 0x00054c0001f87983 */ /* 0x008ee20000300800 */
[----:B------:R-:W-:-:S02]  /*a2450*/  ISETP.LT.AND P2, PT, R19, c[0x0][0x178], !P3 ;  /* 0x00005e0013007a0c */ /* 0x000fc40005f41270 */
[----:B------:R-:W-:Y:S01]  /*a2460*/  ISETP.LT.AND P1, PT, R35, c[0x0][0x178], !P3 ;  /* 0x00005e0023007a0c */ /* 0x000fe20005f21270 */
[C---:B------:R-:W-:Y:S01]  /*a2470*/  IMAD.WIDE R184, R193.reuse, 0x4, R204 ;  /* 0x00000004c1b87825 */ /* 0x040fe200078e02cc */
[----:B------:R-:W-:Y:S01]  /*a2480*/  ISETP.LT.AND P0, PT, R250, c[0x0][0x178], !P3 ;  /* 0x00005e00fa007a0c */ /* 0x000fe20005f01270 */
[----:B------:R-:W3:Y:S02]  /*a2490*/  LDL.LU R194, [R1+0x2bc] ;  /* 0x0002bc0001c27983 */ /* 0x000ee40000300800 */
[----:B------:R-:W-:Y:S01]  /*a24a0*/  IMAD.WIDE R186, R193, 0x4, R206 ;  /* 0x00000004c1ba7825 */ /* 0x000fe200078e02ce */
[----:B------:R-:W-:Y:S01]  /*a24b0*/  ISETP.LT.AND P4, PT, R247, c[0x0][0x178], !P3 ;  /* 0x00005e00f7007a0c */ /* 0x000fe20005f81270 */
[----:B------:R-:W3:Y:S01]  /*a24c0*/  LDL.LU R198, [R1+0x28c] ;  /* 0x00028c0001c67983 */ /* 0x000ee20000300800 */
        /* <DEDUP_REMOVED lines=11> */
[----:B------:R-:W-:-:S03]  /*a2580*/  IMAD.WIDE R186, R193, 0x4, R210 ;  /* 0x00000004c1ba7825 */ /* 0x000fc600078e02d2 */
[----:B------:R1:W-:Y:S04]  /*a2590*/  @P0 STG.E [R184.64], R240 ;  /* 0x000000f0b8000986 */ /* 0x0003e8000c101904 */
[----:B------:R-:W-:Y:S04]  /*a25a0*/  @P4 STG.E [R186.64], R195 ;  /* 0x000000c3ba004986 */ /* 0x000fe8000c101904 */
[----:B------:R1:W-:Y:S02]  /*a25b0*/  @P5 STG.E [R188.64], R196 ;  /* 0x000000c4bc005986 */ /* 0x0003e4000c101904 */
[----:B-1----:R-:W-:-:S02]  /*a25c0*/  IMAD.WIDE R184, R193, 0x4, R216 ;  /* 0x00000004c1b87825 */ /* 0x002fc400078e02d8 */
[----:B------:R-:W4:Y:S02]  /*a25d0*/  LDL.LU R196, [R1+0x1938] ;  /* 0x0019380001c47983 */ /* 0x000f240000300800 */
[----:B------:R-:W-:Y:S02]  /*a25e0*/  IMAD.WIDE R186, R193, 0x4, R218 ;  /* 0x00000004c1ba7825 */ /* 0x000fe400078e02da */
[----:B--2---:R1:W-:Y:S04]  /*a25f0*/  @P6 STG.E [R190.64], R249 ;  /* 0x000000f9be006986 */ /* 0x0043e8000c101904 */
[----:B-1----:R-:W2:Y:S04]  /*a2600*/  LDL.LU R249, [R1+0x1918] ;  /* 0x0019180001f97983 */ /* 0x002ea80000300800 */
[----:B------:R-:W2:Y:S04]  /*a2610*/  LDL.LU R240, [R1+0x18f8] ;  /* 0x0018f80001f07983 */ /* 0x000ea80000300800 */
[----:B------:R-:W-:Y:S04]  /*a2620*/  @P2 STG.E [R184.64], R199 ;  /* 0x000000c7b8002986 */ /* 0x000fe8000c101904 */
[----:B------:R-:W2:Y:S04]  /*a2630*/  LDL.LU R195, [R1+0x18d8] ;  /* 0x0018d80001c37983 */ /* 0x000ea80000300800 */
[----:B---3--:R1:W-:Y:S04]  /*a2640*/  @P1 STG.E [R186.64], R248 ;  /* 0x000000f8ba001986 */ /* 0x0083e8000c101904 */
        /* <DEDUP_REMOVED lines=9> */
[----:B------:R-:W-:-:S04]  /*a26e0*/  IMAD.WIDE R184, R193, 0x4, R222 ;  /* 0x00000004c1b87825 */ /* 0x000fc800078e02de */
[----:B------:R-:W-:Y:S01]  /*a26f0*/  IMAD.WIDE R188, R193, 0x4, R224 ;  /* 0x00000004c1bc7825 */ /* 0x000fe200078e02e0 */
[----:B------:R-:W-:Y:S03]  /*a2700*/  @P4 STG.E [R186.64], R194 ;  /* 0x000000c2ba004986 */ /* 0x000fe6000c101904 */
[C---:B------:R-:W-:Y:S01]  /*a2710*/  IMAD.WIDE R190, R192.reuse, 0x4, R2 ;  /* 0x00000004c0be7825 */ /* 0x040fe200078e0202 */
[----:B------:R1:W-:Y:S01]  /*a2720*/  @P5 STG.E [R184.64], R198 ;  /* 0x000000c6b8005986 */ /* 0x0003e2000c101904 */
[----:B------:R-:W-:Y:S02]  /*a2730*/  ISETP.LT.AND P1, PT, R107, c[0x0][0x178], !P0 ;  /* 0x00005e006b007a0c */ /* 0x000fe40004721270 */
[----:B------:R-:W-:Y:S01]  /*a2740*/  ISETP.LT.AND P2, PT, R11, c[0x0][0x178], !P0 ;  /* 0x00005e000b007a0c */ /* 0x000fe20004741270 */
[----:B-1----:R-:W3:Y:S04]  /*a2750*/  LDL.LU R198, [R1+0x1848] ;  /* 0x0018480001c67983 */ /* 0x002ee80000300800 */
[----:B----4-:R-:W-:Y:S01]  /*a2760*/  @P3 STG.E [R188.64], R197 ;  /* 0x000000c5bc003986 */ /* 0x010fe2000c101904 */
[----:B------:R-:W-:Y:S01]  /*a2770*/  IMAD.WIDE R184, R192, 0x4, R4 ;  /* 0x00000004c0b87825 */ /* 0x000fe200078e0204 */
[----:B------:R-:W-:-:S02]  /*a2780*/  ISETP.LT.AND P4, PT, R67, c[0x0][0x178], !P0 ;  /* 0x00005e0043007a0c */ /* 0x000fc40004781270 */
[----:B------:R-:W-:Y:S01]  /*a2790*/  ISETP.LT.AND P3, PT, R51, c[0x0][0x178], !P0 ;  /* 0x00005e0033007a0c */ /* 0x000fe20004761270 */
[C---:B------:R-:W-:Y:S01]  /*a27a0*/  IMAD.WIDE R186, R192.reuse, 0x4, R6 ;  /* 0x00000004c0ba7825 */ /* 0x040fe200078e0206 */
[----:B------:R-:W-:Y:S01]  /*a27b0*/  ISETP.LT.AND P5, PT, R19, c[0x0][0x178], !P0 ;  /* 0x00005e0013007a0c */ /* 0x000fe200047a1270 */
[----:B------:R1:W-:Y:S04]  /*a27c0*/  @P6 STG.E [R190.64], R251 ;  /* 0x000000fbbe006986 */ /* 0x0003e8000c101904 */
[----:B-1----:R-:W4:Y:S04]  /*a27d0*/  LDL.LU R251, [R1+0x1798] ;  /* 0x0017980001fb7983 */ /* 0x002f280000300800 */
[----:B------:R-:W4:Y:S04]  /*a27e0*/  LDL.LU R193, [R1+0x41a0] ;  /* 0x0041a00001c17983 */ /* 0x000f280000300800 */
[----:B------:R-:W4:Y:S04]  /*a27f0*/  LDL.LU R194, [R1+0x1738] ;  /* 0x0017380001c27983 */ /* 0x000f280000300800 */
[----:B------:R1:W-:Y:S04]  /*a2800*/  @P1 STG.E [R184.64], R196 ;  /* 0x000000c4b8001986 */ /* 0x0003e8000c101904 */
[----:B------:R-:W4:Y:S01]  /*a2810*/  LDL.LU R197, [R1+0x1518] ;  /* 0x0015180001c57983 */ /* 0x000f220000300800 */
        /* <DEDUP_REMOVED lines=9> */
[----:B-1----:R-:W3:Y:S01]  /*a28b0*/  LDL.LU R248, [R1+0xa08] ;  /* 0x000a080001f87983 */ /* 0x002ee20000300800 */
[----:B------:R-:W-:Y:S02]  /*a28c0*/  ISETP.LT.AND P6, PT, R35, c[0x0][0x178], !P0 ;  /* 0x00005e0023007a0c */ /* 0x000fe400047c1270 */
[----:B------:R-:W-:-:S02]  /*a28d0*/  ISETP.LT.AND P1, PT, R250, c[0x0][0x178], !P0 ;  /* 0x00005e00fa007a0c */ /* 0x000fc40004721270 */
[----:B------:R-:W-:Y:S01]  /*a28e0*/  ISETP.LT.AND P2, PT, R247, c[0x0][0x178], !P0 ;  /* 0x00005e00f7007a0c */ /* 0x000fe20004741270 */
[----:B------:R-:W-:Y:S01]  /*a28f0*/  IMAD.WIDE R190, R192, 0x4, R206 ;  /* 0x00000004c0be7825 */ /* 0x000fe200078e02ce */
[----:B------:R-:W-:Y:S01]  /*a2900*/  ISETP.LT.AND P4, PT, R246, c[0x0][0x178], !P0 ;  /* 0x00005e00f6007a0c */ /* 0x000fe20004781270 */
[----:B------:R-:W3:Y:S02]  /*a2910*/  LDL.LU R195, [R1+0x3f8] ;  /* 0x0003f80001c37983 */ /* 0x000ee40000300800 */
[----:B------:R-:W-:Y:S01]  /*a2920*/  IMAD.WIDE R184, R192, 0x4, R208 ;  /* 0x00000004c0b87825 */ /* 0x000fe200078e02d0 */
[----:B------:R-:W-:-:S03]  /*a2930*/  ISETP.LT.AND P3, PT, R245, c[0x0][0x178], !P0 ;  /* 0x00005e00f5007a0c */ /* 0x000fc60004761270 */
[----:B------:R-:W-:Y:S01]  /*a2940*/  IMAD.WIDE R186, R192, 0x4, R210 ;  /* 0x00000004c0ba7825 */ /* 0x000fe200078e02d2 */
[----:B------:R1:W-:Y:S01]  /*a2950*/  @P6 STG.E [R190.64], R199 ;  /* 0x000000c7be006986 */ /* 0x0003e2000c101904 */
[----:B------:R-:W-:Y:S02]  /*a2960*/  ISETP.LT.AND P5, PT, R244, c[0x0][0x178], !P0 ;  /* 0x00005e00f4007a0c */ /* 0x000fe400047a1270 */
[----:B------:R-:W-:Y:S01]  /*a2970*/  ISETP.LT.AND P6, PT, R231, c[0x0][0x178], !P0 ;  /* 0x00005e00e7007a0c */ /* 0x000fe200047c1270 */
[----:B------:R1:W-:Y:S04]  /*a2980*/  @P1 STG.E [R184.64], R198 ;  /* 0x000000c6b8001986 */ /* 0x0003e8000c101904 */
[----:B-1----:R-:W3:Y:S04]  /*a2990*/  LDL.LU R199, [R1+0x3e8] ;  /* 0x0003e80001c77983 */ /* 0x002ee80000300800 */
[----:B------:R-:W3:Y:S01]  /*a29a0*/  LDL.LU R198, [R1+0x195c] ;  /* 0x00195c0001c67983 */ /* 0x000ee20000300800 */
[----:B------:R-:W-:Y:S01]  /*a29b0*/  IMAD.WIDE R184, R192, 0x4, R212 ;  /* 0x00000004c0b87825 */ /* 0x000fe200078e02d4 */
[----:B------:R-:W-:-:S03]  /*a29c0*/  ISETP.LT.AND P1, PT, R230, c[0x0][0x178], !P0 ;  /* 0x00005e00e6007a0c */ /* 0x000fc60004721270 */
[----:B------:R-:W-:-:S04]  /*a29d0*/  IMAD.WIDE R188, R192, 0x4, R216 ;  /* 0x00000004c0bc7825 */ /* 0x000fc800078e02d8 */
[C---:B------:R-:W-:Y:S01]  /*a29e0*/  IMAD.WIDE R190, R192.reuse, 0x4, R218 ;  /* 0x00000004c0be7825 */ /* 0x040fe200078e02da */
[----:B----4-:R1:W-:Y:S04]  /*a29f0*/  @P2 STG.E [R186.64], R251 ;  /* 0x000000fbba002986 */ /* 0x0103e8000c101904 */
[----:B-1----:R-:W4:Y:S01]  /*a2a00*/  LDL.LU R251, [R1+0x193c] ;  /* 0x00193c0001fb7983 */ /* 0x002f220000300800 */
[----:B------:R-:W-:-:S03]  /*a2a10*/  IMAD.WIDE R186, R192, 0x4, R214 ;  /* 0x00000004c0ba7825 */ /* 0x000fc600078e02d6 */
[----:B------:R-:W-:Y:S04]  /*a2a20*/  @P4 STG.E [R184.64], R194 ;  /* 0x000000c2b8004986 */ /* 0x000fe8000c101904 */
[----:B------:R1:W-:Y:S04]  /*a2a30*/  @P3 STG.E [R186.64], R197 ;  /* 0x000000c5ba003986 */ /* 0x0003e8000c101904 */
[----:B------:R-:W-:Y:S04]  /*a2a40*/  @P5 STG.E [R188.64], R196 ;  /* 0x000000c4bc005986 */ /* 0x000fe8000c101904 */
        /* <DEDUP_REMOVED lines=17> */
[----:B------:R1:W-:Y:S03]  /*a2b60*/  @P3 STG.E [R184.64], R195 ;  /* 0x000000c3b8003986 */ /* 0x0003e6000c101904 */
[C---:B------:R-:W-:Y:S01]  /*a2b70*/  IMAD.WIDE R188, R193.reuse, 0x4, R2 ;  /* 0x00000004c1bc7825 */ /* 0x040fe200078e0202 */
[----:B------:R-:W-:Y:S03]  /*a2b80*/  @P0 STG.E [R186.64], R199 ;  /* 0x000000c7ba000986 */ /* 0x000fe6000c101904 */
[----:B------:R-:W-:Y:S01]  /*a2b90*/  IMAD.WIDE R190, R193, 0x4, R4 ;  /* 0x00000004c1be7825 */ /* 0x000fe200078e0204 */
[----:B------:R-:W-:Y:S01]  /*a2ba0*/  ISETP.LT.AND P5, PT, R11, c[0x0][0x178], !P2 ;  /* 0x00005e000b007a0c */ /* 0x000fe200057a1270 */
[----:B------:R1:W-:Y:S01]  /*a2bb0*/  @P4 STG.E [R188.64], R198 ;  /* 0x000000c6bc004986 */ /* 0x0003e2000c101904 */
[----:B------:R-:W-:-:S02]  /*a2bc0*/  ISETP.LT.AND P1, PT, R67, c[0x0][0x178], !P2 ;  /* 0x00005e0043007a0c */ /* 0x000fc40005721270 */
[----:B------:R-:W-:Y:S01]  /*a2bd0*/  ISETP.LT.AND P0, PT, R51, c[0x0][0x178], !P2 ;  /* 0x00005e0033007a0c */ /* 0x000fe20005701270 */
[----:B-1----:R-:W-:Y:S01]  /*a2be0*/  IMAD.WIDE R184, R193, 0x4, R6 ;  /* 0x00000004c1b87825 */ /* 0x002fe200078e0206 */
[----:B------:R-:W-:Y:S01]  /*a2bf0*/  ISETP.LT.AND P3, PT, R19, c[0x0][0x178], !P2 ;  /* 0x00005e0013007a0c */ /* 0x000fe20005761270 */
[----:B------:R-:W3:Y:S02]  /*a2c00*/  LDL.LU R198, [R1+0x179c] ;  /* 0x00179c0001c67983 */ /* 0x000ee40000300800 */
[----:B------:R-:W-:Y:S01]  /*a2c10*/  IMAD.WIDE R186, R193, 0x4, R200 ;  /* 0x00000004c1ba7825 */ /* 0x000fe200078e02c8 */
[----:B------:R-:W-:-:S03]  /*a2c20*/  ISETP.LT.AND P4, PT, R35, c[0x0][0x178], !P2 ;  /* 0x00005e0023007a0c */ /* 0x000fc60005781270 */
[----:B------:R-:W-:Y:S01]  /*a2c30*/  IMAD.WIDE R188, R193, 0x4, R206 ;  /* 0x00000004c1bc7825 */ /* 0x000fe200078e02ce */
[----:B----4-:R1:W-:Y:S01]  /*a2c40*/  @P6 STG.E [R190.64], R251 ;  /* 0x000000fbbe006986 */ /* 0x0103e2000c101904 */
        /* <DEDUP_REMOVED lines=14> */
[----:B------:R1:W-:Y:S04]  /*a2d30*/  @P4 STG.E [R188.64], R196 ;  /* 0x000000c4bc004986 */ /* 0x0003e8000c101904 */
[----:B---3--:R3:W-:Y:S04]  /*a2d40*/  @P6 STG.E [R190.64], R248 ;  /* 0x000000f8be006986 */ /* 0x0087e8000c101904 */
[----:B-1----:R-:W2:Y:S04]  /*a2d50*/  LDL.LU R196, [R1+0x3fc] ;  /* 0x0003fc0001c47983 */ /* 0x002ea80000300800 */
[----:B---3--:R-:W3:Y:S01]  /*a2d60*/  LDL.LU R248, [R1+0x3ec] ;  /* 0x0003ec0001f87983 */ /* 0x008ee20000300800 */
[----:B------:R-:W-:-:S02]  /*a2d70*/  ISETP.LT.AND P5, PT, R247, c[0x0][0x178], !P2 ;  /* 0x00005e00f7007a0c */ /* 0x000fc400057a1270 */
[----:B------:R-:W-:Y:S01]  /*a2d80*/  ISETP.LT.AND P1, PT, R246, c[0x0][0x178], !P2 ;  /* 0x00005e00f6007a0c */ /* 0x000fe20005721270 */
[----:B------:R-:W-:Y:S01]  /*a2d90*/  IMAD.WIDE R184, R193, 0x4, R210 ;  /* 0x00000004c1b87825 */ /* 0x000fe200078e02d2 */
[----:B------:R-:W-:Y:S01]  /*a2da0*/  ISETP.LT.AND P0, PT, R245, c[0x0][0x178], !P2 ;  /* 0x00005e00f5007a0c */ /* 0x000fe20005701270 */
[----:B------:R-:W3:Y:S02]  /*a2db0*/  LDL.LU R194, [R1+0x19a8] ;  /* 0x0019a80001c27983 */ /* 0x000ee40000300800 */
[----:B------:R-:W-:Y:S01]  /*a2dc0*/  IMAD.WIDE R186, R193, 0x4, R212 ;  /* 0x00000004c1ba7825 */ /* 0x000fe200078e02d4 */
[----:B------:R-:W-:Y:S02]  /*a2dd0*/  ISETP.LT.AND P3, PT, R244, c[0x0][0x178], !P2 ;  /* 0x00005e00f4007a0c */ /* 0x000fe40005761270 */
[----:B------:R-:W-:Y:S02]  /*a2de0*/  ISETP.LT.AND P4, PT, R231, c[0x0][0x178], !P2 ;  /* 0x00005e00e7007a0c */ /* 0x000fe40005781270 */
[----:B------:R-:W-:Y:S01]  /*a2df0*/  ISETP.LT.AND P6, PT, R230, c[0x0][0x178], !P2 ;  /* 0x00005e00e6007a0c */ /* 0x000fe200057c1270 */
[----:B------:R-:W-:Y:S01]  /*a2e00*/  IMAD.WIDE R188, R193, 0x4, R218 ;  /* 0x00000004c1bc7825 */ /* 0x000fe200078e02da */
[----:B------:R1:W-:Y:S01]  /*a2e10*/  @P5 STG.E [R184.64], R198 ;  /* 0x000000c6b8005986 */ /* 0x0003e2000c101904 */
[----:B------:R-:W-:-:S02]  /*a2e20*/  ISETP.LT.AND P5, PT, R228, c[0x0][0x178], !P2 ;  /* 0x00005e00e4007a0c */ /* 0x000fc400057a1270 */
[----:B------:R-:W-:Y:S01]  /*a2e30*/  IMAD.WIDE R190, R193, 0x4, R220 ;  /* 0x00000004c1be7825 */ /* 0x000fe200078e02dc */
[----:B------:R-:W-:Y:S01]  /*a2e40*/  ISETP.LT.AND P2, PT, R229, c[0x0][0x178], !P2 ;  /* 0x00005e00e5007a0c */ /* 0x000fe20005741270 */
[----:B-1----:R-:W3:Y:S02]  /*a2e50*/  LDL.LU R198, [R1+0x1998] ;  /* 0x0019980001c67983 */ /* 0x002ee40000300800 */
[C---:B------:R-:W-:Y:S02]  /*a2e60*/  IMAD.WIDE R184, R193.reuse, 0x4, R214 ;  /* 0x00000004c1b87825 */ /* 0x040fe400078e02d6 */
[----:B----4-:R1:W-:Y:S04]  /*a2e70*/  @P1 STG.E [R186.64], R251 ;  /* 0x000000fbba001986 */ /* 0x0103e8000c101904 */
[----:B-1----:R-:W4:Y:S01]  /*a2e80*/  LDL.LU R251, [R1+0x1988] ;  /* 0x0019880001fb7983 */ /* 0x002f220000300800 */
[----:B------:R-:W-:-:S03]  /*a2e90*/  IMAD.WIDE R186, R193, 0x4, R216 ;  /* 0x00000004c1ba7825 */ /* 0x000fc600078e02d8 */
[----:B------:R1:W-:Y:S04]  /*a2ea0*/  @P0 STG.E [R184.64], R195 ;  /* 0x000000c3b8000986 */ /* 0x0003e8000c101904 */
[----:B------:R-:W-:Y:S04]  /*a2eb0*/  @P3 STG.E [R186.64], R199 ;  /* 0x000000c7ba003986 */ /* 0x000fe8000c101904 */
[----:B------:R1:W-:Y:S04]  /*a2ec0*/  @P4 STG.E [R188.64], R197 ;  /* 0x000000c5bc004986 */ /* 0x0003e8000c101904 */
[----:B-1----:R-:W4:Y:S01]  /*a2ed0*/  LDL.LU R195, [R1+0x1978] ;  /* 0x0019780001c37983 */ /* 0x002f220000300800 */
[----:B------:R-:W-:-:S03]  /*a2ee0*/  IMAD.WIDE R184, R193, 0x4, R222 ;  /* 0x00000004c1b87825 */ /* 0x000fc600078e02de */
[----:B------:R-:W4:Y:S01]  /*a2ef0*/  LDL.LU R197, [R1+0x1968] ;  /* 0x0019680001c57983 */ /* 0x000f220000300800 */
[----:B------:R-:W-:-:S03]  /*a2f00*/  IMAD.WIDE R186, R193, 0x4, R224 ;  /* 0x00000004c1ba7825 */ /* 0x000fc600078e02e0 */
[----:B--2---:R1:W-:Y:S04]  /*a2f10*/  @P6 STG.E [R190.64], R249 ;  /* 0x000000f9be006986 */ /* 0x0043e8000c101904 */
[----:B-1----:R-:W2:Y:S04]  /*a2f20*/  LDL.LU R249, [R1+0x1948] ;  /* 0x0019480001f97983 */ /* 0x002ea80000300800 */
[----:B------:R-:W2:Y:S04]  /*a2f30*/  LDL.LU R199, [R1+0x1928] ;  /* 0x0019280001c77983 */ /* 0x000ea80000300800 */
[----:B------:R1:W-:Y:S04]  /*a2f40*/  @P2 STG.E [R184.64], R196 ;  /* 0x000000c4b8002986 */ /* 0x0003e8000c101904 */
[----:B---3--:R3:W-:Y:S04]  /*a2f50*/  @P5 STG.E [R186.64], R248 ;  /* 0x000000f8ba005986 */ /* 0x0087e8000c101904 */
[----:B-1----:R-:W2:Y:S04]  /*a2f60*/  LDL.LU R196, [R1+0x1908] ;  /* 0x0019080001c47983 */ /* 0x002ea80000300800 */
[----:B---3--:R-:W3:Y:S01]  /*a2f70*/  LDL.LU R248, [R1+0x18e8] ;  /* 0x0018e80001f87983 */ /* 0x008ee20000300800 */
[----:B------:R-:W-:-:S02]  /*a2f80*/  ISETP.GE.AND P1, PT, R192, c[0x0][0x17c], PT ;  /* 0x00005f00c0007a0c */ /* 0x000fc40003f26270 */
[----:B------:R-:W-:Y:S01]  /*a2f90*/  IADD3 R188, R193, c[0x0][0x198], RZ ;  /* 0x00006600c1bc7a10 */ /* 0x000fe20007ffe0ff */
[----:B------:R-:W3:Y:S01]  /*a2fa0*/  LDL.LU R189, [R1+0x41a8] ;  /* 0x0041a80001bd7983 */ /* 0x000ee20000300800 */
[----:B------:R-:W-:Y:S02]  /*a2fb0*/  ISETP.LT.AND P0, PT, R83, c[0x0][0x178], !P1 ;  /* 0x00005e0053007a0c */ /* 0x000fe40004f01270 */
[----:B------:R-:W-:Y:S02]  /*a2fc0*/  ISETP.LT.AND P3, PT, R107, c[0x0][0x178], !P1 ;  /* 0x00005e006b007a0c */ /* 0x000fe40004f61270 */
[----:B------:R-:W-:Y:S01]  /*a2fd0*/  ISETP.LT.AND P4, PT, R11, c[0x0][0x178], !P1 ;  /* 0x00005e000b007a0c */ /* 0x000fe20004f81270 */
[----:B------:R-:W-:-:S04]  /*a2fe0*/  IMAD.WIDE R184, R188, 0x4, R2 ;  /* 0x00000004bcb87825 */ /* 0x000fc800078e0202 */
[----:B------:R-:W-:Y:S01]  /*a2ff0*/  IMAD.WIDE R186, R188, 0x4, R4 ;  /* 0x00000004bcba7825 */ /* 0x000fe200078e0204 */
[----:B------:R-:W-:-:S03]  /*a3000*/  ISETP.LT.AND P5, PT, R67, c[0x0][0x178], !P1 ;  /* 0x00005e0043007a0c */ /* 0x000fc60004fa1270 */
[C---:B------:R-:W-:Y:S01]  /*a3010*/  IMAD.WIDE R190, R188.reuse, 0x4, R6 ;  /* 0x00000004bcbe7825 */ /* 0x040fe200078e0206 */
[----:B------:R1:W-:Y:S01]  /*a3020*/  @P0 STG.E [R184.64], R194 ;  /* 0x000000c2b8000986 */ /* 0x0003e2000c101904 */
[----:B------:R-:W-:Y:S02]  /*a3030*/  ISETP.LT.AND P2, PT, R51, c[0x0][0x178], !P1 ;  /* 0x00005e0033007a0c */ /* 0x000fe40004f41270 */
[----:B------:R-:W-:Y:S01]  /*a3040*/  ISETP.LT.AND P6, PT, R19, c[0x0][0x178], !P1 ;  /* 0x00005e0013007a0c */ /* 0x000fe20004fc1270 */
[----:B------:R1:W-:Y:S04]  /*a3050*/  @P3 STG.E [R186.64], R198 ;  /* 0x000000c6ba003986 */ /* 0x0003e8000c101904 */
[----:B-1----:R-:W3:Y:S01]  /*a3060*/  LDL.LU R194, [R1+0x18c8] ;  /* 0x0018c80001c27983 */ /* 0x002ee20000300800 */
[----:B------:R-:W-:-:S03]  /*a3070*/  IMAD.WIDE R184, R188, 0x4, R200 ;  /* 0x00000004bcb87825 */ /* 0x000fc600078e02c8 */
[----:B------:R-:W3:Y:S01]  /*a3080*/  LDL.LU R198, [R1+0x18a8] ;  /* 0x0018a80001c67983 */ /* 0x000ee20000300800 */
[----:B------:R-:W-:Y:S01]  /*a3090*/  ISETP.LT.AND P0, PT, R35, c[0x0][0x178], !P1 ;  /* 0x00005e0023007a0c */ /* 0x000fe20004f01270 */
[----:B------:R-:W-:Y:S01]  /*a30a0*/  IMAD.WIDE R186, R188, 0x4, R202 ;  /* 0x00000004bcba7825 */ /* 0x000fe200078e02ca */
[----:B------:R-:W-:Y:S01]  /*a30b0*/  ISETP.LT.AND P3, PT, R250, c[0x0][0x178], !P1 ;  /* 0x00005e00fa007a0c */ /* 0x000fe20004f61270 */
[----:B----4-:R1:W-:Y:S01]  /*a30c0*/  @P4 STG.E [R190.64], R251 ;  /* 0x000000fbbe004986 */ /* 0x0103e2000c101904 */
[----:B------:R-:W-:-:S03]  /*a30d0*/  ISETP.LT.AND P4, PT, R247, c[0x0][0x178], !P1 ;  /* 0x00005e00f7007a0c */ /* 0x000fc60004f81270 */
[----:B-1----:R-:W3:Y:S01]  /*a30e0*/  LDL.LU R251, [R1+0x1868] ;  /* 0x0018680001fb7983 */ /* 0x002ee20000300800 */
[----:B------:R-:W-:-:S03]  /*a30f0*/  IMAD.WIDE R190, R188, 0x4, R204 ;  /* 0x00000004bcbe7825 */ /* 0x000fc600078e02cc */
[----:B------:R1:W-:Y:S04]  /*a3100*/  @P5 STG.E [R184.64], R195 ;  /* 0x000000c3b8005986 */ /* 0x0003e8000c101904 */
[----:B------:R1:W-:Y:S02]  /*a3110*/  @P2 STG.E [R186.64], R197 ;  /* 0x000000c5ba002986 */ /* 0x0003e4000c101904 */
[C---:B-1----:R-:W-:Y:S02]  /*a3120*/  IMAD.WIDE R184, R188.reuse, 0x4, R206 ;  /* 0x00000004bcb87825 */ /* 0x042fe400078e02ce */
[----:B------:R-:W3:Y:S02]  /*a3130*/  LDL.LU R197, [R1+0x1838] ;  /* 0x0018380001c57983 */ /* 0x000ee40000300800 */
[----:B------:R-:W-:-:S02]  /*a3140*/  IMAD.WIDE R186, R188, 0x4, R208 ;  /* 0x00000004bcba7825 */ /* 0x000fc400078e02d0 */
[----:B--2---:R1:W-:Y:S04]  /*a3150*/  @P6 STG.E [R190.64], R249 ;  /* 0x000000f9be006986 */ /* 0x0043e8000c101904 */
[----:B------:R2:W-:Y:S04]  /*a3160*/  @P0 STG.E [R184.64], R199 ;  /* 0x000000c7b8000986 */ /* 0x0005e8000c101904 */
[----:B-1----:R-:W4:Y:S01]  /*a3170*/  LDL.LU R249, [R1+0x10e8] ;  /* 0x0010e80001f97983 */ /* 0x002f220000300800 */
[----:B------:R-:W-:-:S03]  /*a3180*/  IMAD.WIDE R190, R188, 0x4, R210 ;  /* 0x00000004bcbe7825 */ /* 0x000fc600078e02d2 */
[----:B------:R-:W4:Y:S04]  /*a3190*/  LDL.LU R195, [R1+0x10d8] ;  /* 0x0010d80001c37983 */ /* 0x000f280000300800 */
        /* <DEDUP_REMOVED lines=11> */
[----:B------:R-:W-:Y:S02]  /*a3250*/  ISETP.LT.AND P3, PT, R231, c[0x0][0x178], !P1 ;  /* 0x00005e00e7007a0c */ /* 0x000fe40004f61270 */
[----:B------:R-:W-:Y:S01]  /*a3260*/  ISETP.LT.AND P4, PT, R230, c[0x0][0x178], !P1 ;  /* 0x00005e00e6007a0c */ /* 0x000fe20004f81270 */
[----:B------:R-:W-:Y:S01]  /*a3270*/  @P5 STG.E [R184.64], R194 ;  /* 0x000000c2b8005986 */ /* 0x000fe2000c101904 */
[----:B------:R-:W-:-:S03]  /*a3280*/  ISETP.GE.AND P0, PT, R189, c[0x0][0x17c], PT ;  /* 0x00005f00bd007a0c */ /* 0x000fc60003f06270 */
[----:B------:R1:W-:Y:S01]  /*a3290*/  @P2 STG.E [R186.64], R198 ;  /* 0x000000c6ba002986 */ /* 0x0003e2000c101904 */
[----:B------:R-:W-:Y:S02]  /*a32a0*/  ISETP.LT.AND P2, PT, R228, c[0x0][0x178], !P1 ;  /* 0x00005e00e4007a0c */ /* 0x000fe40004f41270 */
[----:B------:R-:W-:Y:S01]  /*a32b0*/  ISETP.LT.AND P1, PT, R229, c[0x0][0x178], !P1 ;  /* 0x00005e00e5007a0c */ /* 0x000fe20004f21270 */
[----:B-1----:R-:W3:Y:S01]  /*a32c0*/  LDL.LU R198, [R1+0x198c] ;  /* 0x00198c0001c67983 */ /* 0x002ee20000300800 */
[----:B------:R-:W-:Y:S01]  /*a32d0*/  IMAD.WIDE R186, R188, 0x4, R218 ;  /* 0x00000004bcba7825 */ /* 0x000fe200078e02da */
[----:B------:R-:W-:-:S03]  /*a32e0*/  ISETP.LT.AND P5, PT, R107, c[0x0][0x178], !P0 ;  /* 0x00005e006b007a0c */ /* 0x000fc600047a1270 */
[C---:B------:R-:W-:Y:S01]  /*a32f0*/  IMAD.WIDE R184, R188.reuse, 0x4, R220 ;  /* 0x00000004bcb87825 */ /* 0x040fe200078e02dc */
[----:B------:R-:W-:Y:S01]  /*a3300*/  IADD3 R192, R188, c[0x0][0x198], RZ ;  /* 0x00006600bcc07a10 */ /* 0x000fe20007ffe0ff */
[----:B------:R1:W-:Y:S01]  /*a3310*/  @P6 STG.E [R190.64], R251 ;  /* 0x000000fbbe006986 */ /* 0x0003e2000c101904 */
[----:B------:R-:W-:-:S03]  /*a3320*/  ISETP.LT.AND P6, PT, R83, c[0x0][0x178], !P0 ;  /* 0x00005e0053007a0c */ /* 0x000fc600047c1270 */
[----:B-1----:R-:W3:Y:S04]  /*a3330*/  LDL.LU R251, [R1+0x197c] ;  /* 0x00197c0001fb7983 */ /* 0x002ee80000300800 */
[----:B------:R-:W3:Y:S04]  /*a3340*/  LDL.LU R240, [R1+0x196c] ;  /* 0x00196c0001f07983 */ /* 0x000ee80000300800 */
[----:B------:R-:W3:Y:S04]  /*a3350*/  LDL.LU R194, [R1+0x194c] ;  /* 0x00194c0001c27983 */ /* 0x000ee80000300800 */
[----:B------:R1:W-:Y:S01]  /*a3360*/  @P3 STG.E [R186.64], R197 ;  /* 0x000000c5ba003986 */ /* 0x0003e2000c101904 */
[----:B------:R-:W-:-:S03]  /*a3370*/  IMAD.WIDE R190, R192, 0x4, R4 ;  /* 0x00000004c0be7825 */ /* 0x000fc600078e0204 */
[----:B-1----:R-:W3:Y:S01]  /*a3380*/  LDL.LU R197, [R1+0x192c] ;  /* 0x00192c0001c57983 */ /* 0x002ee20000300800 */
[----:B------:R-:W-:-:S03]  /*a3390*/  IMAD.WIDE R186, R188, 0x4, R224 ;  /* 0x00000004bcba7825 */ /* 0x000fc600078e02e0 */
[----:B----4-:R1:W-:Y:S02]  /*a33a0*/  @P4 STG.E [R184.64], R249 ;  /* 0x000000f9b8004986 */ /* 0x0103e4000c101904 */
[----:B-1----:R-:W-:Y:S02]  /*a33b0*/  IMAD.WIDE R184, R188, 0x4, R222 ;  /* 0x00000004bcb87825 */ /* 0x002fe400078e02de */
[----:B------:R-:W4:Y:S02]  /*a33c0*/  LDL.LU R249, [R1+0x190c] ;  /* 0x00190c0001f97983 */ /* 0x000f240000300800 */
[----:B------:R-:W-:Y:S02]  /*a33d0*/  IMAD.WIDE R188, R192, 0x4, R2 ;  /* 0x00000004c0bc7825 */ /* 0x000fe400078e0202 */
[----:B------:R-:W-:Y:S04]  /*a33e0*/  @P1 STG.E [R184.64], R195 ;  /* 0x000000c3b8001986 */ /* 0x000fe8000c101904 */
[----:B--2---:R-:W-:Y:S04]  /*a33f0*/  @P2 STG.E [R186.64], R199 ;  /* 0x000000c7ba002986 */ /* 0x004fe8000c101904 */
[----:B------:R1:W-:Y:S04]  /*a3400*/  @P6 STG.E [R188.64], R196 ;  /* 0x000000c4bc006986 */ /* 0x0003e8000c101904 */
[----:B---3--:R2:W-:Y:S04]  /*a3410*/  @P5 STG.E [R190.64], R248 ;  /* 0x000000f8be005986 */ /* 0x0085e8000c101904 */
[----:B-1----:R-:W3:Y:S04]  /*a3420*/  LDL.LU R196, [R1+0x18ec] ;  /* 0x0018ec0001c47983 */ /* 0x002ee80000300800 */
[----:B------:R-:W3:Y:S04]  /*a3430*/  LDL.LU R193, [R1+0x41ac] ;  /* 0x0041ac0001c17983 */ /* 0x000ee80000300800 */
[----:B--2---:R-:W2:Y:S01]  /*a3440*/  LDL.LU R248, [R1+0x18cc] ;  /* 0x0018cc0001f87983 */ /* 0x004ea20000300800 */
[----:B------:R-:W-:-:S02]  /*a3450*/  ISETP.LT.AND P4, PT, R11, c[0x0][0x178], !P0 ;  /* 0x00005e000b007a0c */ /* 0x000fc40004781270 */
[----:B------:R-:W-:Y:S01]  /*a3460*/  ISETP.LT.AND P3, PT, R67, c[0x0][0x178], !P0 ;  /* 0x00005e0043007a0c */ /* 0x000fe20004761270 */
[C---:B------:R-:W-:Y:S01]  /*a3470*/  IMAD.WIDE R184, R192.reuse, 0x4, R6 ;  /* 0x00000004c0b87825 */ /* 0x040fe200078e0206 */
[----:B------:R-:W-:Y:S01]  /*a3480*/  ISETP.LT.AND P6, PT, R51, c[0x0][0x178], !P0 ;  /* 0x00005e0033007a0c */ /* 0x000fe200047c1270 */
[----:B------:R-:W2:Y:S02]  /*a3490*/  LDL.LU R195, [R1+0x18ac] ;  /* 0x0018ac0001c37983 */ /* 0x000ea40000300800 */
[----:B------:R-:W-:Y:S01]  /*a34a0*/  IMAD.WIDE R186, R192, 0x4, R200 ;  /* 0x00000004c0ba7825 */ /* 0x000fe200078e02c8 */
[----:B------:R-:W-:Y:S01]  /*a34b0*/  ISETP.LT.AND P5, PT, R19, c[0x0][0x178], !P0 ;  /* 0x00005e0013007a0c */ /* 0x000fe200047a1270 */
[----:B------:R-:W2:Y:S01]  /*a34c0*/  LDL.LU R199, [R1+0x186c] ;  /* 0x00186c0001c77983 */ /* 0x000ea20000300800 */
[----:B------:R-:W-:Y:S02]  /*a34d0*/  ISETP.LT.AND P2, PT, R35, c[0x0][0x178], !P0 ;  /* 0x00005e0023007a0c */ /* 0x000fe40004741270 */
[----:B------:R-:W-:Y:S01]  /*a34e0*/  ISETP.LT.AND P1, PT, R250, c[0x0][0x178], !P0 ;  /* 0x00005e00fa007a0c */ /* 0x000fe20004721270 */
[----:B------:R1:W-:Y:S01]  /*a34f0*/  @P4 STG.E [R184.64], R198 ;  /* 0x000000c6b8004986 */ /* 0x0003e2000c101904 */
[----:B------:R-:W-:Y:S01]  /*a3500*/  IMAD.WIDE R188, R192, 0x4, R206 ;  /* 0x00000004c0bc7825 */ /* 0x000fe200078e02ce */
[----:B------:R-:W-:-:S02]  /*a3510*/  ISETP.LT.AND P4, PT, R247, c[0x0][0x178], !P0 ;  /* 0x00005e00f7007a0c */ /* 0x000fc40004781270 */
[----:B-1----:R-:W2:Y:S01]  /*a3520*/  LDL.LU R198, [R1+0x183c] ;  /* 0x00183c0001c67983 */ /* 0x002ea20000300800 */
[----:B------:R-:W-:-:S04]  /*a3530*/  IMAD.WIDE R184, R192, 0x4, R202 ;  /* 0x00000004c0b87825 */ /* 0x000fc800078e02ca */
[----:B------:R-:W-:Y:S01]  /*a3540*/  IMAD.WIDE R190, R192, 0x4, R208 ;  /* 0x00000004c0be7825 */ /* 0x000fe200078e02d0 */
[----:B------:R1:W-:Y:S01]  /*a3550*/  @P3 STG.E [R186.64], R251 ;  /* 0x000000fbba003986 */ /* 0x0003e2000c101904 */
[----:B------:R-:W-:-:S03]  /*a3560*/  ISETP.LT.AND P3, PT, R246, c[0x0][0x178], !P0 ;  /* 0x00005e00f6007a0c */ /* 0x000fc60004761270 */
[----:B-1----:R-:W2:Y:S01]  /*a3570*/  LDL.LU R251, [R1+0x10ec] ;  /* 0x0010ec0001fb7983 */ /* 0x002ea20000300800 */
[----:B------:R-:W-:-:S03]  /*a3580*/  IMAD.WIDE R186, R192, 0x4, R204 ;  /* 0x00000004c0ba7825 */ /* 0x000fc600078e02cc */
[----:B------:R1:W-:Y:S04]  /*a3590*/  @P6 STG.E [R184.64], R240 ;  /* 0x000000f0b8006986 */ /* 0x0003e8000c101904 */
[----:B------:R1:W-:Y:S04]  /*a35a0*/  @P5 STG.E [R186.64], R194 ;  /* 0x000000c2ba005986 */ /* 0x0003e8000c101904 */
[----:B------:R1:W-:Y:S02]  /*a35b0*/  @P2 STG.E [R188.64], R197 ;  /* 0x000000c5bc002986 */ /* 0x0003e4000c101904 */
[----:B-1----:R-:W-:-:S04]  /*a35c0*/  IMAD.WIDE R184, R192, 0x4, R210 ;  /* 0x00000004c0b87825 */ /* 0x002fc800078e02d2 */
[----:B------:R-:W-:Y:S01]  /*a35d0*/  IMAD.WIDE R186, R192, 0x4, R212 ;  /* 0x00000004c0ba7825 */ /* 0x000fe200078e02d4 */
[----:B------:R-:W2:Y:S04]  /*a35e0*/  LDL.LU R197, [R1+0x10dc] ;  /* 0x0010dc0001c57983 */ /* 0x000ea80000300800 */
[----:B----4-:R1:W-:Y:S04]  /*a35f0*/  @P1 STG.E [R190.64], R249 ;  /* 0x000000f9be001986 */ /* 0x0103e8000c101904 */
[----:B-1----:R-:W4:Y:S04]  /*a3600*/  LDL.LU R249, [R1+0xffc] ;  /* 0x000ffc0001f97983 */ /* 0x002f280000300800 */
[----:B------:R-:W4:Y:S04]  /*a3610*/  LDL.LU R240, [R1+0x14f0] ;  /* 0x0014f00001f07983 */ /* 0x000f280000300800 */
[----:B------:R-:W4:Y:S04]  /*a3620*/  LDL.LU R194, [R1+0x14e0] ;  /* 0x0014e00001c27983 */ /* 0x000f280000300800 */
[----:B---3--:R1:W-:Y:S04]  /*a3630*/  @P4 STG.E [R184.64], R196 ;  /* 0x000000c4b8004986 */ /* 0x0083e8000c101904 */
[----:B--2---:R2:W-:Y:S04]  /*a3640*/  @P3 STG.E [R186.64], R248 ;  /* 0x000000f8ba003986 */ /* 0x0045e8000c101904 */
[----:B-1----:R-:W3:Y:S04]  /*a3650*/  LDL.LU R196, [R1+0x12d0] ;  /* 0x0012d00001c47983 */ /* 0x002ee80000300800 */
[----:B--2---:R-:W2:Y:S01]  /*a3660*/  LDL.LU R248, [R1+0xee0] ;  /* 0x000ee00001f87983 */ /* 0x004ea20000300800 */
        /* <DEDUP_REMOVED lines=10> */
[----:B------:R-:W-:-:S03]  /*a3710*/  ISETP.LT.AND P3, PT, R229, c[0x0][0x178], !P0 ;  /* 0x00005e00e5007a0c */ /* 0x000fc60004761270 */
[----:B------:R-:W-:Y:S01]  /*a3720*/  @P5 STG.E [R188.64], R198 ;  /* 0x000000c6bc005986 */ /* 0x000fe2000c101904 */
[----:B------:R-:W-:Y:S02]  /*a3730*/  ISETP.LT.AND P0, PT, R228, c[0x0][0x178], !P0 ;  /* 0x00005e00e4007a0c */ /* 0x000fe40004701270 */
[----:B------:R-:W-:Y:S01]  /*a3740*/  ISETP.GE.AND P4, PT, R193, c[0x0][0x17c], PT ;  /* 0x00005f00c1007a0c */ /* 0x000fe20003f86270 */
[----:B-1----:R-:W2:Y:S03]  /*a3750*/  LDL.LU R199, [R1+0xce0] ;  /* 0x000ce00001c77983 */ /* 0x002ea60000300800 */
[----:B------:R-:W-:Y:S01]  /*a3760*/  ISETP.LT.AND P1, PT, R83, c[0x0][0x178], !P4 ;  /* 0x00005e0053007a0c */ /* 0x000fe20006721270 */
[C---:B------:R-:W-:Y:S01]  /*a3770*/  IMAD.WIDE R184, R192.reuse, 0x4, R222 ;  /* 0x00000004c0b87825 */ /* 0x040fe200078e02de */
[----:B------:R-:W-:Y:S02]  /*a3780*/  ISETP.LT.AND P6, PT, R107, c[0x0][0x178], !P4 ;  /* 0x00005e006b007a0c */ /* 0x000fe400067c1270 */
[----:B------:R-:W-:Y:S01]  /*a3790*/  ISETP.LT.AND P5, PT, R11, c[0x0][0x178], !P4 ;  /* 0x00005e000b007a0c */ /* 0x000fe200067a1270 */
[C---:B------:R-:W-:Y:S01]  /*a37a0*/  IMAD.WIDE R186, R192.reuse, 0x4, R224 ;  /* 0x00000004c0ba7825 */ /* 0x040fe200078e02e0 */
[----:B------:R-:W-:Y:S01]  /*a37b0*/  IADD3 R192, R192, c[0x0][0x198], RZ ;  /* 0x00006600c0c07a10 */ /* 0x000fe20007ffe0ff */
[----:B------:R1:W-:Y:S01]  /*a37c0*/  @P2 STG.E [R190.64], R251 ;  /* 0x000000fbbe002986 */ /* 0x0003e2000c101904 */
[----:B------:R-:W-:-:S03]  /*a37d0*/  ISETP.LT.AND P2, PT, R67, c[0x0][0x178], !P4 ;  /* 0x00005e0043007a0c */ /* 0x000fc60006741270 */
[----:B-1----:R-:W2:Y:S04]  /*a37e0*/  LDL.LU R251, [R1+0x8a0] ;  /* 0x0008a00001fb7983 */ /* 0x002ea80000300800 */
[----:B------:R-:W2:Y:S04]  /*a37f0*/  LDL.LU R195, [R1+0x720] ;  /* 0x0007200001c37983 */ /* 0x000ea80000300800 */
[----:B------:R-:W2:Y:S04]  /*a3800*/  LDL.LU R193, [R1+0x41b0] ;  /* 0x0041b00001c17983 */ /* 0x000ea80000300800 */
[----:B------:R-:W2:Y:S04]  /*a3810*/  LDL.LU R198, [R1+0x710] ;  /* 0x0007100001c67983 */ /* 0x000ea80000300800 */
[----:B------:R1:W-:Y:S01]  /*a3820*/  @P3 STG.E [R184.64], R197 ;  /* 0x000000c5b8003986 */ /* 0x0003e2000c101904 */
[----:B------:R-:W-:-:S04]  /*a3830*/  IMAD.WIDE R188, R192, 0x4, R6 ;  /* 0x00000004c0bc7825 */ /* 0x000fc800078e0206 */
[C---:B------:R-:W-:Y:S01]  /*a3840*/  IMAD.WIDE R190, R192.reuse, 0x4, R200 ;  /* 0x00000004c0be7825 */ /* 0x040fe200078e02c8 */
[----:B-1----:R-:W2:Y:S03]  /*a3850*/  LDL.LU R197, [R1+0x610] ;  /* 0x0006100001c57983 */ /* 0x002ea60000300800 */
[C---:B------:R-:W-:Y:S01]  /*a3860*/  IMAD.WIDE R184, R192.reuse, 0x4, R2 ;  /* 0x00000004c0b87825 */ /* 0x040fe200078e0202 */
[----:B----4-:R1:W-:Y:S04]  /*a3870*/  @P0 STG.E [R186.64], R249 ;  /* 0x000000f9ba000986 */ /* 0x0103e8000c101904 */
[----:B------:R-:W-:Y:S04]  /*a3880*/  @P1 STG.E [R184.64], R240 ;  /* 0x000000f0b8001986 */ /* 0x000fe8000c101904 */
[----:B-1----:R-:W4:Y:S01]  /*a3890*/  LDL.LU R249, [R1+0x520] ;  /* 0x0005200001f97983 */ /* 0x002f220000300800 */
[----:B------:R-:W-:-:S05]  /*a38a0*/  IMAD.WIDE R186, R192, 0x4, R4 ;  /* 0x00000004c0ba7825 */ /* 0x000fca00078e0204 */
[----:B------:R-:W-:Y:S04]  /*a38b0*/  @P6 STG.E [R186.64], R194 ;  /* 0x000000c2ba006986 */ /* 0x000fe8000c101904 */
[----:B---3--:R1:W-:Y:S04]  /*a38c0*/  @P5 STG.E [R188.64], R196 ;  /* 0x000000c4bc005986 */ /* 0x0083e8000c101904 */
[----:B--2---:R2:W-:Y:S04]  /*a38d0*/  @P2 STG.E [R190.64], R248 ;  /* 0x000000f8be002986 */ /* 0x0045e8000c101904 */
[----:B-1----:R-:W3:Y:S04]  /*a38e0*/  LDL.LU R196, [R1+0x510] ;  /* 0x0005100001c47983 */ /* 0x002ee80000300800 */
[----:B--2---:R-:W2:Y:S01]  /*a38f0*/  LDL.LU R248, [R1+0x1a0] ;  /* 0x0001a00001f87983 */ /* 0x004ea20000300800 */
[----:B------:R-:W-:-:S02]  /*a3900*/  ISETP.LT.AND P3, PT, R51, c[0x0][0x178], !P4 ;  /* 0x00005e0033007a0c */ /* 0x000fc40006761270 */
[----:B------:R-:W-:Y:S01]  /*a3910*/  ISETP.LT.AND P0, PT, R19, c[0x0][0x178], !P4 ;  /* 0x00005e0013007a0c */ /* 0x000fe20006701270 */
[----:B------:R-:W-:Y:S01]  /*a3920*/  IMAD.WIDE R184, R192, 0x4, R202 ;  /* 0x00000004c0b87825 */ /* 0x000fe200078e02ca */
[----:B------:R-:W-:Y:S01]  /*a3930*/  ISETP.LT.AND P2, PT, R35, c[0x0][0x178], !P4 ;  /* 0x00005e0023007a0c */ /* 0x000fe20006741270 */
[----:B------:R-:W2:Y:S01]  /*a3940*/  LDL.LU R194, [R1+0xc0] ;  /* 0x0000c00001c27983 */ /* 0x000ea20000300800 */
[----:B------:R-:W-:Y:S01]  /*a3950*/  ISETP.LT.AND P1, PT, R250, c[0x0][0x178], !P4 ;  /* 0x00005e00fa007a0c */ /* 0x000fe20006721270 */
[----:B------:R-:W-:Y:S01]  /*a3960*/  IMAD.WIDE R186, R192, 0x4, R204 ;  /* 0x00000004c0ba7825 */ /* 0x000fe200078e02cc */
[----:B------:R-:W-:Y:S02]  /*a3970*/  ISETP.LT.AND P6, PT, R247, c[0x0][0x178], !P4 ;  /* 0x00005e00f7007a0c */ /* 0x000fe400067c1270 */
[----:B------:R-:W-:Y:S01]  /*a3980*/  ISETP.LT.AND P5, PT, R246, c[0x0][0x178], !P4 ;  /* 0x00005e00f6007a0c */ /* 0x000fe200067a1270 */
[C---:B------:R-:W-:Y:S02]  /*a3990*/  IMAD.WIDE R188, R192.reuse, 0x4, R210 ;  /* 0x00000004c0bc7825 */ /* 0x040fe400078e02d2 */
[----:B------:R1:W-:Y:S01]  /*a39a0*/  @P3 STG.E [R184.64], R199 ;  /* 0x000000c7b8003986 */ /* 0x0003e2000c101904 */
[----:B------:R-:W-:Y:S01]  /*a39b0*/  ISETP.LT.AND P3, PT, R245, c[0x0][0x178], !P4 ;  /* 0x00005e00f5007a0c */ /* 0x000fe20006761270 */
[----:B------:R-:W-:-:S02]  /*a39c0*/  IMAD.WIDE R190, R192, 0x4, R212 ;  /* 0x00000004c0be7825 */ /* 0x000fc400078e02d4 */
[----:B-1----:R-:W2:Y:S02]  /*a39d0*/  LDL.LU R199, [R1+0xb0] ;  /* 0x0000b00001c77983 */ /* 0x002ea40000300800 */
[----:B------:R-:W-:Y:S02]  /*a39e0*/  IMAD.WIDE R184, R192, 0x4, R206 ;  /* 0x00000004c0b87825 */ /* 0x000fe400078e02ce */
[----:B------:R1:W-:Y:S01]  /*a39f0*/  @P0 STG.E [R186.64], R251 ;  /* 0x000000fbba000986 */ /* 0x0003e2000c101904 */
[----:B------:R-:W-:-:S03]  /*a3a00*/  ISETP.LT.AND P0, PT, R244, c[0x0][0x178], !P4 ;  /* 0x00005e00f4007a0c */ /* 0x000fc60006701270 */
[----:B------:R1:W-:Y:S04]  /*a3a10*/  @P2 STG.E [R184.64], R195 ;  /* 0x000000c3b8002986 */ /* 0x0003e8000c101904 */
[----:B-1----:R-:W2:Y:S01]  /*a3a20*/  LDL.LU R251, [R1+0x40] ;  /* 0x0000400001fb7983 */ /* 0x002ea20000300800 */
[----:B------:R-:W-:-:S05]  /*a3a30*/  IMAD.WIDE R186, R192, 0x4, R208 ;  /* 0x00000004c0ba7825 */ /* 0x000fca00078e02d0 */
[----:B------:R1:W-:Y:S01]  /*a3a40*/  @P1 STG.E [R186.64], R198 ;  /* 0x000000c6ba001986 */ /* 0x0003e2000c101904 */
[----:B------:R-:W-:-:S03]  /*a3a50*/  IMAD.WIDE R184, R192, 0x4, R214 ;  /* 0x00000004c0b87825 */ /* 0x000fc600078e02d6 */
[----:B-1----:R-:W2:Y:S04]  /*a3a60*/  LDL.LU R198, [R1+0x14f4] ;  /* 0x0014f40001c67983 */ /* 0x002ea80000300800 */
[----:B------:R-:W-:Y:S01]  /*a3a70*/  @P6 STG.E [R188.64], R197 ;  /* 0x000000c5bc006986 */ /* 0x000fe2000c101904 */
[----:B------:R-:W-:-:S03]  /*a3a80*/  IMAD.WIDE R186, R192, 0x4, R216 ;  /* 0x00000004c0ba7825 */ /* 0x000fc600078e02d8 */
[----:B----4-:R1:W-:Y:S04]  /*a3a90*/  @P5 STG.E [R190.64], R249 ;  /* 0x000000f9be005986 */ /* 0x0103e8000c101904 */
[----:B-1----:R-:W4:Y:S04]  /*a3aa0*/  LDL.LU R249, [R1+0x14e4] ;  /* 0x0014e40001f97983 */ /* 0x002f280000300800 */
[----:B------:R-:W4:Y:S04]  /*a3ab0*/  LDL.LU R195, [R1+0x12d4] ;  /* 0x0012d40001c37983 */ /* 0x000f280000300800 */
[----:B------:R-:W4:Y:S04]  /*a3ac0*/  LDL.LU R197, [R1+0xee4] ;  /* 0x000ee40001c57983 */ /* 0x000f280000300800 */
[----:B---3--:R1:W-:Y:S04]  /*a3ad0*/  @P3 STG.E [R184.64], R196 ;  /* 0x000000c4b8003986 */ /* 0x0083e8000c101904 */
[----:B--2---:R2:W-:Y:S04]  /*a3ae0*/  @P0 STG.E [R186.64], R248 ;  /* 0x000000f8ba000986 */ /* 0x0045e8000c101904 */
[----:B-1----:R-:W3:Y:S04]  /*a3af0*/  LDL.LU R196, [R1+0xce4] ;  /* 0x000ce40001c47983 */ /* 0x002ee80000300800 */
[----:B--2---:R-:W3:Y:S01]  /*a3b00*/  LDL.LU R248, [R1+0x8a4] ;  /* 0x0008a40001f87983 */ /* 0x004ee20000300800 */
[----:B------:R-:W-:-:S02]  /*a3b10*/  ISETP.LT.AND P1, PT, R231, c[0x0][0x178], !P4 ;  /* 0x00005e00e7007a0c */ /* 0x000fc40006721270 */
[----:B------:R-:W-:Y:S02]  /*a3b20*/  ISETP.LT.AND P5, PT, R230, c[0x0][0x178], !P4 ;  /* 0x00005e00e6007a0c */ /* 0x000fe400067a1270 */
[----:B------:R-:W-:Y:S01]  /*a3b30*/  ISETP.LT.AND P6, PT, R229, c[0x0][0x178], !P4 ;  /* 0x00005e00e5007a0c */ /* 0x000fe200067c1270 */
[----:B------:R-:W-:Y:S01]  /*a3b40*/  IMAD.WIDE R184, R192, 0x4, R218 ;  /* 0x00000004c0b87825 */ /* 0x000fe200078e02da */
[----:B------:R-:W-:Y:S02]  /*a3b50*/  ISETP.GE.AND P2, PT, R193, c[0x0][0x17c], PT ;  /* 0x00005f00c1007a0c */ /* 0x000fe40003f46270 */
[----:B------:R-:W-:Y:S01]  /*a3b60*/  ISETP.LT.AND P4, PT, R228, c[0x0][0x178], !P4 ;  /* 0x00005e00e4007a0c */ /* 0x000fe20006781270 */
[C---:B------:R-:W-:Y:S01]  /*a3b70*/  IMAD.WIDE R186, R192.reuse, 0x4, R220 ;  /* 0x00000004c0ba7825 */ /* 0x040fe200078e02dc */
[----:B------:R-:W-:Y:S01]  /*a3b80*/  ISETP.LT.AND P3, PT, R83, c[0x0][0x178], !P2 ;  /* 0x00005e0053007a0c */ /* 0x000fe20005761270 */
[----:B------:R-:W3:Y:S02]  /*a3b90*/  LDL.LU R193, [R1+0x41b4] ;  /* 0x0041b40001c17983 */ /* 0x000ee40000300800 */
[----:B------:R-:W-:-:S02]  /*a3ba0*/  IMAD.WIDE R188, R192, 0x4, R222 ;  /* 0x00000004c0bc7825 */ /* 0x000fc400078e02de */
[----:B------:R1:W-:Y:S02]  /*a3bb0*/  @P1 STG.E [R184.64], R194 ;  /* 0x000000c2b8001986 */ /* 0x0003e4000c101904 */
[C---:B------:R-:W-:Y:S01]  /*a3bc0*/  IMAD.WIDE R190, R192.reuse, 0x4, R224 ;  /* 0x00000004c0be7825 */ /* 0x040fe200078e02e0 */
[----:B------:R-:W-:Y:S01]  /*a3bd0*/  IADD3 R192, R192, c[0x0][0x198], RZ ;  /* 0x00006600c0c07a10 */ /* 0x000fe20007ffe0ff */
[----:B------:R1:W-:Y:S01]  /*a3be0*/  @P5 STG.E [R186.64], R199 ;  /* 0x000000c7ba005986 */ /* 0x0003e2000c101904 */
[----:B------:R-:W-:-:S03]  /*a3bf0*/  ISETP.LT.AND P0, PT, R107, c[0x0][0x178], !P2 ;  /* 0x00005e006b007a0c */ /* 0x000fc60005701270 */
[----:B-1----:R-:W3:Y:S01]  /*a3c00*/  LDL.LU R194, [R1+0x724] ;  /* 0x0007240001c27983 */ /* 0x002ee20000300800 */
[----:B------:R-:W-:-:S03]  /*a3c10*/  IMAD.WIDE R184, R192, 0x4, R2 ;  /* 0x00000004c0b87825 */ /* 0x000fc600078e0202 */
[----:B------:R-:W3:Y:S01]  /*a3c20*/  LDL.LU R199, [R1+0x714] ;  /* 0x0007140001c77983 */ /* 0x000ee20000300800 */
[----:B------:R-:W-:Y:S01]  /*a3c30*/  ISETP.LT.AND P1, PT, R67, c[0x0][0x178], !P2 ;  /* 0x00005e0043007a0c */ /* 0x000fe20005721270 */
[----:B------:R-:W-:Y:S01]  /*a3c40*/  IMAD.WIDE R186, R192, 0x4, R4 ;  /* 0x00000004c0ba7825 */ /* 0x000fe200078e0204 */
[----:B------:R-:W-:Y:S01]  /*a3c50*/  ISETP.LT.AND P5, PT, R51, c[0x0][0x178], !P2 ;  /* 0x00005e0033007a0c */ /* 0x000fe200057a1270 */
[----:B------:R1:W-:Y:S01]  /*a3c60*/  @P6 STG.E [R188.64], R251 ;  /* 0x000000fbbc006986 */ /* 0x0003e2000c101904 */
[----:B------:R-:W-:-:S03]  /*a3c70*/  ISETP.LT.AND P6, PT, R11, c[0x0][0x178], !P2 ;  /* 0x00005e000b007a0c */ /* 0x000fc600057c1270 */
[----:B------:R-:W-:Y:S04]  /*a3c80*/  @P4 STG.E [R190.64], R232 ;  /* 0x000000e8be004986 */ /* 0x000fe8000c101904 */
[----:B-1----:R-:W3:Y:S01]  /*a3c90*/  LDL.LU R251, [R1+0x614] ;  /* 0x0006140001fb7983 */ /* 0x002ee20000300800 */
[----:B------:R-:W-:-:S03]  /*a3ca0*/  ISETP.LT.AND P4, PT, R19, c[0x0][0x178], !P2 ;  /* 0x00005e0013007a0c */ /* 0x000fc60005781270 */
[----:B------:R1:W-:Y:S01]  /*a3cb0*/  @P3 STG.E [R184.64], R198 ;  /* 0x000000c6b8003986 */ /* 0x0003e2000c101904 */
[----:B------:R-:W-:-:S03]  /*a3cc0*/  IMAD.WIDE R188, R192, 0x4, R202 ;  /* 0x00000004c0bc7825 */ /* 0x000fc600078e02ca */
[----:B-1----:R-:W3:Y:S01]  /*a3cd0*/  LDL.LU R198, [R1+0x524] ;  /* 0x0005240001c67983 */ /* 0x002ee20000300800 */
[----:B------:R-:W-:-:S04]  /*a3ce0*/  IMAD.WIDE R184, R192, 0x4, R6 ;  /* 0x00000004c0b87825 */ /* 0x000fc800078e0206 */
[C---:B------:R-:W-:Y:S01]  /*a3cf0*/  IMAD.WIDE R190, R192.reuse, 0x4, R204 ;  /* 0x00000004c0be7825 */ /* 0x040fe200078e02cc */
[----:B----4-:R1:W-:Y:S04]  /*a3d00*/  @P0 STG.E [R186.64], R249 ;  /* 0x000000f9ba000986 */ /* 0x0103e8000c101904 */
[----:B------:R4:W-:Y:S04]  /*a3d10*/  @P6 STG.E [R184.64], R195 ;  /* 0x000000c3b8006986 */ /* 0x0009e8000c101904 */
[----:B-1----:R-:W2:Y:S01]  /*a3d20*/  LDL.LU R249, [R1+0x514] ;  /* 0x0005140001f97983 */ /* 0x002ea20000300800 */
[----:B------:R-:W-:-:S03]  /*a3d30*/  IMAD.WIDE R186, R192, 0x4, R200 ;  /* 0x00000004c0ba7825 */ /* 0x000fc600078e02c8 */
[----:B----4-:R-:W4:Y:S04]  /*a3d40*/  LDL.LU R195, [R1+0x1a4] ;  /* 0x0001a40001c37983 */ /* 0x010f280000300800 */
[----:B------:R1:W-:Y:S04]  /*a3d50*/  @P1 STG.E [R186.64], R197 ;  /* 0x000000c5ba001986 */ /* 0x0003e8000c101904 */
[----:B---3--:R3:W-:Y:S04]  /*a3d60*/  @P5 STG.E [R188.64], R196 ;  /* 0x000000c4bc005986 */ /* 0x0087e8000c101904 */
[----:B-1----:R-:W4:Y:S04]  /*a3d70*/  LDL.LU R197, [R1+0xc4] ;  /* 0x0000c40001c57983 */ /* 0x002f280000300800 */
[----:B------:R1:W-:Y:S04]  /*a3d80*/  @P4 STG.E [R190.64], R248 ;  /* 0x000000f8be004986 */ /* 0x0003e8000c101904 */
[----:B---3--:R-:W3:Y:S04]  /*a3d90*/  LDL.LU R196, [R1+0xb4] ;  /* 0x0000b40001c47983 */ /* 0x008ee80000300800 */
        /* <DEDUP_REMOVED lines=8> */
[----:B------:R1:W-:Y:S01]  /*a3e20*/  @P0 STG.E [R186.64], R194 ;  /* 0x000000c2ba000986 */ /* 0x0003e2000c101904 */
[----:B------:R-:W-:-:S03]  /*a3e30*/  ISETP.LT.AND P4, PT, R245, c[0x0][0x178], !P2 ;  /* 0x00005e00f5007a0c */ /* 0x000fc60005781270 */
[----:B------:R1:W-:Y:S01]  /*a3e40*/  @P3 STG.E [R188.64], R199 ;  /* 0x000000c7bc003986 */ /* 0x0003e2000c101904 */
[----:B------:R-:W-:Y:S02]  /*a3e50*/  ISETP.LT.AND P0, PT, R244, c[0x0][0x178], !P2 ;  /* 0x00005e00f4007a0c */ /* 0x000fe40005701270 */
[----:B------:R-:W-:Y:S01]  /*a3e60*/  ISETP.LT.AND P3, PT, R231, c[0x0][0x178], !P2 ;  /* 0x00005e00e7007a0c */ /* 0x000fe20005761270 */
[----:B-1----:R-:W-:-:S04]  /*a3e70*/  IMAD.WIDE R186, R192, 0x4, R212 ;  /* 0x00000004c0ba7825 */ /* 0x002fc800078e02d4 */
[----:B------:R-:W-:-:S04]  /*a3e80*/  IMAD.WIDE R188, R192, 0x4, R216 ;  /* 0x00000004c0bc7825 */ /* 0x000fc800078e02d8 */
[----:B------:R-:W-:Y:S01]  /*a3e90*/  IMAD.WIDE R190, R192, 0x4, R218 ;  /* 0x00000004c0be7825 */ /* 0x000fe200078e02da */
[----:B------:R1:W-:Y:S01]  /*a3ea0*/  @P6 STG.E [R184.64], R251 ;  /* 0x000000fbb8006986 */ /* 0x0003e2000c101904 */
[----:B------:R-:W-:-:S03]  /*a3eb0*/  ISETP.LT.AND P6, PT, R230, c[0x0][0x178], !P2 ;  /* 0x00005e00e6007a0c */ /* 0x000fc600057c1270 */
[----:B-1----:R-:W3:Y:S01]  /*a3ec0*/  LDL.LU R251, [R1+0x1a20] ;  /* 0x001a200001fb7983 */ /* 0x002ee20000300800 */
[----:B------:R-:W-:-:S03]  /*a3ed0*/  IMAD.WIDE R184, R192, 0x4, R214 ;  /* 0x00000004c0b87825 */ /* 0x000fc600078e02d6 */
[----:B------:R-:W3:Y:S04]  /*a3ee0*/  LDL.LU R194, [R1+0x19f0] ;  /* 0x0019f00001c27983 */ /* 0x000ee80000300800 */
[----:B------:R1:W-:Y:S01]  /*a3ef0*/  @P5 STG.E [R186.64], R198 ;  /* 0x000000c6ba005986 */ /* 0x0003e2000c101904 */
[----:B------:R-:W-:-:S03]  /*a3f00*/  ISETP.LT.AND P5, PT, R229, c[0x0][0x178], !P2 ;  /* 0x00005e00e5007a0c */ /* 0x000fc600057a1270 */
[----:B------:R-:W3:Y:S04]  /*a3f10*/  LDL.LU R199, [R1+0x19d0] ;  /* 0x0019d00001c77983 */ /* 0x000ee80000300800 */
[----:B-1----:R-:W3:Y:S01]  /*a3f20*/  LDL.LU R198, [R1+0x19b0] ;  /* 0x0019b00001c67983 */ /* 0x002ee20000300800 */
[----:B------:R-:W-:-:S03]  /*a3f30*/  IMAD.WIDE R186, R192, 0x4, R222 ;  /* 0x00000004c0ba7825 */ /* 0x000fc600078e02de */
[----:B--2---:R1:W-:Y:S04]  /*a3f40*/  @P4 STG.E [R184.64], R249 ;  /* 0x000000f9b8004986 */ /* 0x0043e8000c101904 */
[----:B----4-:R-:W-:Y:S04]  /*a3f50*/  @P0 STG.E [R188.64], R195 ;  /* 0x000000c3bc000986 */ /* 0x010fe8000c101904 */
[----:B-1----:R-:W2:Y:S01]  /*a3f60*/  LDL.LU R249, [R1+0x1700] ;  /* 0x0017000001f97983 */ /* 0x002ea20000300800 */
[----:B------:R-:W-:-:S03]  /*a3f70*/  IMAD.WIDE R184, R192, 0x4, R220 ;  /* 0x00000004c0b87825 */ /* 0x000fc600078e02dc */
[----:B------:R1:W-:Y:S04]  /*a3f80*/  @P3 STG.E [R190.64], R197 ;  /* 0x000000c5be003986 */ /* 0x0003e8000c101904 */
[----:B---3--:R-:W-:Y:S04]  /*a3f90*/  @P6 STG.E [R184.64], R196 ;  /* 0x000000c4b8006986 */ /* 0x008fe8000c101904 */
[----:B-1----:R-:W3:Y:S04]  /*a3fa0*/  LDL.LU R197, [R1+0x1600] ;  /* 0x0016000001c57983 */ /* 0x002ee80000300800 */
[----:B------:R1:W-:Y:S04]  /*a3fb0*/  @P5 STG.E [R186.64], R248 ;  /* 0x000000f8ba005986 */ /* 0x0003e8000c101904 */
[----:B-1----:R-:W4:Y:S01]  /*a3fc0*/  LDL.LU R248, [R1+0x12e0] ;  /* 0x0012e00001f87983 */ /* 0x002f220000300800 */
[----:B------:R-:W-:-:S02]  /*a3fd0*/  ISETP.GE.AND P1, PT, R193, c[0x0][0x17c], PT ;  /* 0x00005f00c1007a0c */ /* 0x000fc40003f26270 */
[----:B------:R-:W-:Y:S01]  /*a3fe0*/  ISETP.LT.AND P2, PT, R228, c[0x0][0x178], !P2 ;  /* 0x00005e00e4007a0c */ /* 0x000fe20005741270 */
[C---:B------:R-:W-:Y:S01]  /*a3ff0*/  IMAD.WIDE R184, R192.reuse, 0x4, R224 ;  /* 0x00000004c0b87825 */ /* 0x040fe200078e02e0 */
[----:B------:R-:W-:Y:S01]  /*a4000*/  ISETP.LT.AND P4, PT, R83, c[0x0][0x178], !P1 ;  /* 0x00005e0053007a0c */ /* 0x000fe20004f81270 */
[----:B------:R-:W4:Y:S01]  /*a4010*/  LDL.LU R240, [R1+0xe20] ;  /* 0x000e200001f07983 */ /* 0x000f220000300800 */
[----:B------:R-:W-:Y:S02]  /*a4020*/  IADD3 R193, R192, c[0x0][0x198], RZ ;  /* 0x00006600c0c17a10 */ /* 0x000fe40007ffe0ff */
[----:B------:R-:W-:Y:S01]  /*a4030*/  ISETP.LT.AND P0, PT, R107, c[0x0][0x178], !P1 ;  /* 0x00005e006b007a0c */ /* 0x000fe20004f01270 */
[----:B------:R-:W4:Y:S02]  /*a4040*/  LDL.LU R192, [R1+0x41b8] ;  /* 0x0041b80001c07983 */ /* 0x000f240000300800 */
[----:B------:R-:W-:Y:S01]  /*a4050*/  IMAD.WIDE R186, R193, 0x4, R2 ;  /* 0x00000004c1ba7825 */ /* 0x000fe200078e0202 */
[----:B------:R-:W-:Y:S01]  /*a4060*/  ISETP.LT.AND P6, PT, R11, c[0x0][0x178], !P1 ;  /* 0x00005e000b007a0c */ /* 0x000fe20004fc1270 */
[----:B------:R-:W4:Y:S01]  /*a4070*/  LDL.LU R195, [R1+0xcf0] ;  /* 0x000cf00001c37983 */ /* 0x000f220000300800 */
[----:B------:R-:W-:-:S03]  /*a4080*/  ISETP.LT.AND P5, PT, R67, c[0x0][0x178], !P1 ;  /* 0x00005e0043007a0c */ /* 0x000fc60004fa1270 */
[----:B------:R1:W-:Y:S01]  /*a4090*/  @P2 STG.E [R184.64], R233 ;  /* 0x000000e9b8002986 */ /* 0x0003e2000c101904 */
[----:B------:R-:W-:-:S03]  /*a40a0*/  ISETP.LT.AND P3, PT, R51, c[0x0][0x178], !P1 ;  /* 0x00005e0033007a0c */ /* 0x000fc60004f61270 */
[----:B------:R-:W4:Y:S01]  /*a40b0*/  LDL.LU R196, [R1+0x9e0] ;  /* 0x0009e00001c47983 */ /* 0x000f220000300800 */
[----:B------:R-:W-:Y:S01]  /*a40c0*/  IMAD.WIDE R188, R193, 0x4, R200 ;  /* 0x00000004c1bc7825 */ /* 0x000fe200078e02c8 */
[----:B------:R-:W-:-:S03]  /*a40d0*/  ISETP.LT.AND P2, PT, R35, c[0x0][0x178], !P1 ;  /* 0x00005e0023007a0c */ /* 0x000fc60004f41270 */
[----:B------:R-:W-:-:S04]  /*a40e0*/  IMAD.WIDE R190, R193, 0x4, R202 ;  /* 0x00000004c1be7825 */ /* 0x000fc800078e02ca */
[----:B-1----:R-:W-:Y:S01]  /*a40f0*/  IMAD.WIDE R184, R193, 0x4, R4 ;  /* 0x00000004c1b87825 */ /* 0x002fe200078e0204 */
[----:B------:R1:W-:Y:S01]  /*a4100*/  @P4 STG.E [R186.64], R251 ;  /* 0x000000fbba004986 */ /* 0x0003e2000c101904 */
[----:B------:R-:W-:-:S03]  /*a4110*/  ISETP.LT.AND P4, PT, R19, c[0x0][0x178], !P1 ;  /* 0x00005e0013007a0c */ /* 0x000fc60004f81270 */
[----:B-1----:R-:W4:Y:S01]  /*a4120*/  LDL.LU R251, [R1+0x9d0] ;  /* 0x0009d00001fb7983 */ /* 0x002f220000300800 */
[----:B------:R-:W-:-:S03]  /*a4130*/  IMAD.WIDE R186, R193, 0x4, R6 ;  /* 0x00000004c1ba7825 */ /* 0x000fc600078e0206 */
[----:B------:R1:W-:Y:S04]  /*a4140*/  @P0 STG.E [R184.64], R194 ;  /* 0x000000c2b8000986 */ /* 0x0003e8000c101904 */
[----:B------:R1:W-:Y:S04]  /*a4150*/  @P6 STG.E [R186.64], R199 ;  /* 0x000000c7ba006986 */ /* 0x0003e8000c101904 */
[----:B------:R-:W-:Y:S01]  /*a4160*/  @P5 STG.E [R188.64], R198 ;  /* 0x000000c6bc005986 */ /* 0x000fe2000c101904 */
[----:B-1----:R-:W-:-:S03]  /*a4170*/  IMAD.WIDE R184, R193, 0x4, R204 ;  /* 0x00000004c1b87825 */ /* 0x002fc600078e02cc */
[----:B------:R-:W4:Y:S01]  /*a4180*/  LDL.LU R199, [R1+0x870] ;  /* 0x0008700001c77983 */ /* 0x000f220000300800 */
[----:B------:R-:W-:-:S03]  /*a4190*/  IMAD.WIDE R186, R193, 0x4, R206 ;  /* 0x00000004c1ba7825 */ /* 0x000fc600078e02ce */
[----:B--2---:R1:W-:Y:S04]  /*a41a0*/  @P3 STG.E [R190.64], R249 ;  /* 0x000000f9be003986 */ /* 0x0043e8000c101904 */
[----:B-1----:R-:W2:Y:S04]  /*a41b0*/  LDL.LU R249, [R1+0x620] ;  /* 0x0006200001f97983 */ /* 0x002ea80000300800 */
[----:B------:R-:W2:Y:S04]  /*a41c0*/  LDL.LU R194, [R1+0x2f0] ;  /* 0x0002f00001c27983 */ /* 0x000ea80000300800 */
[----:B---3--:R1:W-:Y:S04]  /*a41d0*/  @P4 STG.E [R184.64], R197 ;  /* 0x000000c5b8004986 */ /* 0x0083e8000c101904 */
[----:B------:R-:W3:Y:S04]  /*a41e0*/  LDL.LU R198, [R1+0x2e0] ;  /* 0x0002e00001c67983 */ /* 0x000ee80000300800 */
[----:B-1----:R-:W3:Y:S04]  /*a41f0*/  LDL.LU R197, [R1+0x150] ;  /* 0x0001500001c57983 */ /* 0x002ee80000300800 */
[----:B----4-:R1:W-:Y:S04]  /*a4200*/  @P2 STG.E [R186.64], R248 ;  /* 0x000000f8ba002986 */ /* 0x0103e8000c101904 */
[----:B-1----:R-:W4:Y:S01]  /*a4210*/  LDL.LU R248, [R1+0x1a24] ;  /* 0x001a240001f87983 */ /* 0x002f220000300800 */
        /* <DEDUP_REMOVED lines=9> */
[----:B------:R-:W-:Y:S01]  /*a42b0*/  @P0 STG.E [R186.64], R195 ;  /* 0x000000c3ba000986 */ /* 0x000fe2000c101904 */
[----:B------:R-:W-:-:S03]  /*a42c0*/  ISETP.LT.AND P4, PT, R244, c[0x0][0x178], !P1 ;  /* 0x00005e00f4007a0c */ /* 0x000fc60004f81270 */
[----:B------:R1:W-:Y:S01]  /*a42d0*/  @P6 STG.E [R188.64], R196 ;  /* 0x000000c4bc006986 */ /* 0x0003e2000c101904 */
[----:B------:R-:W-:Y:S02]  /*a42e0*/  ISETP.LT.AND P2, PT, R231, c[0x0][0x178], !P1 ;  /* 0x00005e00e7007a0c */ /* 0x000fe40004f41270 */
[----:B------:R-:W-:Y:S01]  /*a42f0*/  ISETP.GE.AND P3, PT, R192, c[0x0][0x17c], PT ;  /* 0x00005f00c0007a0c */ /* 0x000fe20003f66270 */
[C---:B-1----:R-:W-:Y:S01]  /*a4300*/  IMAD.WIDE R184, R193.reuse, 0x4, R216 ;  /* 0x00000004c1b87825 */ /* 0x042fe200078e02d8 */
[----:B------:R-:W-:Y:S01]  /*a4310*/  ISETP.LT.AND P0, PT, R230, c[0x0][0x178], !P1 ;  /* 0x00005e00e6007a0c */ /* 0x000fe20004f01270 */
[----:B------:R-:W4:Y:S02]  /*a4320*/  LDL.LU R196, [R1+0x19f4] ;  /* 0x0019f40001c47983 */ /* 0x000f240000300800 */
[----:B------:R-:W-:Y:S01]  /*a4330*/  IMAD.WIDE R186, R193, 0x4, R218 ;  /* 0x00000004c1ba7825 */ /* 0x000fe200078e02da */
[----:B------:R-:W-:Y:S02]  /*a4340*/  ISETP.LT.AND P6, PT, R83, c[0x0][0x178], !P3 ;  /* 0x00005e0053007a0c */ /* 0x000fe40005fc1270 */
[----:B------:R-:W-:Y:S01]  /*a4350*/  IADD3 R192, R193, c[0x0][0x198], RZ ;  /* 0x00006600c1c07a10 */ /* 0x000fe20007ffe0ff */
[----:B------:R1:W-:Y:S01]  /*a4360*/  @P5 STG.E [R190.64], R251 ;  /* 0x000000fbbe005986 */ /* 0x0003e2000c101904 */
[----:B------:R-:W-:-:S02]  /*a4370*/  ISETP.LT.AND P5, PT, R229, c[0x0][0x178], !P1 ;  /* 0x00005e00e5007a0c */ /* 0x000fc40004fa1270 */
[----:B------:R-:W-:Y:S01]  /*a4380*/  ISETP.LT.AND P1, PT, R228, c[0x0][0x178], !P1 ;  /* 0x00005e00e4007a0c */ /* 0x000fe20004f21270 */
[----:B-1----:R-:W4:Y:S04]  /*a4390*/  LDL.LU R251, [R1+0x19d4] ;  /* 0x0019d40001fb7983 */ /* 0x002f280000300800 */
[----:B------:R-:W4:Y:S04]  /*a43a0*/  LDL.LU R240, [R1+0x19b4] ;  /* 0x0019b40001f07983 */ /* 0x000f280000300800 */
[----:B------:R1:W-:Y:S01]  /*a43b0*/  @P4 STG.E [R184.64], R199 ;  /* 0x000000c7b8004986 */ /* 0x0003e2000c101904 */
[----:B------:R-:W-:-:S03]  /*a43c0*/  IMAD.WIDE R188, R193, 0x4, R224 ;  /* 0x00000004c1bc7825 */ /* 0x000fc600078e02e0 */
[----:B------:R-:W4:Y:S01]  /*a43d0*/  LDL.LU R195, [R1+0x1704] ;  /* 0x0017040001c37983 */ /* 0x000f220000300800 */
[----:B------:R-:W-:-:S04]  /*a43e0*/  IMAD.WIDE R190, R192, 0x4, R2 ;  /* 0x00000004c0be7825 */ /* 0x000fc800078e0202 */
[C---:B-1----:R-:W-:Y:S01]  /*a43f0*/  IMAD.WIDE R184, R193.reuse, 0x4, R220 ;  /* 0x00000004c1b87825 */ /* 0x042fe200078e02dc */
[----:B--2---:R1:W-:Y:S04]  /*a4400*/  @P2 STG.E [R186.64], R249 ;  /* 0x000000f9ba002986 */ /* 0x0043e8000c101904 */
[----:B------:R-:W-:Y:S04]  /*a4410*/  @P0 STG.E [R184.64], R194 ;  /* 0x000000c2b8000986 */ /* 0x000fe8000c101904 */
[----:B-1----:R-:W2:Y:S01]  /*a4420*/  LDL.LU R249, [R1+0x1604] ;  /* 0x0016040001f97983 */ /* 0x002ea20000300800 */
[----:B------:R-:W-:-:S03]  /*a4430*/  IMAD.WIDE R186, R193, 0x4, R222 ;  /* 0x00000004c1ba7825 */ /* 0x000fc600078e02de */
[----:B------:R-:W2:Y:S04]  /*a4440*/  LDL.LU R199, [R1+0x12e4] ;  /* 0x0012e40001c77983 */ /* 0x000ea80000300800 */
[----:B---3--:R-:W-:Y:S04]  /*a4450*/  @P5 STG.E [R186.64], R198 ;  /* 0x000000c6ba005986 */ /* 0x008fe8000c101904 */
[----:B------:R1:W-:Y:S04]  /*a4460*/  @P1 STG.E [R188.64], R197 ;  /* 0x000000c5bc001986 */ /* 0x0003e8000c101904 */
[----:B----4-:R3:W-:Y:S04]  /*a4470*/  @P6 STG.E [R190.64], R248 ;  /* 0x000000f8be006986 */ /* 0x0107e8000c101904 */
[----:B-1----:R-:W4:Y:S04]  /*a4480*/  LDL.LU R197, [R1+0xe24] ;  /* 0x000e240001c57983 */ /* 0x002f280000300800 */
[----:B---3--:R-:W4:Y:S01]  /*a4490*/  LDL.LU R248, [R1+0xcf4] ;  /* 0x000cf40001f87983 */ /* 0x008f220000300800 */
[----:B------:R-:W-:-:S02]  /*a44a0*/  ISETP.LT.AND P4, PT, R107, c[0x0][0x178], !P3 ;  /* 0x00005e006b007a0c */ /* 0x000fc40005f81270 */
[----:B------:R-:W-:Y:S01]  /*a44b0*/  ISETP.LT.AND P2, PT, R11, c[0x0][0x178], !P3 ;  /* 0x00005e000b007a0c */ /* 0x000fe20005f41270 */
[C---:B------:R-:W-:Y:S01]  /*a44c0*/  IMAD.WIDE R184, R192.reuse, 0x4, R4 ;  /* 0x00000004c0b87825 */ /* 0x040fe200078e0204 */
[----:B------:R-:W4:Y:S03]  /*a44d0*/  LDL.LU R193, [R1+0x41bc] ;  /* 0x0041bc0001c17983 */ /* 0x000f260000300800 */
[C---:B------:R-:W-:Y:S01]  /*a44e0*/  IMAD.WIDE R186, R192.reuse, 0x4, R6 ;  /* 0x00000004c0ba7825 */ /* 0x040fe200078e0206 */
[----:B------:R-:W4:Y:S01]  /*a44f0*/  LDL.LU R194, [R1+0x9e4] ;  /* 0x0009e40001c27983 */ /* 0x000f220000300800 */
[----:B------:R-:W-:Y:S02]  /*a4500*/  ISETP.LT.AND P6, PT, R67, c[0x0][0x178], !P3 ;  /* 0x00005e0043007a0c */ /* 0x000fe40005fc1270 */
[----:B------:R-:W-:Y:S01]  /*a4510*/  ISETP.LT.AND P5, PT, R51, c[0x0][0x178], !P3 ;  /* 0x00005e0033007a0c */ /* 0x000fe20005fa1270 */
[----:B------:R-:W4:Y:S01]  /*a4520*/  LDL.LU R198, [R1+0x9d4] ;  /* 0x0009d40001c67983 */ /* 0x000f220000300800 */
        /* <DEDUP_REMOVED lines=9> */
[----:B-1----:R-:W4:Y:S01]  /*a45c0*/  LDL.LU R251, [R1+0x624] ;  /* 0x0006240001fb7983 */ /* 0x002f220000300800 */
[----:B------:R-:W-:-:S03]  /*a45d0*/  IMAD.WIDE R186, R192, 0x4, R202 ;  /* 0x00000004c0ba7825 */ /* 0x000fc600078e02ca */
[----:B------:R1:W-:Y:S01]  /*a45e0*/  @P6 STG.E [R184.64], R240 ;  /* 0x000000f0b8006986 */ /* 0x0003e2000c101904 */
[----:B------:R-:W-:-:S03]  /*a45f0*/  IMAD.WIDE R190, R192, 0x4, R206 ;  /* 0x00000004c0be7825 */ /* 0x000fc600078e02ce */
[----:B------:R1:W-:Y:S02]  /*a4600*/  @P5 STG.E [R186.64], R195 ;  /* 0x000000c3ba005986 */ /* 0x0003e4000c101904 */
[----:B-1----:R-:W-:-:S04]  /*a4610*/  IMAD.WIDE R184, R192, 0x4, R208 ;  /* 0x00000004c0b87825 */ /* 0x002fc800078e02d0 */
[----:B------:R-:W-:Y:S01]  /*a4620*/  IMAD.WIDE R186, R192, 0x4, R210 ;  /* 0x00000004c0ba7825 */ /* 0x000fe200078e02d2 */
[----:B--2---:R1:W-:Y:S04]  /*a4630*/  @P1 STG.E [R188.64], R249 ;  /* 0x000000f9bc001986 */ /* 0x0043e8000c101904 */
[----:B------:R2:W-:Y:S04]  /*a4640*/  @P0 STG.E [R190.64], R199 ;  /* 0x000000c7be000986 */ /* 0x0005e8000c101904 */
[----:B-1----:R-:W3:Y:S04]  /*a4650*/  LDL.LU R249, [R1+0x2f4] ;  /* 0x0002f40001f97983 */ /* 0x002ee80000300800 */
[----:B------:R-:W3:Y:S04]  /*a4660*/  LDL.LU R195, [R1+0x2e4] ;  /* 0x0002e40001c37983 */ /* 0x000ee80000300800 */
[----:B--2---:R-:W2:Y:S04]  /*a4670*/  LDL.LU R199, [R1+0x154] ;  /* 0x0001540001c77983 */ /* 0x004ea80000300800 */
[----:B----4-:R1:W-:Y:S04]  /*a4680*/  @P4 STG.E [R184.64], R197 ;  /* 0x000000c5b8004986 */ /* 0x0103e8000c101904 */
[----:B------:R4:W-:Y:S04]  /*a4690*/  @P2 STG.E [R186.64], R248 ;  /* 0x000000f8ba002986 */ /* 0x0009e8000c101904 */
[----:B-1----:R-:W2:Y:S04]  /*a46a0*/  LDL.LU R197, [R1+0x1ac0] ;  /* 0x001ac00001c57983 */ /* 0x002ea80000300800 */
[----:B----4-:R-:W4:Y:S01]  /*a46b0*/  LDL.LU R248, [R1+0x1a90] ;  /* 0x001a900001f87983 */ /* 0x010f220000300800 */
        /* <DEDUP_REMOVED lines=12> */
[----:B------:R-:W-:-:S03]  /*a4780*/  ISETP.GE.AND P2, PT, R193, c[0x0][0x17c], PT ;  /* 0x00005f00c1007a0c */ /* 0x000fc60003f46270 */
[----:B-1----:R-:W4:Y:S01]  /*a4790*/  LDL.LU R198, [R1+0x1a80] ;  /* 0x001a800001c67983 */ /* 0x002f220000300800 */
[C---:B------:R-:W-:Y:S01]  /*a47a0*/  IMAD.WIDE R184, R192.reuse, 0x4, R220 ;  /* 0x00000004c0b87825 */ /* 0x040fe200078e02dc */
[----:B------:R-:W-:Y:S02]  /*a47b0*/  ISETP.LT.AND P5, PT, R83, c[0x0][0x178], !P2 ;  /* 0x00005e0053007a0c */ /* 0x000fe400057a1270 */
[----:B------:R-:W-:Y:S02]  /*a47c0*/  ISETP.LT.AND P1, PT, R107, c[0x0][0x178], !P2 ;  /* 0x00005e006b007a0c */ /* 0x000fe40005721270 */
[C---:B------:R-:W-:Y:S01]  /*a47d0*/  IADD3 R193, R192.reuse, c[0x0][0x198], RZ ;  /* 0x00006600c0c17a10 */ /* 0x040fe20007ffe0ff */
[----:B------:R-:W-:Y:S01]  /*a47e0*/  IMAD.WIDE R186, R192, 0x4, R224 ;  /* 0x00000004c0ba7825 */ /* 0x000fe200078e02e0 */
[----:B------:R1:W-:Y:S01]  /*a47f0*/  @P0 STG.E [R190.64], R251 ;  /* 0x000000fbbe000986 */ /* 0x0003e2000c101904 */
[----:B------:R-:W-:Y:S02]  /*a4800*/  ISETP.LT.AND P0, PT, R229, c[0x0][0x178], !P3 ;  /* 0x00005e00e5007a0c */ /* 0x000fe40005f01270 */
[----:B------:R-:W-:Y:S01]  /*a4810*/  ISETP.LT.AND P3, PT, R228, c[0x0][0x178], !P3 ;  /* 0x00005e00e4007a0c */ /* 0x000fe20005f61270 */
[----:B-1----:R-:W4:Y:S04]  /*a4820*/  LDL.LU R251, [R1+0x1a60] ;  /* 0x001a600001fb7983 */ /* 0x002f280000300800 */
[----:B------:R-:W4:Y:S04]  /*a4830*/  LDL.LU R240, [R1+0x1a40] ;  /* 0x001a400001f07983 */ /* 0x000f280000300800 */
[----:B------:R-:W4:Y:S01]  /*a4840*/  LDL.LU R194, [R1+0x1a10] ;  /* 0x001a100001c27983 */ /* 0x000f220000300800 */
[----:B------:R-:W-:-:S03]  /*a4850*/  IMAD.WIDE R188, R193, 0x4, R2 ;  /* 0x00000004c1bc7825 */ /* 0x000fc600078e0202 */
[----:B------:R-:W4:Y:S01]  /*a4860*/  LDL.LU R196, [R1+0x19e0] ;  /* 0x0019e00001c47983 */ /* 0x000f220000300800 */
[----:B------:R-:W-:-:S03]  /*a4870*/  IMAD.WIDE R190, R193, 0x4, R4 ;  /* 0x00000004c1be7825 */ /* 0x000fc600078e0204 */
[----:B---3--:R1:W-:Y:S02]  /*a4880*/  @P4 STG.E [R184.64], R249 ;  /* 0x000000f9b8004986 */ /* 0x0083e4000c101904 */
[----:B-1----:R-:W-:Y:S02]  /*a4890*/  IMAD.WIDE R184, R192, 0x4, R222 ;  /* 0x00000004c0b87825 */ /* 0x002fe400078e02de */
[----:B------:R-:W3:Y:S04]  /*a48a0*/  LDL.LU R249, [R1+0x19c0] ;  /* 0x0019c00001f97983 */ /* 0x000ee80000300800 */
[----:B------:R-:W-:Y:S04]  /*a48b0*/  @P0 STG.E [R184.64], R195 ;  /* 0x000000c3b8000986 */ /* 0x000fe8000c101904 */
[----:B--2---:R-:W-:Y:S04]  /*a48c0*/  @P3 STG.E [R186.64], R199 ;  /* 0x000000c7ba003986 */ /* 0x004fe8000c101904 */
[----:B------:R1:W-:Y:S04]  /*a48d0*/  @P5 STG.E [R188.64], R197 ;  /* 0x000000c5bc005986 */ /* 0x0003e8000c101904 */
[----:B----4-:R2:W-:Y:S04]  /*a48e0*/  @P1 STG.E [R190.64], R248 ;  /* 0x000000f8be001986 */ /* 0x0105e8000c101904 */
[----:B-1----:R-:W4:Y:S04]  /*a48f0*/  LDL.LU R197, [R1+0x1710] ;  /* 0x0017100001c57983 */ /* 0x002f280000300800 */
[----:B--2---:R-:W2:Y:S01]  /*a4900*/  LDL.LU R248, [R1+0x1620] ;  /* 0x0016200001f87983 */ /* 0x004ea20000300800 */
[----:B------:R-:W-:-:S02]  /*a4910*/  ISETP.LT.AND P6, PT, R11, c[0x0][0x178], !P2 ;  /* 0x00005e000b007a0c */ /* 0x000fc400057c1270 */
[----:B------:R-:W-:Y:S01]  /*a4920*/  ISETP.LT.AND P4, PT, R67, c[0x0][0x178], !P2 ;  /* 0x00005e0043007a0c */ /* 0x000fe20005781270 */
[C---:B------:R-:W-:Y:S01]  /*a4930*/  IMAD.WIDE R184, R193.reuse, 0x4, R6 ;  /* 0x00000004c1b87825 */ /* 0x040fe200078e0206 */
[----:B------:R-:W2:Y:S03]  /*a4940*/  LDL.LU R192, [R1+0x41c0] ;  /* 0x0041c00001c07983 */ /* 0x000ea60000300800 */
[----:B------:R-:W-:Y:S01]  /*a4950*/  IMAD.WIDE R186, R193, 0x4, R200 ;  /* 0x00000004c1ba7825 */ /* 0x000fe200078e02c8 */
[----:B------:R-:W-:Y:S01]  /*a4960*/  ISETP.LT.AND P0, PT, R51, c[0x0][0x178], !P2 ;  /* 0x00005e0033007a0c */ /* 0x000fe20005701270 */
[----:B------:R-:W2:Y:S01]  /*a4970*/  LDL.LU R195, [R1+0x1240] ;  /* 0x0012400001c37983 */ /* 0x000ea20000300800 */
[----:B------:R-:W-:Y:S02]  /*a4980*/  ISETP.LT.AND P5, PT, R19, c[0x0][0x178], !P2 ;  /* 0x00005e0013007a0c */ /* 0x000fe400057a1270 */
[----:B------:R-:W-:Y:S01]  /*a4990*/  ISETP.LT.AND P3, PT, R35, c[0x0][0x178], !P2 ;  /* 0x00005e0023007a0c */ /* 0x000fe20005761270 */
[----:B------:R-:W2:Y:S01]  /*a49a0*/  LDL.LU R199, [R1+0xfd0] ;  /* 0x000fd00001c77983 */ /* 0x000ea20000300800 */
[----:B------:R-:W-:-:S03]  /*a49b0*/  ISETP.LT.AND P1, PT, R250, c[0x0][0x178], !P2 ;  /* 0x00005e00fa007a0c */ /* 0x000fc60005721270 */
[----:B------:R1:W-:Y:S01]  /*a49c0*/  @P6 STG.E [R184.64], R198 ;  /* 0x000000c6b8006986 */ /* 0x0003e2000c101904 */
[----:B------:R-:W-:Y:S01]  /*a49d0*/  IMAD.WIDE R188, R193, 0x4, R206 ;  /* 0x00000004c1bc7825 */ /* 0x000fe200078e02ce */
[----:B------:R-:W-:Y:S02]  /*a49e0*/  ISETP.LT.AND P6, PT, R247, c[0x0][0x178], !P2 ;  /* 0x00005e00f7007a0c */ /* 0x000fe400057c1270 */
        /* <DEDUP_REMOVED lines=13> */
[----:B---3--:R1:W-:Y:S04]  /*a4ac0*/  @P1 STG.E [R190.64], R249 ;  /* 0x000000f9be001986 */ /* 0x0083e8000c101904 */
[----:B-1----:R-:W3:Y:S04]  /*a4ad0*/  LDL.LU R249, [R1+0x400] ;  /* 0x0004000001f97983 */ /* 0x002ee80000300800 */
[----:B------:R-:W3:Y:S04]  /*a4ae0*/  LDL.LU R194, [R1+0x1ac4] ;  /* 0x001ac40001c27983 */ /* 0x000ee80000300800 */
[----:B----4-:R1:W-:Y:S04]  /*a4af0*/  @P6 STG.E [R184.64], R197 ;  /* 0x000000c5b8006986 */ /* 0x0103e8000c101904 */
[----:B--2---:R2:W-:Y:S04]  /*a4b00*/  @P4 STG.E [R186.64], R248 ;  /* 0x000000f8ba004986 */ /* 0x0045e8000c101904 */
[----:B-1----:R-:W4:Y:S04]  /*a4b10*/  LDL.LU R197, [R1+0x1a94] ;  /* 0x001a940001c57983 */ /* 0x002f280000300800 */
[----:B--2---:R-:W4:Y:S01]  /*a4b20*/  LDL.LU R248, [R1+0x1a84] ;  /* 0x001a840001f87983 */ /* 0x004f220000300800 */
        /* <DEDUP_REMOVED lines=9> */
[----:B------:R1:W-:Y:S01]  /*a4bc0*/  @P3 STG.E [R186.64], R199 ;  /* 0x000000c7ba003986 */ /* 0x0003e2000c101904 */
[----:B------:R-:W-:-:S03]  /*a4bd0*/  ISETP.LT.AND P6, PT, R229, c[0x0][0x178], !P2 ;  /* 0x00005e00e5007a0c */ /* 0x000fc600057c1270 */
[----:B------:R1:W-:Y:S01]  /*a4be0*/  @P1 STG.E [R188.64], R198 ;  /* 0x000000c6bc001986 */ /* 0x0003e2000c101904 */
[----:B------:R-:W-:-:S03]  /*a4bf0*/  ISETP.LT.AND P4, PT, R228, c[0x0][0x178], !P2 ;  /* 0x00005e00e4007a0c */ /* 0x000fc60005781270 */
[----:B-1----:R-:W4:Y:S04]  /*a4c00*/  LDL.LU R195, [R1+0x1a64] ;  /* 0x001a640001c37983 */ /* 0x002f280000300800 */
[----:B------:R-:W4:Y:S01]  /*a4c10*/  LDL.LU R199, [R1+0x1a44] ;  /* 0x001a440001c77983 */ /* 0x000f220000300800 */
[----:B------:R-:W-:Y:S01]  /*a4c20*/  ISETP.GE.AND P2, PT, R192, c[0x0][0x17c], PT ;  /* 0x00005f00c0007a0c */ /* 0x000fe20003f46270 */
[----:B------:R-:W-:-:S03]  /*a4c30*/  IMAD.WIDE R184, R193, 0x4, R222 ;  /* 0x00000004c1b87825 */ /* 0x000fc600078e02de */
[----:B------:R-:W-:Y:S01]  /*a4c40*/  ISETP.LT.AND P1, PT, R83, c[0x0][0x178], !P2 ;  /* 0x00005e0053007a0c */ /* 0x000fe20005721270 */
[----:B------:R-:W-:Y:S01]  /*a4c50*/  IMAD.WIDE R188, R193, 0x4, R224 ;  /* 0x00000004c1bc7825 */ /* 0x000fe200078e02e0 */
[----:B------:R-:W-:Y:S02]  /*a4c60*/  ISETP.LT.AND P3, PT, R11, c[0x0][0x178], !P2 ;  /* 0x00005e000b007a0c */ /* 0x000fe40005761270 */
[----:B------:R-:W-:Y:S01]  /*a4c70*/  IADD3 R186, R193, c[0x0][0x198], RZ ;  /* 0x00006600c1ba7a10 */ /* 0x000fe20007ffe0ff */
[----:B------:R1:W-:Y:S01]  /*a4c80*/  @P0 STG.E [R190.64], R251 ;  /* 0x000000fbbe000986 */ /* 0x0003e2000c101904 */
[----:B------:R-:W-:-:S03]  /*a4c90*/  ISETP.LT.AND P0, PT, R107, c[0x0][0x178], !P2 ;  /* 0x00005e006b007a0c */ /* 0x000fc60005701270 */
[----:B-1----:R-:W4:Y:S04]  /*a4ca0*/  LDL.LU R251, [R1+0x1a14] ;  /* 0x001a140001fb7983 */ /* 0x002f280000300800 */
[----:B------:R-:W4:Y:S01]  /*a4cb0*/  LDL.LU R198, [R1+0x19e4] ;  /* 0x0019e40001c67983 */ /* 0x000f220000300800 */
[----:B------:R-:W-:-:S03]  /*a4cc0*/  IMAD.WIDE R190, R186, 0x4, R6 ;  /* 0x00000004babe7825 */ /* 0x000fc600078e0206 */
[----:B------:R1:W-:Y:S04]  /*a4cd0*/  @P6 STG.E [R184.64], R196 ;  /* 0x000000c4b8006986 */ /* 0x0003e8000c101904 */
[----:B-1----:R-:W4:Y:S01]  /*a4ce0*/  LDL.LU R196, [R1+0x19c4] ;  /* 0x0019c40001c47983 */ /* 0x002f220000300800 */
[----:B------:R-:W-:-:S03]  /*a4cf0*/  IMAD.WIDE R184, R186, 0x4, R2 ;  /* 0x00000004bab87825 */ /* 0x000fc600078e0202 */
[----:B---3--:R1:W-:Y:S04]  /*a4d00*/  @P4 STG.E [R188.64], R249 ;  /* 0x000000f9bc004986 */ /* 0x0083e8000c101904 */
[----:B------:R3:W-:Y:S04]  /*a4d10*/  @P1 STG.E [R184.64], R194 ;  /* 0x000000c2b8001986 */ /* 0x0007e8000c101904 */
[----:B-1----:R-:W2:Y:S01]  /*a4d20*/  LDL.LU R249, [R1+0x1714] ;  /* 0x0017140001f97983 */ /* 0x002ea20000300800 */
[----:B------:R-:W-:-:S03]  /*a4d30*/  IMAD.WIDE R188, R186, 0x4, R4 ;  /* 0x00000004babc7825 */ /* 0x000fc600078e0204 */
[----:B------:R-:W2:Y:S04]  /*a4d40*/  LDL.LU R187, [R1+0x41c4] ;  /* 0x0041c40001bb7983 */ /* 0x000ea80000300800 */
[----:B---3--:R-:W3:Y:S04]  /*a4d50*/  LDL.LU R194, [R1+0x1624] ;  /* 0x0016240001c27983 */ /* 0x008ee80000300800 */
[----:B----4-:R1:W-:Y:S04]  /*a4d60*/  @P0 STG.E [R188.64], R197 ;  /* 0x000000c5bc000986 */ /* 0x0103e8000c101904 */
[----:B------:R4:W-:Y:S04]  /*a4d70*/  @P3 STG.E [R190.64], R248 ;  /* 0x000000f8be003986 */ /* 0x0009e8000c101904 */
[----:B-1----:R-:W3:Y:S04]  /*a4d80*/  LDL.LU R197, [R1+0x1244] ;  /* 0x0012440001c57983 */ /* 0x002ee80000300800 */
[----:B----4-:R-:W4:Y:S01]  /*a4d90*/  LDL.LU R248, [R1+0xfd4] ;  /* 0x000fd40001f87983 */ /* 0x010f220000300800 */
[----:B------:R-:W-:-:S02]  /*a4da0*/  ISETP.LT.AND P6, PT, R67, c[0x0][0x178], !P2 ;  /* 0x00005e0043007a0c */ /* 0x000fc400057c1270 */
[----:B------:R-:W-:Y:S02]  /*a4db0*/  ISETP.LT.AND P5, PT, R51, c[0x0][0x178], !P2 ;  /* 0x00005e0033007a0c */ /* 0x000fe400057a1270 */
[----:B------:R-:W-:Y:S01]  /*a4dc0*/  ISETP.LT.AND P4, PT, R19, c[0x0][0x178], !P2 ;  /* 0x00005e0013007a0c */ /* 0x000fe20005781270 */
[----:B------:R-:W-:-:S04]  /*a4dd0*/  IMAD.WIDE R184, R186, 0x4, R200 ;  /* 0x00000004bab87825 */ /* 0x000fc800078e02c8 */
[----:B------:R-:W-:-:S04]  /*a4de0*/  IMAD.WIDE R188, R186, 0x4, R202 ;  /* 0x00000004babc7825 */ /* 0x000fc800078e02ca */
[----:B------:R-:W-:Y:S01]  /*a4df0*/  IMAD.WIDE R190, R186, 0x4, R204 ;  /* 0x00000004babe7825 */ /* 0x000fe200078e02cc */
[----:B------:R-:W-:Y:S01]  /*a4e00*/  ISETP.LT.AND P3, PT, R35, c[0x0][0x178], !P2 ;  /* 0x00005e0023007a0c */ /* 0x000fe20005761270 */
[----:B------:R1:W-:Y:S01]  /*a4e10*/  @P6 STG.E [R184.64], R195 ;  /* 0x000000c3b8006986 */ /* 0x0003e2000c101904 */
[----:B------:R-:W-:-:S03]  /*a4e20*/  ISETP.LT.AND P1, PT, R250, c[0x0][0x178], !P2 ;  /* 0x00005e00fa007a0c */ /* 0x000fc60005721270 */
[----:B------:R1:W-:Y:S01]  /*a4e30*/  @P5 STG.E [R188.64], R199 ;  /* 0x000000c7bc005986 */ /* 0x0003e2000c101904 */
[----:B------:R-:W-:-:S03]  /*a4e40*/  ISETP.LT.AND P0, PT, R247, c[0x0][0x178], !P2 ;  /* 0x00005e00f7007a0c */ /* 0x000fc60005701270 */
[----:B-1----:R-:W4:Y:S01]  /*a4e50*/  LDL.LU R195, [R1+0xd84] ;  /* 0x000d840001c37983 */ /* 0x002f220000300800 */
[----:B------:R-:W-:Y:S01]  /*a4e60*/  IMAD.WIDE R184, R186, 0x4, R206 ;  /* 0x00000004bab87825 */ /* 0x000fe200078e02ce */
[----:B------:R-:W-:Y:S02]  /*a4e70*/  ISETP.LT.AND P6, PT, R246, c[0x0][0x178], !P2 ;  /* 0x00005e00f6007a0c */ /* 0x000fe400057c1270 */
[----:B------:R-:W-:Y:S01]  /*a4e80*/  ISETP.LT.AND P5, PT, R245, c[0x0][0x178], !P2 ;  /* 0x00005e00f5007a0c */ /* 0x000fe200057a1270 */
[----:B------:R-:W-:Y:S01]  /*a4e90*/  IMAD.WIDE R188, R186, 0x4, R208 ;  /* 0x00000004babc7825 */ /* 0x000fe200078e02d0 */
[----:B------:R1:W-:Y:S01]  /*a4ea0*/  @P4 STG.E [R190.64], R251 ;  /* 0x000000fbbe004986 */ /* 0x0003e2000c101904 */
[----:B------:R-:W-:-:S03]  /*a4eb0*/  ISETP.LT.AND P4, PT, R244, c[0x0][0x178], !P2 ;  /* 0x00005e00f4007a0c */ /* 0x000fc60005781270 */
[----:B-1----:R-:W4:Y:S01]  /*a4ec0*/  LDL.LU R251, [R1+0xc34] ;  /* 0x000c340001fb7983 */ /* 0x002f220000300800 */
[----:B------:R-:W-:-:S03]  /*a4ed0*/  IMAD.WIDE R190, R186, 0x4, R210 ;  /* 0x00000004babe7825 */ /* 0x000fc600078e02d2 */
[----:B------:R1:W-:Y:S04]  /*a4ee0*/  @P3 STG.E [R184.64], R198 ;  /* 0x000000c6b8003986 */ /* 0x0003e8000c101904 */
[----:B------:R-:W4:Y:S04]  /*a4ef0*/  LDL.LU R199, [R1+0x414] ;  /* 0x0004140001c77983 */ /* 0x000f280000300800 */
[----:B------:R1:W-:Y:S04]  /*a4f00*/  @P1 STG.E [R188.64], R196 ;  /* 0x000000c4bc001986 */ /* 0x0003e8000c101904 */
[----:B-1----:R-:W4:Y:S01]  /*a4f10*/  LDL.LU R198, [R1+0x404] ;  /* 0x0004040001c67983 */ /* 0x002f220000300800 */
[----:B------:R-:W-:-:S03]  /*a4f20*/  IMAD.WIDE R184, R186, 0x4, R212 ;  /* 0x00000004bab87825 */ /* 0x000fc600078e02d4 */
[----:B------:R-:W4:Y:S01]  /*a4f30*/  LDL.LU R196, [R1+0x1b10] ;  /* 0x001b100001c47983 */ /* 0x000f220000300800 */
[----:B------:R-:W-:-:S03]  /*a4f40*/  IMAD.WIDE R188, R186, 0x4, R214 ;  /* 0x00000004babc7825 */ /* 0x000fc600078e02d6 */
[----:B--2---:R1:W-:Y:S04]  /*a4f50*/  @P0 STG.E [R190.64], R249 ;  /* 0x000000f9be000986 */ /* 0x0043e8000c101904 */
[----:B-1----:R-:W2:Y:S01]  /*a4f60*/  LDL.LU R249, [R1+0x1b00] ;  /* 0x001b000001f97983 */ /* 0x002ea20000300800 */
[----:B------:R-:W-:-:S03]  /*a4f70*/  IMAD.WIDE R190, R186, 0x4, R216 ;  /* 0x00000004babe7825 */ /* 0x000fc600078e02d8 */
        /* <DEDUP_REMOVED lines=8> */
[----:B------:R-:W-:Y:S01]  /*a5000*/  ISETP.GE.AND P0, PT, R187, c[0x0][0x17c], PT ;  /* 0x00005f00bb007a0c */ /* 0x000fe20003f06270 */
[----:B------:R-:W3:Y:S02]  /*a5010*/  LDL.LU R240, [R1+0x1ad0] ;  /* 0x001ad00001f07983 */ /* 0x000ee40000300800 */
[----:B------:R-:W-:Y:S01]  /*a5020*/  IMAD.WIDE R184, R186, 0x4, R220 ;  /* 0x00000004bab87825 */ /* 0x000fe200078e02dc */
[----:B------:R-:W-:Y:S01]  /*a5030*/  ISETP.LT.AND P4, PT, R228, c[0x0][0x178], !P2 ;  /* 0x00005e00e4007a0c */ /* 0x000fe20005781270 */
[----:B------:R-:W3:Y:S01]  /*a5040*/  LDL.LU R194, [R1+0x1ab0] ;  /* 0x001ab00001c27983 */ /* 0x000ee20000300800 */
[----:B------:R-:W-:Y:S02]  /*a5050*/  ISETP.LT.AND P2, PT, R229, c[0x0][0x178], !P2 ;  /* 0x00005e00e5007a0c */ /* 0x000fe40005741270 */
[----:B------:R-:W-:Y:S01]  /*a5060*/  ISETP.LT.AND P6, PT, R83, c[0x0][0x178], !P0 ;  /* 0x00005e0053007a0c */ /* 0x000fe200047c1270 */
[----:B------:R1:W-:Y:S01]  /*a5070*/  @P1 STG.E [R188.64], R195 ;  /* 0x000000c3bc001986 */ /* 0x0003e2000c101904 */
[----:B------:R-:W-:-:S02]  /*a5080*/  ISETP.LT.AND P5, PT, R107, c[0x0][0x178], !P0 ;  /* 0x00005e006b007a0c */ /* 0x000fc400047a1270 */
[----:B------:R-:W-:Y:S01]  /*a5090*/  IADD3 R192, R186, c[0x0][0x198], RZ ;  /* 0x00006600bac07a10 */ /* 0x000fe20007ffe0ff */
[----:B-1----:R-:W3:Y:S04]  /*a50a0*/  LDL.LU R195, [R1+0x1aa0] ;  /* 0x001aa00001c37983 */ /* 0x002ee80000300800 */
[----:B------:R-:W-:Y:S01]  /*a50b0*/  IMAD.WIDE R188, R192, 0x4, R2 ;  /* 0x00000004c0bc7825 */ /* 0x000fe200078e0202 */
[----:B------:R-:W-:-:S03]  /*a50c0*/  ISETP.LT.AND P1, PT, R67, c[0x0][0x178], !P0 ;  /* 0x00005e0043007a0c */ /* 0x000fc60004721270 */
[----:B------:R-:W-:Y:S01]  /*a50d0*/  IMAD.WIDE R190, R192, 0x4, R4 ;  /* 0x00000004c0be7825 */ /* 0x000fe200078e0204 */
[----:B------:R1:W-:Y:S01]  /*a50e0*/  @P3 STG.E [R184.64], R251 ;  /* 0x000000fbb8003986 */ /* 0x0003e2000c101904 */
[----:B------:R-:W-:-:S03]  /*a50f0*/  ISETP.LT.AND P3, PT, R11, c[0x0][0x178], !P0 ;  /* 0x00005e000b007a0c */ /* 0x000fc60004761270 */
[----:B-1----:R-:W3:Y:S01]  /*a5100*/  LDL.LU R251, [R1+0x1a70] ;  /* 0x001a700001fb7983 */ /* 0x002ee20000300800 */
[----:B------:R-:W-:-:S04]  /*a5110*/  IMAD.WIDE R184, R186, 0x4, R222 ;  /* 0x00000004bab87825 */ /* 0x000fc800078e02de */
[----:B------:R-:W-:Y:S01]  /*a5120*/  IMAD.WIDE R186, R186, 0x4, R224 ;  /* 0x00000004baba7825 */ /* 0x000fe200078e02e0 */
[----:B------:R1:W-:Y:S04]  /*a5130*/  @P2 STG.E [R184.64], R199 ;  /* 0x000000c7b8002986 */ /* 0x0003e8000c101904 */
[----:B------:R1:W-:Y:S04]  /*a5140*/  @P4 STG.E [R186.64], R198 ;  /* 0x000000c6ba004986 */ /* 0x0003e8000c101904 */
[----:B------:R1:W-:Y:S02]  /*a5150*/  @P6 STG.E [R188.64], R196 ;  /* 0x000000c4bc006986 */ /* 0x0003e4000c101904 */
[----:B-1----:R-:W-:-:S04]  /*a5160*/  IMAD.WIDE R184, R192, 0x4, R6 ;  /* 0x00000004c0b87825 */ /* 0x002fc800078e0206 */
[----:B------:R-:W-:Y:S01]  /*a5170*/  IMAD.WIDE R186, R192, 0x4, R200 ;  /* 0x00000004c0ba7825 */ /* 0x000fe200078e02c8 */
[----:B------:R-:W3:Y:S04]  /*a5180*/  LDL.LU R196, [R1+0x1a50] ;  /* 0x001a500001c47983 */ /* 0x000ee80000300800 */
        /* <DEDUP_REMOVED lines=8> */
[----:B---3--:R-:W4:Y:S01]  /*a5210*/  LDL.LU R248, [R1+0x10f0] ;  /* 0x0010f00001f87983 */ /* 0x008f220000300800 */
        /* <DEDUP_REMOVED lines=14> */
[----:B-1----:R-:W-:Y:S01]  /*a5300*/  IMAD.WIDE R184, R192, 0x4, R210 ;  /* 0x00000004c0b87825 */ /* 0x002fe200078e02d2 */
[----:B------:R-:W-:Y:S02]  /*a5310*/  ISETP.LT.AND P5, PT, R231, c[0x0][0x178], !P0 ;  /* 0x00005e00e7007a0c */ /* 0x000fe400047a1270 */
[----:B------:R-:W-:Y:S01]  /*a5320*/  ISETP.LT.AND P4, PT, R230, c[0x0][0x178], !P0 ;  /* 0x00005e00e6007a0c */ /* 0x000fe20004781270 */
[----:B------:R-:W-:-:S04]  /*a5330*/  IMAD.WIDE R186, R192, 0x4, R212 ;  /* 0x00000004c0ba7825 */ /* 0x000fc800078e02d4 */
[----:B------:R-:W-:Y:S01]  /*a5340*/  IMAD.WIDE R188, R192, 0x4, R218 ;  /* 0x00000004c0bc7825 */ /* 0x000fe200078e02da */
[----:B------:R1:W-:Y:S01]  /*a5350*/  @P2 STG.E [R190.64], R251 ;  /* 0x000000fbbe002986 */ /* 0x0003e2000c101904 */
[----:B------:R-:W-:-:S03]  /*a5360*/  ISETP.LT.AND P2, PT, R245, c[0x0][0x178], !P0 ;  /* 0x00005e00f5007a0c */ /* 0x000fc60004741270 */
[----:B-1----:R-:W4:Y:S04]  /*a5370*/  LDL.LU R251, [R1+0xfe0] ;  /* 0x000fe00001fb7983 */ /* 0x002f280000300800 */
[----:B------:R-:W4:Y:S01]  /*a5380*/  LDL.LU R240, [R1+0x1b14] ;  /* 0x001b140001f07983 */ /* 0x000f220000300800 */
[----:B------:R-:W-:-:S03]  /*a5390*/  IMAD.WIDE R190, R192, 0x4, R220 ;  /* 0x00000004c0be7825 */ /* 0x000fc600078e02dc */
[----:B------:R-:W4:Y:S04]  /*a53a0*/  LDL.LU R194, [R1+0x1b04] ;  /* 0x001b040001c27983 */ /* 0x000f280000300800 */
[----:B------:R1:W-:Y:S02]  /*a53b0*/  @P3 STG.E [R184.64], R196 ;  /* 0x000000c4b8003986 */ /* 0x0003e4000c101904 */
[C---:B-1----:R-:W-:Y:S02]  /*a53c0*/  IMAD.WIDE R184, R192.reuse, 0x4, R214 ;  /* 0x00000004c0b87825 */ /* 0x042fe400078e02d6 */
[----:B------:R-:W4:Y:S04]  /*a53d0*/  LDL.LU R196, [R1+0x1af4] ;  /* 0x001af40001c47983 */ /* 0x000f280000300800 */
[----:B--2---:R1:W-:Y:S04]  /*a53e0*/  @P1 STG.E [R186.64], R249 ;  /* 0x000000f9ba001986 */ /* 0x0043e8000c101904 */
[----:B------:R2:W-:Y:S01]  /*a53f0*/  @P2 STG.E [R184.64], R199 ;  /* 0x000000c7b8002986 */ /* 0x0005e2000c101904 */
[----:B-1----:R-:W-:-:S03]  /*a5400*/  IMAD.WIDE R186, R192, 0x4, R216 ;  /* 0x00000004c0ba7825 */ /* 0x002fc600078e02d8 */
[----:B------:R-:W3:Y:S04]  /*a5410*/  LDL.LU R249, [R1+0x1ae4] ;  /* 0x001ae40001f97983 */ /* 0x000ee80000300800 */
[----:B------:R-:W-:Y:S04]  /*a5420*/  @P6 STG.E [R186.64], R198 ;  /* 0x000000c6ba006986 */ /* 0x000fe8000c101904 */
[----:B--2---:R-:W2:Y:S04]  /*a5430*/  LDL.LU R199, [R1+0x1ad4] ;  /* 0x001ad40001c77983 */ /* 0x004ea80000300800 */
[----:B----4-:R-:W-:Y:S04]  /*a5440*/  @P5 STG.E [R188.64], R197 ;  /* 0x000000c5bc005986 */ /* 0x010fe8000c101904 */
[----:B------:R1:W-:Y:S04]  /*a5450*/  @P4 STG.E [R190.64], R248 ;  /* 0x000000f8be004986 */ /* 0x0003e8000c101904 */
[----:B-1----:R-:W4:Y:S01]  /*a5460*/  LDL.LU R248, [R1+0x1ab4] ;  /* 0x001ab40001f87983 */ /* 0x002f220000300800 */
[----:B------:R-:W-:-:S02]  /*a5470*/  ISETP.LT.AND P1, PT, R229, c[0x0][0x178], !P0 ;  /* 0x00005e00e5007a0c */ /* 0x000fc40004721270 */
[----:B------:R-:W-:Y:S01]  /*a5480*/  ISETP.LT.AND P0, PT, R228, c[0x0][0x178], !P0 ;  /* 0x00005e00e4007a0c */ /* 0x000fe20004701270 */
[----:B------:R-:W-:Y:S01]  /*a5490*/  IMAD.WIDE R184, R192, 0x4, R222 ;  /* 0x00000004c0b87825 */ /* 0x000fe200078e02de */
[----:B------:R-:W-:-:S03]  /*a54a0*/  ISETP.GE.AND P3, PT, R193, c[0x0][0x17c], PT ;  /* 0x00005f00c1007a0c */ /* 0x000fc60003f66270 */
[C---:B------:R-:W-:Y:S01]  /*a54b0*/  IMAD.WIDE R186, R192.reuse, 0x4, R224 ;  /* 0x00000004c0ba7825 */ /* 0x040fe200078e02e0 */
[----:B------:R-:W-:Y:S02]  /*a54c0*/  ISETP.LT.AND P2, PT, R83, c[0x0][0x178], !P3 ;  /* 0x00005e0053007a0c */ /* 0x000fe40005f41270 */
[----:B------:R-:W-:Y:S02]  /*a54d0*/  ISETP.LT.AND P6, PT, R107, c[0x0][0x178], !P3 ;  /* 0x00005e006b007a0c */ /* 0x000fe40005fc1270 */
[----:B------:R-:W-:Y:S02]  /*a54e0*/  ISETP.LT.AND P5, PT, R11, c[0x0][0x178], !P3 ;  /* 0x00005e000b007a0c */ /* 0x000fe40005fa1270 */
[----:B------:R-:W-:Y:S02]  /*a54f0*/  ISETP.LT.AND P4, PT, R67, c[0x0][0x178], !P3 ;  /* 0x00005e0043007a0c */ /* 0x000fe40005f81270 */
[----:B------:R-:W-:-:S05]  /*a5500*/  IADD3 R192, R192, c[0x0][0x198], RZ ;  /* 0x00006600c0c07a10 */ /* 0x000fca0007ffe0ff */
[----:B------:R-:W-:-:S04]  /*a5510*/  IMAD.WIDE R188, R192, 0x4, R6 ;  /* 0x00000004c0bc7825 */ /* 0x000fc800078e0206 */
[C---:B------:R-:W-:Y:S01]  /*a5520*/  IMAD.WIDE R190, R192.reuse, 0x4, R200 ;  /* 0x00000004c0be7825 */ /* 0x040fe200078e02c8 */
[----:B------:R-:W-:Y:S04]  /*a5530*/  @P1 STG.E [R184.64], R251 ;  /* 0x000000fbb8001986 */ /* 0x000fe8000c101904 */
        /* <DEDUP_REMOVED lines=9> */
[----:B------:R-:W4:Y:S04]  /*a55d0*/  LDL.LU R197, [R1+0x1a54] ;  /* 0x001a540001c57983 */ /* 0x000f280000300800 */
[----:B------:R-:W4:Y:S04]  /*a55e0*/  LDL.LU R251, [R1+0x1a34] ;  /* 0x001a340001fb7983 */ /* 0x000f280000300800 */
[----:B------:R1:W-:Y:S04]  /*a55f0*/  @P2 STG.E [R184.64], R240 ;  /* 0x000000f0b8002986 */ /* 0x0003e8000c101904 */
[----:B------:R1:W-:Y:S04]  /*a5600*/  @P6 STG.E [R186.64], R194 ;  /* 0x000000c2ba006986 */ /* 0x0003e8000c101904 */
[----:B------:R1:W-:Y:S02]  /*a5610*/  @P5 STG.E [R188.64], R196 ;  /* 0x000000c4bc005986 */ /* 0x0003e4000c101904 */
[----:B-1----:R-:W-:-:S04]  /*a5620*/  IMAD.WIDE R184, R192, 0x4, R202 ;  /* 0x00000004c0b87825 */ /* 0x002fc800078e02ca */
[----:B------:R-:W-:Y:S01]  /*a5630*/  IMAD.WIDE R186, R192, 0x4, R204 ;  /* 0x00000004c0ba7825 */ /* 0x000fe200078e02cc */
[----:B------:R-:W4:Y:S04]  /*a5640*/  LDL.LU R196, [R1+0x1a04] ;  /* 0x001a040001c47983 */ /* 0x000f280000300800 */
[----:B---3--:R1:W-:Y:S04]  /*a5650*/  @P4 STG.E [R190.64], R249 ;  /* 0x000000f9be004986 */ /* 0x0083e8000c101904 */
[----:B-1----:R-:W3:Y:S04]  /*a5660*/  LDL.LU R249, [R1+0x1264] ;  /* 0x0012640001f97983 */ /* 0x002ee80000300800 */
[----:B--2---:R1:W-:Y:S04]  /*a5670*/  @P1 STG.E [R184.64], R199 ;  /* 0x000000c7b8001986 */ /* 0x0043e8000c101904 */
[----:B------:R-:W2:Y:S04]  /*a5680*/  LDL.LU R194, [R1+0x1104] ;  /* 0x0011040001c27983 */ /* 0x000ea80000300800 */
[----:B-1----:R-:W2:Y:S04]  /*a5690*/  LDL.LU R199, [R1+0x10f4] ;  /* 0x0010f40001c77983 */ /* 0x002ea80000300800 */
[----:B----4-:R1:W-:Y:S04]  /*a56a0*/  @P0 STG.E [R186.64], R248 ;  /* 0x000000f8ba000986 */ /* 0x0103e8000c101904 */
[----:B-1----:R-:W4:Y:S01]  /*a56b0*/  LDL.LU R248, [R1+0xfe4] ;  /* 0x000fe40001f87983 */ /* 0x002f220000300800 */
        /* <DEDUP_REMOVED lines=8> */
[----:B------:R-:W-:-:S04]  /*a5740*/  IMAD.WIDE R188, R192, 0x4, R210 ;  /* 0x00000004c0bc7825 */ /* 0x000fc800078e02d2 */
[----:B------:R-:W-:Y:S01]  /*a5750*/  IMAD.WIDE R190, R192, 0x4, R212 ;  /* 0x00000004c0be7825 */ /* 0x000fe200078e02d4 */
[----:B------:R1:W-:Y:S04]  /*a5760*/  @P4 STG.E [R184.64], R195 ;  /* 0x000000c3b8004986 */ /* 0x0003e8000c101904 */
[----:B------:R1:W-:Y:S01]  /*a5770*/  @P2 STG.E [R186.64], R198 ;  /* 0x000000c6ba002986 */ /* 0x0003e2000c101904 */
[----:B------:R-:W-:-:S03]  /*a5780*/  ISETP.LT.AND P2, PT, R230, c[0x0][0x178], !P3 ;  /* 0x00005e00e6007a0c */ /* 0x000fc60005f41270 */
[----:B------:R-:W-:Y:S01]  /*a5790*/  @P6 STG.E [R188.64], R197 ;  /* 0x000000c5bc006986 */ /* 0x000fe2000c101904 */
[----:B-1----:R-:W-:-:S03]  /*a57a0*/  IMAD.WIDE R184, R192, 0x4, R214 ;  /* 0x00000004c0b87825 */ /* 0x002fc600078e02d6 */
[----:B------:R1:W-:Y:S01]  /*a57b0*/  @P5 STG.E [R190.64], R251 ;  /* 0x000000fbbe005986 */ /* 0x0003e2000c101904 */
[----:B------:R-:W-:-:S03]  /*a57c0*/  ISETP.LT.AND P5, PT, R231, c[0x0][0x178], !P3 ;  /* 0x00005e00e7007a0c */ /* 0x000fc60005fa1270 */
[----:B------:R-:W4:Y:S01]  /*a57d0*/  LDL.LU R198, [R1+0x14f8] ;  /* 0x0014f80001c67983 */ /* 0x000f220000300800 */
[----:B------:R-:W-:Y:S01]  /*a57e0*/  ISETP.LT.AND P6, PT, R229, c[0x0][0x178], !P3 ;  /* 0x00005e00e5007a0c */ /* 0x000fe20005fc1270 */
[----:B------:R-:W-:Y:S01]  /*a57f0*/  IMAD.WIDE R186, R192, 0x4, R216 ;  /* 0x00000004c0ba7825 */ /* 0x000fe200078e02d8 */
[----:B------:R-:W-:Y:S01]  /*a5800*/  ISETP.LT.AND P3, PT, R228, c[0x0][0x178], !P3 ;  /* 0x00005e00e4007a0c */ /* 0x000fe20005f61270 */
[----:B-1----:R-:W4:Y:S02]  /*a5810*/  LDL.LU R251, [R1+0x14e8] ;  /* 0x0014e80001fb7983 */ /* 0x002f240000300800 */
[C---:B------:R-:W-:Y:S02]  /*a5820*/  IMAD.WIDE R188, R192.reuse, 0x4, R222 ;  /* 0x00000004c0bc7825 */ /* 0x040fe400078e02de */
[----:B------:R-:W4:Y:S02]  /*a5830*/  LDL.LU R195, [R1+0x12d8] ;  /* 0x0012d80001c37983 */ /* 0x000f240000300800 */
[----:B------:R-:W-:-:S02]  /*a5840*/  IMAD.WIDE R190, R192, 0x4, R224 ;  /* 0x00000004c0be7825 */ /* 0x000fc400078e02e0 */
[----:B------:R-:W4:Y:S04]  /*a5850*/  LDL.LU R197, [R1+0xee8] ;  /* 0x000ee80001c57983 */ /* 0x000f280000300800 */
[----:B------:R1:W-:Y:S01]  /*a5860*/  @P1 STG.E [R184.64], R196 ;  /* 0x000000c4b8001986 */ /* 0x0003e2000c101904 */
[----:B------:R-:W-:Y:S01]  /*a5870*/  ISETP.GE.AND P4, PT, R193, c[0x0][0x17c], PT ;  /* 0x00005f00c1007a0c */ /* 0x000fe20003f86270 */
[C---:B-1----:R-:W-:Y:S02]  /*a5880*/  IMAD.WIDE R184, R192.reuse, 0x4, R218 ;  /* 0x00000004c0b87825 */ /* 0x042fe400078e02da */
[----:B------:R-:W4:Y:S04]  /*a5890*/  LDL.LU R196, [R1+0xce8] ;  /* 0x000ce80001c47983 */ /* 0x000f280000300800 */
[----:B---3--:R1:W-:Y:S04]  /*a58a0*/  @P0 STG.E [R186.64], R249 ;  /* 0x000000f9ba000986 */ /* 0x0083e8000c101904 */
[----:B--2---:R-:W-:Y:S01]  /*a58b0*/  @P5 STG.E [R184.64], R194 ;  /* 0x000000c2b8005986 */ /* 0x004fe2000c101904 */
[----:B-1----:R-:W-:-:S03]  /*a58c0*/  IMAD.WIDE R186, R192, 0x4, R220 ;  /* 0x00000004c0ba7825 */ /* 0x002fc600078e02dc */
[----:B------:R-:W2:Y:S04]  /*a58d0*/  LDL.LU R249, [R1+0x8a8] ;  /* 0x0008a80001f97983 */ /* 0x000ea80000300800 */
[----:B------:R-:W-:Y:S04]  /*a58e0*/  @P2 STG.E [R186.64], R199 ;  /* 0x000000c7ba002986 */ /* 0x000fe8000c101904 */
[----:B----4-:R-:W-:Y:S04]  /*a58f0*/  @P6 STG.E [R188.64], R248 ;  /* 0x000000f8bc006986 */ /* 0x010fe8000c101904 */
[----:B------:R1:W-:Y:S04]  /*a5900*/  @P3 STG.E [R190.64], R235 ;  /* 0x000000ebbe003986 */ /* 0x0003e8000c101904 */
[----:B-1----:R-:W3:Y:S04]  /*a5910*/  LDL.LU R235, [R1+0x42c8] ;  /* 0x0042c80001eb7983 */ /* 0x002ee80000300800 */
[----:B------:R-:W4:Y:S04]  /*a5920*/  LDL.LU R193, [R1+0x41d0] ;  /* 0x0041d00001c17983 */ /* 0x000f280000300800 */
[----:B------:R-:W3:Y:S04]  /*a5930*/  LDL.LU R194, [R1+0x728] ;  /* 0x0007280001c27983 */ /* 0x000ee80000300800 */
[----:B------:R-:W4:Y:S04]  /*a5940*/  LDL.LU R199, [R1+0x718] ;  /* 0x0007180001c77983 */ /* 0x000f280000300800 */
[----:B------:R-:W4:Y:S01]  /*a5950*/  LDL.LU R248, [R1+0x618] ;  /* 0x0006180001f87983 */ /* 0x000f220000300800 */
[----:B------:R-:W-:-:S02]  /*a5960*/  ISETP.LT.AND P1, PT, R83, c[0x0][0x178], !P4 ;  /* 0x00005e0053007a0c */ /* 0x000fc40006721270 */
[----:B------:R-:W-:Y:S02]  /*a5970*/  ISETP.LT.AND P0, PT, R107, c[0x0][0x178], !P4 ;  /* 0x00005e006b007a0c */ /* 0x000fe40006701270 */
[----:B------:R-:W-:Y:S02]  /*a5980*/  IADD3 R192, R192, c[0x0][0x198], RZ ;  /* 0x00006600c0c07a10 */ /* 0x000fe40007ffe0ff */
[----:B------:R-:W-:-:S03]  /*a5990*/  ISETP.LT.AND P6, PT, R11, c[0x0][0x178], !P4 ;  /* 0x00005e000b007a0c */ /* 0x000fc600067c1270 */
[C---:B------:R-:W-:Y:S01]  /*a59a0*/  IMAD.WIDE R184, R192.reuse, 0x4, R2 ;  /* 0x00000004c0b87825 */ /* 0x040fe200078e0202 */
        /* <DEDUP_REMOVED lines=8> */
[----:B------:R1:W-:Y:S04]  /*a5a30*/  @P0 STG.E [R186.64], R251 ;  /* 0x000000fbba000986 */ /* 0x0003e8000c101904 */
[----:B-1----:R-:W4:Y:S01]  /*a5a40*/  LDL.LU R198, [R1+0x528] ;  /* 0x0005280001c67983 */ /* 0x002f220000300800 */
[C---:B------:R-:W-:Y:S01]  /*a5a50*/  IMAD.WIDE R184, R192.reuse, 0x4, R6 ;  /* 0x00000004c0b87825 */ /* 0x040fe200078e0206 */
[----:B------:R-:W-:Y:S02]  /*a5a60*/  ISETP.LT.AND P0, PT, R35, c[0x0][0x178], !P4 ;  /* 0x00005e0023007a0c */ /* 0x000fe40006701270 */
[----:B------:R-:W4:Y:S01]  /*a5a70*/  LDL.LU R251, [R1+0x518] ;  /* 0x0005180001fb7983 */ /* 0x000f220000300800 */
[----:B------:R-:W-:-:S03]  /*a5a80*/  IMAD.WIDE R186, R192, 0x4, R200 ;  /* 0x00000004c0ba7825 */ /* 0x000fc600078e02c8 */
[----:B------:R1:W-:Y:S01]  /*a5a90*/  @P6 STG.E [R184.64], R195 ;  /* 0x000000c3b8006986 */ /* 0x0003e2000c101904 */
[----:B------:R-:W-:-:S03]  /*a5aa0*/  ISETP.LT.AND P6, PT, R247, c[0x0][0x178], !P4 ;  /* 0x00005e00f7007a0c */ /* 0x000fc600067c1270 */
[----:B------:R1:W-:Y:S04]  /*a5ab0*/  @P2 STG.E [R186.64], R197 ;  /* 0x000000c5ba002986 */ /* 0x0003e8000c101904 */
[----:B------:R1:W-:Y:S04]  /*a5ac0*/  @P5 STG.E [R188.64], R196 ;  /* 0x000000c4bc005986 */ /* 0x0003e8000c101904 */
[----:B-1----:R-:W4:Y:S04]  /*a5ad0*/  LDL.LU R195, [R1+0x1a8] ;  /* 0x0001a80001c37983 */ /* 0x002f280000300800 */
[----:B------:R-:W4:Y:S04]  /*a5ae0*/  LDL.LU R197, [R1+0xc8] ;  /* 0x0000c80001c57983 */ /* 0x000f280000300800 */
[----:B------:R-:W4:Y:S01]  /*a5af0*/  LDL.LU R196, [R1+0xb8] ;  /* 0x0000b80001c47983 */ /* 0x000f220000300800 */
[----:B------:R-:W-:-:S04]  /*a5b00*/  IMAD.WIDE R184, R192, 0x4, R206 ;  /* 0x00000004c0b87825 */ /* 0x000fc800078e02ce */
[----:B------:R-:W-:-:S04]  /*a5b10*/  IMAD.WIDE R186, R192, 0x4, R208 ;  /* 0x00000004c0ba7825 */ /* 0x000fc800078e02d0 */
[----:B------:R-:W-:Y:S01]  /*a5b20*/  IMAD.WIDE R188, R192, 0x4, R210 ;  /* 0x00000004c0bc7825 */ /* 0x000fe200078e02d2 */
[----:B--2---:R1:W-:Y:S04]  /*a5b30*/  @P3 STG.E [R190.64], R249 ;  /* 0x000000f9be003986 */ /* 0x0043e8000c101904 */
[----:B-1----:R-:W2:Y:S04]  /*a5b40*/  LDL.LU R249, [R1+0x48] ;  /* 0x0000480001f97983 */ /* 0x002ea80000300800 */
[----:B---3--:R-:W-:Y:S04]  /*a5b50*/  @P0 STG.E [R184.64], R194 ;  /* 0x000000c2b8000986 */ /* 0x008fe8000c101904 */
[----:B----4-:R-:W-:Y:S04]  /*a5b60*/  @P1 STG.E [R186.64], R199 ;  /* 0x000000c7ba001986 */ /* 0x010fe8000c101904 */
[----:B------:R1:W-:Y:S04]  /*a5b70*/  @P6 STG.E [R188.64], R248 ;  /* 0x000000f8bc006986 */ /* 0x0003e8000c101904 */
[----:B-1----:R-:W3:Y:S01]  /*a5b80*/  LDL.LU R248, [R1+0x14fc] ;  /* 0x0014fc0001f87983 */ /* 0x002ee20000300800 */
        /* <DEDUP_REMOVED lines=9> */
[----:B------:R-:W-:Y:S01]  /*a5c20*/  ISETP.GE.AND P2, PT, R193, c[0x0][0x17c], PT ;  /* 0x00005f00c1007a0c */ /* 0x000fe20003f46270 */
[----:B------:R-:W-:-:S04]  /*a5c30*/  IMAD.WIDE R188, R192, 0x4, R220 ;  /* 0x00000004c0bc7825 */ /* 0x000fc800078e02dc */
[C---:B------:R-:W-:Y:S01]  /*a5c40*/  IMAD.WIDE R190, R192.reuse, 0x4, R222 ;  /* 0x00000004c0be7825 */ /* 0x040fe200078e02de */
[----:B------:R-:W-:Y:S01]  /*a5c50*/  IADD3 R193, R192, c[0x0][0x198], RZ ;  /* 0x00006600c0c17a10 */ /* 0x000fe20007ffe0ff */
[----:B------:R1:W-:Y:S01]  /*a5c60*/  @P5 STG.E [R184.64], R198 ;  /* 0x000000c6b8005986 */ /* 0x0003e2000c101904 */
[----:B------:R-:W-:-:S03]  /*a5c70*/  ISETP.LT.AND P5, PT, R229, c[0x0][0x178], !P4 ;  /* 0x00005e00e5007a0c */ /* 0x000fc600067a1270 */
[----:B------:R1:W-:Y:S04]  /*a5c80*/  @P3 STG.E [R186.64], R251 ;  /* 0x000000fbba003986 */ /* 0x0003e8000c101904 */
[----:B-1----:R-:W4:Y:S01]  /*a5c90*/  LDL.LU R198, [R1+0xeec] ;  /* 0x000eec0001c67983 */ /* 0x002f220000300800 */
[----:B------:R-:W-:Y:S01]  /*a5ca0*/  IMAD.WIDE R184, R192, 0x4, R216 ;  /* 0x00000004c0b87825 */ /* 0x000fe200078e02d8 */
[----:B------:R-:W-:Y:S02]  /*a5cb0*/  ISETP.LT.AND P4, PT, R228, c[0x0][0x178], !P4 ;  /* 0x00005e00e4007a0c */ /* 0x000fe40006781270 */
[----:B------:R-:W4:Y:S01]  /*a5cc0*/  LDL.LU R251, [R1+0xcec] ;  /* 0x000cec0001fb7983 */ /* 0x000f220000300800 */
[----:B------:R-:W-:Y:S01]  /*a5cd0*/  IMAD.WIDE R186, R192, 0x4, R218 ;  /* 0x00000004c0ba7825 */ /* 0x000fe200078e02da */
[----:B------:R-:W-:-:S02]  /*a5ce0*/  ISETP.LT.AND P3, PT, R83, c[0x0][0x178], !P2 ;  /* 0x00005e0053007a0c */ /* 0x000fc40005761270 */
[----:B------:R1:W-:Y:S04]  /*a5cf0*/  @P0 STG.E [R184.64], R195 ;  /* 0x000000c3b8000986 */ /* 0x0003e8000c101904 */
[----:B------:R-:W-:Y:S04]  /*a5d00*/  @P1 STG.E [R186.64], R197 ;  /* 0x000000c5ba001986 */ /* 0x000fe8000c101904 */
[----:B------:R1:W-:Y:S02]  /*a5d10*/  @P6 STG.E [R188.64], R196 ;  /* 0x000000c4bc006986 */ /* 0x0003e4000c101904 */
[----:B-1----:R-:W-:-:S02]  /*a5d20*/  IMAD.WIDE R184, R192, 0x4, R224 ;  /* 0x00000004c0b87825 */ /* 0x002fc400078e02e0 */
[----:B------:R-:W4:Y:S02]  /*a5d30*/  LDL.LU R196, [R1+0x8ac] ;  /* 0x0008ac0001c47983 */ /* 0x000f240000300800 */
[----:B------:R-:W-:Y:S02]  /*a5d40*/  IMAD.WIDE R186, R193, 0x4, R2 ;  /* 0x00000004c1ba7825 */ /* 0x000fe400078e0202 */
[----:B--2---:R1:W-:Y:S04]  /*a5d50*/  @P5 STG.E [R190.64], R249 ;  /* 0x000000f9be005986 */ /* 0x0043e8000c101904 */
[----:B------:R-:W-:Y:S04]  /*a5d60*/  @P4 STG.E [R184.64], R234 ;  /* 0x000000eab8004986 */ /* 0x000fe8000c101904 */
[----:B-1----:R-:W2:Y:S04]  /*a5d70*/  LDL.LU R249, [R1+0x72c] ;  /* 0x00072c0001f97983 */ /* 0x002ea80000300800 */
[----:B------:R-:W2:Y:S04]  /*a5d80*/  LDL.LU R194, [R1+0x71c] ;  /* 0x00071c0001c27983 */ /* 0x000ea80000300800 */
[----:B------:R-:W2:Y:S04]  /*a5d90*/  LDL.LU R192, [R1+0x41d4] ;  /* 0x0041d40001c07983 */ /* 0x000ea80000300800 */
[----:B------:R-:W2:Y:S04]  /*a5da0*/  LDL.LU R195, [R1+0x61c] ;  /* 0x00061c0001c37983 */ /* 0x000ea80000300800 */
[----:B------:R-:W2:Y:S04]  /*a5db0*/  LDL.LU R197, [R1+0x52c] ;  /* 0x00052c0001c57983 */ /* 0x000ea80000300800 */
        /* <DEDUP_REMOVED lines=10> */
[----:B----4-:R1:W-:Y:S03]  /*a5e60*/  @P0 STG.E [R184.64], R240 ;  /* 0x000000f0b8000986 */ /* 0x0103e6000c101904 */
[----:B------:R-:W-:Y:S01]  /*a5e70*/  IMAD.WIDE R190, R193, 0x4, R202 ;  /* 0x00000004c1be7825 */ /* 0x000fe200078e02ca */
[----:B------:R-:W-:Y:S01]  /*a5e80*/  ISETP.LT.AND P3, PT, R35, c[0x0][0x178], !P2 ;  /* 0x00005e0023007a0c */ /* 0x000fe20005761270 */
[----:B------:R4:W-:Y:S01]  /*a5e90*/  @P6 STG.E [R186.64], R199 ;  /* 0x000000c7ba006986 */ /* 0x0009e2000c101904 */
[----:B------:R-:W-:Y:S02]  /*a5ea0*/  ISETP.LT.AND P0, PT, R247, c[0x0][0x178], !P2 ;  /* 0x00005e00f7007a0c */ /* 0x000fe40005701270 */
[----:B------:R-:W-:Y:S01]  /*a5eb0*/  ISETP.LT.AND P6, PT, R246, c[0x0][0x178], !P2 ;  /* 0x00005e00f6007a0c */ /* 0x000fe200057c1270 */
[C---:B-1----:R-:W-:Y:S01]  /*a5ec0*/  IMAD.WIDE R184, R193.reuse, 0x4, R204 ;  /* 0x00000004c1b87825 */ /* 0x042fe200078e02cc */
[----:B----4-:R-:W4:Y:S03]  /*a5ed0*/  LDL.LU R199, [R1+0x1ac] ;  /* 0x0001ac0001c77983 */ /* 0x010f260000300800 */
[----:B------:R-:W-:Y:S01]  /*a5ee0*/  IMAD.WIDE R186, R193, 0x4, R206 ;  /* 0x00000004c1ba7825 */ /* 0x000fe200078e02ce */
[----:B------:R-:W-:Y:S04]  /*a5ef0*/  @P5 STG.E [R188.64], R198 ;  /* 0x000000c6bc005986 */ /* 0x000fe8000c101904 */
[----:B------:R1:W-:Y:S01]  /*a5f00*/  @P1 STG.E [R190.64], R251 ;  /* 0x000000fbbe001986 */ /* 0x0003e2000c101904 */
[----:B------:R-:W-:-:S02]  /*a5f10*/  ISETP.LT.AND P1, PT, R250, c[0x0][0x178], !P2 ;  /* 0x00005e00fa007a0c */ /* 0x000fc40005721270 */
[----:B------:R-:W-:Y:S01]  /*a5f20*/  ISETP.LT.AND P5, PT, R245, c[0x0][0x178], !P2 ;  /* 0x00005e00f5007a0c */ /* 0x000fe200057a1270 */
[----:B-1----:R-:W4:Y:S04]  /*a5f30*/  LDL.LU R251, [R1+0xcc] ;  /* 0x0000cc0001fb7983 */ /* 0x002f280000300800 */
[----:B------:R-:W4:Y:S01]  /*a5f40*/  LDL.LU R198, [R1+0xbc] ;  /* 0x0000bc0001c67983 */ /* 0x000f220000300800 */
        /* <DEDUP_REMOVED lines=11> */
[----:B-1----:R-:W2:Y:S04]  /*a6000*/  LDL.LU R197, [R1+0x19f8] ;  /* 0x0019f80001c57983 */ /* 0x002ea80000300800 */
[----:B---3--:R1:W-:Y:S04]  /*a6010*/  @P5 STG.E [R190.64], R248 ;  /* 0x000000f8be005986 */ /* 0x0083e8000c101904 */
[----:B-1----:R-:W3:Y:S01]  /*a6020*/  LDL.LU R248, [R1+0x19d8] ;  /* 0x0019d80001f87983 */ /* 0x002ee20000300800 */
[----:B------:R-:W-:-:S02]  /*a6030*/  ISETP.LT.AND P4, PT, R244, c[0x0][0x178], !P2 ;  /* 0x00005e00f4007a0c */ /* 0x000fc40005781270 */
[----:B------:R-:W-:Y:S01]  /*a6040*/  ISETP.LT.AND P3, PT, R231, c[0x0][0x178], !P2 ;  /* 0x00005e00e7007a0c */ /* 0x000fe20005761270 */
[C---:B------:R-:W-:Y:S01]  /*a6050*/  IMAD.WIDE R184, R193.reuse, 0x4, R216 ;  /* 0x00000004c1b87825 */ /* 0x040fe200078e02d8 */
[----:B------:R-:W-:Y:S01]  /*a6060*/  ISETP.GE.AND P1, PT, R192, c[0x0][0x17c], PT ;  /* 0x00005f00c0007a0c */ /* 0x000fe20003f26270 */
[----:B------:R-:W3:Y:S01]  /*a6070*/  LDL.LU R240, [R1+0x19b8] ;  /* 0x0019b80001f07983 */ /* 0x000ee20000300800 */
[----:B------:R-:W-:Y:S01]  /*a6080*/  ISETP.LT.AND P5, PT, R230, c[0x0][0x178], !P2 ;  /* 0x00005e00e6007a0c */ /* 0x000fe200057a1270 */
[----:B------:R-:W-:Y:S01]  /*a6090*/  IMAD.WIDE R186, R193, 0x4, R218 ;  /* 0x00000004c1ba7825 */ /* 0x000fe200078e02da */
[----:B------:R-:W-:Y:S01]  /*a60a0*/  ISETP.LT.AND P0, PT, R229, c[0x0][0x178], !P2 ;  /* 0x00005e00e5007a0c */ /* 0x000fe20005701270 */
[----:B------:R-:W3:Y:S01]  /*a60b0*/  LDL.LU R194, [R1+0x1708] ;  /* 0x0017080001c27983 */ /* 0x000ee20000300800 */
[----:B------:R-:W-:Y:S02]  /*a60c0*/  ISETP.LT.AND P2, PT, R228, c[0x0][0x178], !P2 ;  /* 0x00005e00e4007a0c */ /* 0x000fe40005741270 */
[----:B------:R-:W-:-:S02]  /*a60d0*/  ISETP.LT.AND P6, PT, R83, c[0x0][0x178], !P1 ;  /* 0x00005e0053007a0c */ /* 0x000fc40004fc1270 */
[C---:B------:R-:W-:Y:S01]  /*a60e0*/  IADD3 R192, R193.reuse, c[0x0][0x198], RZ ;  /* 0x00006600c1c07a10 */ /* 0x040fe20007ffe0ff */
[----:B------:R-:W-:Y:S01]  /*a60f0*/  IMAD.WIDE R188, R193, 0x4, R224 ;  /* 0x00000004c1bc7825 */ /* 0x000fe200078e02e0 */
[----:B----4-:R1:W-:Y:S03]  /*a6100*/  @P4 STG.E [R184.64], R199 ;  /* 0x000000c7b8004986 */ /* 0x0103e6000c101904 */
[----:B------:R-:W-:Y:S01]  /*a6110*/  IMAD.WIDE R190, R192, 0x4, R2 ;  /* 0x00000004c0be7825 */ /* 0x000fe200078e0202 */
[----:B------:R-:W-:-:S03]  /*a6120*/  ISETP.LT.AND P4, PT, R107, c[0x0][0x178], !P1 ;  /* 0x00005e006b007a0c */ /* 0x000fc60004f81270 */
[----:B-1----:R-:W-:Y:S01]  /*a6130*/  IMAD.WIDE R184, R193, 0x4, R222 ;  /* 0x00000004c1b87825 */ /* 0x002fe200078e02de */
[----:B------:R1:W-:Y:S01]  /*a6140*/  @P3 STG.E [R186.64], R251 ;  /* 0x000000fbba003986 */ /* 0x0003e2000c101904 */
[----:B------:R-:W-:-:S03]  /*a6150*/  ISETP.LT.AND P3, PT, R11, c[0x0][0x178], !P1 ;  /* 0x00005e000b007a0c */ /* 0x000fc60004f61270 */
[----:B-1----:R-:W4:Y:S01]  /*a6160*/  LDL.LU R251, [R1+0x1608] ;  /* 0x0016080001fb7983 */ /* 0x002f220000300800 */
[----:B------:R-:W-:-:S03]  /*a6170*/  IMAD.WIDE R186, R193, 0x4, R220 ;  /* 0x00000004c1ba7825 */ /* 0x000fc600078e02dc */
[----:B------:R-:W4:Y:S04]  /*a6180*/  LDL.LU R195, [R1+0x12e8] ;  /* 0x0012e80001c37983 */ /* 0x000f280000300800 */
        /* <DEDUP_REMOVED lines=9> */
[----:B------:R-:W2:Y:S04]  /*a6220*/  LDL.LU R199, [R1+0x9e8] ;  /* 0x0009e80001c77983 */ /* 0x000ea80000300800 */
        /* <DEDUP_REMOVED lines=15> */
[----:B------:R1:W-:Y:S01]  /*a6320*/  @P5 STG.E [R186.64], R194 ;  /* 0x000000c2ba005986 */ /* 0x0003e2000c101904 */
[----:B------:R-:W-:Y:S01]  /*a6330*/  IMAD.WIDE R190, R192, 0x4, R206 ;  /* 0x00000004c0be7825 */ /* 0x000fe200078e02ce */
[----:B------:R-:W-:Y:S02]  /*a6340*/  ISETP.LT.AND P6, PT, R246, c[0x0][0x178], !P1 ;  /* 0x00005e00f6007a0c */ /* 0x000fe40004fc1270 */
[----:B------:R-:W-:Y:S01]  /*a6350*/  ISETP.LT.AND P5, PT, R245, c[0x0][0x178], !P1 ;  /* 0x00005e00f5007a0c */ /* 0x000fe20004fa1270 */
[----:B-1----:R-:W-:-:S04]  /*a6360*/  IMAD.WIDE R184, R192, 0x4, R208 ;  /* 0x00000004c0b87825 */ /* 0x002fc800078e02d0 */
[----:B------:R-:W-:Y:S01]  /*a6370*/  IMAD.WIDE R186, R192, 0x4, R210 ;  /* 0x00000004c0ba7825 */ /* 0x000fe200078e02d2 */
[----:B----4-:R1:W-:Y:S01]  /*a6380*/  @P2 STG.E [R188.64], R251 ;  /* 0x000000fbbc002986 */ /* 0x0103e2000c101904 */
[----:B------:R-:W-:-:S03]  /*a6390*/  ISETP.LT.AND P2, PT, R244, c[0x0][0x178], !P1 ;  /* 0x00005e00f4007a0c */ /* 0x000fc60004f41270 */
[----:B------:R4:W-:Y:S01]  /*a63a0*/  @P0 STG.E [R190.64], R195 ;  /* 0x000000c3be000986 */ /* 0x0009e2000c101904 */
[----:B------:R-:W-:-:S03]  /*a63b0*/  ISETP.LT.AND P0, PT, R231, c[0x0][0x178], !P1 ;  /* 0x00005e00e7007a0c */ /* 0x000fc60004f01270 */
[----:B-1----:R-:W3:Y:S04]  /*a63c0*/  LDL.LU R251, [R1+0x2f8] ;  /* 0x0002f80001fb7983 */ /* 0x002ee80000300800 */
[----:B------:R-:W3:Y:S04]  /*a63d0*/  LDL.LU R194, [R1+0x2e8] ;  /* 0x0002e80001c27983 */ /* 0x000ee80000300800 */
[----:B----4-:R-:W4:Y:S04]  /*a63e0*/  LDL.LU R195, [R1+0x158] ;  /* 0x0001580001c37983 */ /* 0x010f280000300800 */
[----:B------:R1:W-:Y:S01]  /*a63f0*/  @P4 STG.E [R184.64], R196 ;  /* 0x000000c4b8004986 */ /* 0x0003e2000c101904 */
[----:B------:R-:W-:-:S04]  /*a6400*/  IMAD.WIDE R188, R192, 0x4, R216 ;  /* 0x00000004c0bc7825 */ /* 0x000fc800078e02d8 */
[C---:B------:R-:W-:Y:S01]  /*a6410*/  IMAD.WIDE R190, R192.reuse, 0x4, R218 ;  /* 0x00000004c0be7825 */ /* 0x040fe200078e02da */
[----:B-1----:R-:W4:Y:S03]  /*a6420*/  LDL.LU R196, [R1+0x1a2c] ;  /* 0x001a2c0001c47983 */ /* 0x002f260000300800 */
        /* <DEDUP_REMOVED lines=11> */
[----:B------:R-:W-:Y:S01]  /*a64e0*/  ISETP.GE.AND P3, PT, R193, c[0x0][0x17c], PT ;  /* 0x00005f00c1007a0c */ /* 0x000fe20003f66270 */
[----:B------:R-:W-:Y:S01]  /*a64f0*/  IMAD.WIDE R184, R192, 0x4, R220 ;  /* 0x00000004c0b87825 */ /* 0x000fe200078e02dc */
[----:B------:R-:W-:Y:S01]  /*a6500*/  ISETP.LT.AND P0, PT, R229, c[0x0][0x178], !P1 ;  /* 0x00005e00e5007a0c */ /* 0x000fe20004f01270 */
[----:B------:R-:W3:Y:S01]  /*a6510*/  LDL.LU R240, [R1+0x170c] ;  /* 0x00170c0001f07983 */ /* 0x000ee20000300800 */
[----:B------:R-:W-:Y:S02]  /*a6520*/  ISETP.LT.AND P1, PT, R228, c[0x0][0x178], !P1 ;  /* 0x00005e00e4007a0c */ /* 0x000fe40004f21270 */
[----:B------:R-:W-:Y:S01]  /*a6530*/  ISETP.LT.AND P5, PT, R83, c[0x0][0x178], !P3 ;  /* 0x00005e0053007a0c */ /* 0x000fe20005fa1270 */
[----:B------:R-:W3:Y:S01]  /*a6540*/  LDL.LU R199, [R1+0x160c] ;  /* 0x00160c0001c77983 */ /* 0x000ee20000300800 */
[----:B------:R-:W-:Y:S02]  /*a6550*/  ISETP.LT.AND P2, PT, R107, c[0x0][0x178], !P3 ;  /* 0x00005e006b007a0c */ /* 0x000fe40005f41270 */
[C---:B------:R-:W-:Y:S01]  /*a6560*/  IADD3 R193, R192.reuse, c[0x0][0x198], RZ ;  /* 0x00006600c0c17a10 */ /* 0x040fe20007ffe0ff */
[----:B------:R-:W3:Y:S01]  /*a6570*/  LDL.LU R197, [R1+0x12ec] ;  /* 0x0012ec0001c57983 */ /* 0x000ee20000300800 */
[----:B------:R-:W-:Y:S01]  /*a6580*/  IMAD.WIDE R186, R192, 0x4, R224 ;  /* 0x00000004c0ba7825 */ /* 0x000fe200078e02e0 */
[----:B------:R-:W-:-:S03]  /*a6590*/  ISETP.LT.AND P6, PT, R11, c[0x0][0x178], !P3 ;  /* 0x00005e000b007a0c */ /* 0x000fc60005fc1270 */
[----:B------:R-:W-:-:S04]  /*a65a0*/  IMAD.WIDE R188, R193, 0x4, R2 ;  /* 0x00000004c1bc7825 */ /* 0x000fc800078e0202 */
[----:B------:R-:W-:Y:S01]  /*a65b0*/  IMAD.WIDE R190, R193, 0x4, R4 ;  /* 0x00000004c1be7825 */ /* 0x000fe200078e0204 */
[----:B------:R1:W-:Y:S01]  /*a65c0*/  @P4 STG.E [R184.64], R251 ;  /* 0x000000fbb8004986 */ /* 0x0003e2000c101904 */
[----:B------:R-:W-:-:S03]  /*a65d0*/  ISETP.LT.AND P4, PT, R67, c[0x0][0x178], !P3 ;  /* 0x00005e0043007a0c */ /* 0x000fc60005f81270 */
[----:B-1----:R-:W3:Y:S01]  /*a65e0*/  LDL.LU R251, [R1+0xe2c] ;  /* 0x000e2c0001fb7983 */ /* 0x002ee20000300800 */
[----:B------:R-:W-:-:S05]  /*a65f0*/  IMAD.WIDE R184, R192, 0x4, R222 ;  /* 0x00000004c0b87825 */ /* 0x000fca00078e02de */
[----:B------:R1:W-:Y:S04]  /*a6600*/  @P0 STG.E [R184.64], R194 ;  /* 0x000000c2b8000986 */ /* 0x0003e8000c101904 */
[----:B----4-:R-:W-:Y:S04]  /*a6610*/  @P1 STG.E [R186.64], R195 ;  /* 0x000000c3ba001986 */ /* 0x010fe8000c101904 */
[----:B------:R4:W-:Y:S01]  /*a6620*/  @P5 STG.E [R188.64], R196 ;  /* 0x000000c4bc005986 */ /* 0x0009e2000c101904 */
[----:B-1----:R-:W-:-:S03]  /*a6630*/  IMAD.WIDE R184, R193, 0x4, R6 ;  /* 0x00000004c1b87825 */ /* 0x002fc600078e0206 */
[----:B----4-:R-:W4:Y:S01]  /*a6640*/  LDL.LU R196, [R1+0xcfc] ;  /* 0x000cfc0001c47983 */ /* 0x010f220000300800 */
        /* <DEDUP_REMOVED lines=12> */
[----:B------:R-:W-:Y:S02]  /*a6710*/  ISETP.LT.AND P2, PT, R35, c[0x0][0x178], !P3 ;  /* 0x00005e0023007a0c */ /* 0x000fe40005f41270 */
[----:B------:R-:W-:Y:S01]  /*a6720*/  ISETP.LT.AND P1, PT, R250, c[0x0][0x178], !P3 ;  /* 0x00005e00fa007a0c */ /* 0x000fe20005f21270 */
[----:B------:R-:W-:-:S04]  /*a6730*/  IMAD.WIDE R184, R193, 0x4, R202 ;  /* 0x00000004c1b87825 */ /* 0x000fc800078e02ca */
[----:B------:R-:W-:-:S04]  /*a6740*/  IMAD.WIDE R186, R193, 0x4, R204 ;  /* 0x00000004c1ba7825 */ /* 0x000fc800078e02cc */
[----:B------:R-:W-:Y:S01]  /*a6750*/  IMAD.WIDE R188, R193, 0x4, R206 ;  /* 0x00000004c1bc7825 */ /* 0x000fe200078e02ce */
[----:B------:R1:W-:Y:S01]  /*a6760*/  @P0 STG.E [R184.64], R240 ;  /* 0x000000f0b8000986 */ /* 0x0003e2000c101904 */
[----:B------:R-:W-:Y:S02]  /*a6770*/  ISETP.LT.AND P6, PT, R247, c[0x0][0x178], !P3 ;  /* 0x00005e00f7007a0c */ /* 0x000fe40005fc1270 */
[----:B------:R-:W-:Y:S01]  /*a6780*/  IMAD.WIDE R190, R193, 0x4, R208 ;  /* 0x00000004c1be7825 */ /* 0x000fe200078e02d0 */
[----:B------:R-:W-:Y:S01]  /*a6790*/  @P5 STG.E [R186.64], R199 ;  /* 0x000000c7ba005986 */ /* 0x000fe2000c101904 */
[----:B------:R-:W-:-:S03]  /*a67a0*/  ISETP.LT.AND P4, PT, R246, c[0x0][0x178], !P3 ;  /* 0x00005e00f6007a0c */ /* 0x000fc60005f81270 */
[----:B------:R1:W-:Y:S01]  /*a67b0*/  @P2 STG.E [R188.64], R197 ;  /* 0x000000c5bc002986 */ /* 0x0003e2000c101904 */
[----:B------:R-:W-:Y:S02]  /*a67c0*/  ISETP.LT.AND P0, PT, R245, c[0x0][0x178], !P3 ;  /* 0x00005e00f5007a0c */ /* 0x000fe40005f01270 */
[----:B------:R-:W-:Y:S01]  /*a67d0*/  ISETP.LT.AND P5, PT, R244, c[0x0][0x178], !P3 ;  /* 0x00005e00f4007a0c */ /* 0x000fe20005fa1270 */
[C---:B-1----:R-:W-:Y:S01]  /*a67e0*/  IMAD.WIDE R184, R193.reuse, 0x4, R210 ;  /* 0x00000004c1b87825 */ /* 0x042fe200078e02d2 */
[----:B------:R-:W3:Y:S03]  /*a67f0*/  LDL.LU R197, [R1+0x2ec] ;  /* 0x0002ec0001c57983 */ /* 0x000ee60000300800 */
[----:B------:R-:W-:Y:S01]  /*a6800*/  IMAD.WIDE R186, R193, 0x4, R212 ;  /* 0x00000004c1ba7825 */ /* 0x000fe200078e02d4 */
[----:B------:R-:W-:-:S03]  /*a6810*/  ISETP.LT.AND P2, PT, R231, c[0x0][0x178], !P3 ;  /* 0x00005e00e7007a0c */ /* 0x000fc60005f41270 */
[----:B------:R-:W-:Y:S01]  /*a6820*/  IMAD.WIDE R188, R193, 0x4, R218 ;  /* 0x00000004c1bc7825 */ /* 0x000fe200078e02da */
[----:B------:R1:W-:Y:S01]  /*a6830*/  @P1 STG.E [R190.64], R251 ;  /* 0x000000fbbe001986 */ /* 0x0003e2000c101904 */
[----:B------:R-:W-:-:S03]  /*a6840*/  ISETP.LT.AND P1, PT, R230, c[0x0][0x178], !P3 ;  /* 0x00005e00e6007a0c */ /* 0x000fc60005f21270 */
[----:B-1----:R-:W3:Y:S04]  /*a6850*/  LDL.LU R251, [R1+0x15c] ;  /* 0x00015c0001fb7983 */ /* 0x002ee80000300800 */
[----:B------:R-:W3:Y:S01]  /*a6860*/  LDL.LU R199, [R1+0x1ac8] ;  /* 0x001ac80001c77983 */ /* 0x000ee20000300800 */
[----:B------:R-:W-:-:S03]  /*a6870*/  IMAD.WIDE R190, R193, 0x4, R220 ;  /* 0x00000004c1be7825 */ /* 0x000fc600078e02dc */
[----:B----4-:R1:W-:Y:S04]  /*a6880*/  @P6 STG.E [R184.64], R196 ;  /* 0x000000c4b8006986 */ /* 0x0103e8000c101904 */
[----:B-1----:R-:W4:Y:S01]  /*a6890*/  LDL.LU R196, [R1+0x1a98] ;  /* 0x001a980001c47983 */ /* 0x002f220000300800 */
[----:B------:R-:W-:-:S03]  /*a68a0*/  IMAD.WIDE R184, R193, 0x4, R214 ;  /* 0x00000004c1b87825 */ /* 0x000fc600078e02d6 */
[----:B--2---:R1:W-:Y:S04]  /*a68b0*/  @P4 STG.E [R186.64], R249 ;  /* 0x000000f9ba004986 */ /* 0x0043e8000c101904 */
[----:B-1----:R-:W2:Y:S01]  /*a68c0*/  LDL.LU R249, [R1+0x1a88] ;  /* 0x001a880001f97983 */ /* 0x002ea20000300800 */
[----:B------:R-:W-:-:S03]  /*a68d0*/  IMAD.WIDE R186, R193, 0x4, R216 ;  /* 0x00000004c1ba7825 */ /* 0x000fc600078e02d8 */
[----:B------:R1:W-:Y:S04]  /*a68e0*/  @P0 STG.E [R184.64], R194 ;  /* 0x000000c2b8000986 */ /* 0x0003e8000c101904 */
[----:B------:R-:W-:Y:S04]  /*a68f0*/  @P5 STG.E [R186.64], R195 ;  /* 0x000000c3ba005986 */ /* 0x000fe8000c101904 */
        /* <DEDUP_REMOVED lines=8> */
[----:B------:R-:W-:Y:S01]  /*a6980*/  ISETP.GE.AND P6, PT, R192, c[0x0][0x17c], PT ;  /* 0x00005f00c0007a0c */ /* 0x000fe20003fc6270 */
[----:B------:R-:W3:Y:S02]  /*a6990*/  LDL.LU R195, [R1+0x19e8] ;  /* 0x0019e80001c37983 */ /* 0x000ee40000300800 */
[----:B------:R-:W-:Y:S01]  /*a69a0*/  IMAD.WIDE R186, R193, 0x4, R224 ;  /* 0x00000004c1ba7825 */ /* 0x000fe200078e02e0 */
[----:B------:R-:W-:Y:S02]  /*a69b0*/  ISETP.LT.AND P1, PT, R83, c[0x0][0x178], !P6 ;  /* 0x00005e0053007a0c */ /* 0x000fe40007721270 */
[----:B------:R-:W-:Y:S02]  /*a69c0*/  ISETP.LT.AND P0, PT, R107, c[0x0][0x178], !P6 ;  /* 0x00005e006b007a0c */ /* 0x000fe40007701270 */
[----:B------:R-:W-:-:S02]  /*a69d0*/  ISETP.LT.AND P2, PT, R11, c[0x0][0x178], !P6 ;  /* 0x00005e000b007a0c */ /* 0x000fc40007741270 */
[----:B------:R-:W-:Y:S02]  /*a69e0*/  IADD3 R188, R193, c[0x0][0x198], RZ ;  /* 0x00006600c1bc7a10 */ /* 0x000fe40007ffe0ff */
[----:B------:R-:W-:Y:S01]  /*a69f0*/  ISETP.LT.AND P5, PT, R67, c[0x0][0x178], !P6 ;  /* 0x00005e0043007a0c */ /* 0x000fe200077a1270 */
[----:B------:R1:W-:Y:S02]  /*a6a00*/  @P3 STG.E [R184.64], R197 ;  /* 0x000000c5b8003986 */ /* 0x0003e4000c101904 */
[C---:B------:R-:W-:Y:S01]  /*a6a10*/  IMAD.WIDE R190, R188.reuse, 0x4, R6 ;  /* 0x00000004bcbe7825 */ /* 0x040fe200078e0206 */
[----:B------:R-:W-:Y:S01]  /*a6a20*/  ISETP.LT.AND P3, PT, R19, c[0x0][0x178], !P6 ;  /* 0x00005e0013007a0c */ /* 0x000fe20007761270 */
[----:B-1----:R-:W3:Y:S02]  /*a6a30*/  LDL.LU R197, [R1+0x19c8] ;  /* 0x0019c80001c57983 */ /* 0x002ee40000300800 */
[----:B------:R-:W-:Y:S02]  /*a6a40*/  IMAD.WIDE R184, R188, 0x4, R2 ;  /* 0x00000004bcb87825 */ /* 0x000fe400078e0202 */
[----:B------:R1:W-:Y:S01]  /*a6a50*/  @P4 STG.E [R186.64], R251 ;  /* 0x000000fbba004986 */ /* 0x0003e2000c101904 */
[----:B------:R-:W-:-:S03]  /*a6a60*/  ISETP.LT.AND P4, PT, R51, c[0x0][0x178], !P6 ;  /* 0x00005e0033007a0c */ /* 0x000fc60007781270 */
[----:B------:R1:W-:Y:S04]  /*a6a70*/  @P1 STG.E [R184.64], R199 ;  /* 0x000000c7b8001986 */ /* 0x0003e8000c101904 */
[----:B-1----:R-:W3:Y:S01]  /*a6a80*/  LDL.LU R251, [R1+0x1718] ;  /* 0x0017180001fb7983 */ /* 0x002ee20000300800 */
[----:B------:R-:W-:-:S03]  /*a6a90*/  IMAD.WIDE R186, R188, 0x4, R4 ;  /* 0x00000004bcba7825 */ /* 0x000fc600078e0204 */
[----:B------:R-:W3:Y:S04]  /*a6aa0*/  LDL.LU R189, [R1+0x41e0] ;  /* 0x0041e00001bd7983 */ /* 0x000ee80000300800 */
        /* <DEDUP_REMOVED lines=8> */
[----:B------:R-:W-:Y:S04]  /*a6b30*/  @P5 STG.E [R184.64], R194 ;  /* 0x000000c2b8005986 */ /* 0x000fe8000c101904 */
[----:B------:R1:W-:Y:S04]  /*a6b40*/  @P4 STG.E [R186.64], R198 ;  /* 0x000000c6ba004986 */ /* 0x0003e8000c101904 */
        /* <DEDUP_REMOVED lines=13> */
[----:B------:R-:W-:-:S03]  /*a6c20*/  ISETP.LT.AND P3, PT, R244, c[0x0][0x178], !P6 ;  /* 0x00005e00f4007a0c */ /* 0x000fc60007761270 */
[----:B------:R1:W-:Y:S04]  /*a6c30*/  @P1 STG.E [R186.64], R197 ;  /* 0x000000c5ba001986 */ /* 0x0003e8000c101904 */
[----:B-1----:R-:W3:Y:S01]  /*a6c40*/  LDL.LU R195, [R1+0x408] ;  /* 0x0004080001c37983 */ /* 0x002ee20000300800 */
[----:B------:R-:W-:-:S03]  /*a6c50*/  IMAD.WIDE R184, R188, 0x4, R212 ;  /* 0x00000004bcb87825 */ /* 0x000fc600078e02d4 */
[----:B------:R-:W3:Y:S01]  /*a6c60*/  LDL.LU R197, [R1+0x1acc] ;  /* 0x001acc0001c57983 */ /* 0x000ee20000300800 */
[----:B------:R-:W-:Y:S01]  /*a6c70*/  IMAD.WIDE R186, R188, 0x4, R214 ;  /* 0x00000004bcba7825 */ /* 0x000fe200078e02d6 */
[----:B------:R-:W-:Y:S02]  /*a6c80*/  ISETP.LT.AND P1, PT, R231, c[0x0][0x178], !P6 ;  /* 0x00005e00e7007a0c */ /* 0x000fe40007721270 */
[----:B------:R-:W-:Y:S01]  /*a6c90*/  ISETP.LT.AND P2, PT, R230, c[0x0][0x178], !P6 ;  /* 0x00005e00e6007a0c */ /* 0x000fe20007741270 */
[----:B------:R1:W-:Y:S04]  /*a6ca0*/  @P0 STG.E [R190.64], R251 ;  /* 0x000000fbbe000986 */ /* 0x0003e8000c101904 */
[----:B-1----:R-:W3:Y:S01]  /*a6cb0*/  LDL.LU R251, [R1+0x1a9c] ;  /* 0x001a9c0001fb7983 */ /* 0x002ee20000300800 */
[----:B------:R-:W-:-:S03]  /*a6cc0*/  IMAD.WIDE R190, R188, 0x4, R216 ;  /* 0x00000004bcbe7825 */ /* 0x000fc600078e02d8 */
[----:B------:R1:W-:Y:S04]  /*a6cd0*/  @P5 STG.E [R184.64], R199 ;  /* 0x000000c7b8005986 */ /* 0x0003e8000c101904 */
[----:B----4-:R4:W-:Y:S01]  /*a6ce0*/  @P4 STG.E [R186.64], R196 ;  /* 0x000000c4ba004986 */ /* 0x0109e2000c101904 */
        /* <DEDUP_REMOVED lines=18> */
[----:B------:R-:W-:-:S04]  /*a6e10*/  IMAD.WIDE R186, R188, 0x4, R224 ;  /* 0x00000004bcba7825 */ /* 0x000fc800078e02e0 */
[C---:B------:R-:W-:Y:S01]  /*a6e20*/  IMAD.WIDE R188, R192.reuse, 0x4, R2 ;  /* 0x00000004c0bc7825 */ /* 0x040fe200078e0202 */
        /* <DEDUP_REMOVED lines=9> */
[----:B------:R-:W3:Y:S04]  /*a6ec0*/  LDL.LU R197, [R1+0x171c] ;  /* 0x00171c0001c57983 */ /* 0x000ee80000300800 */
[----:B------:R-:W3:Y:S01]  /*a6ed0*/  LDL.LU R193, [R1+0x41e4] ;  /* 0x0041e40001c17983 */ /* 0x000ee20000300800 */
[----:B------:R-:W-:Y:S01]  /*a6ee0*/  IMAD.WIDE R186, R192, 0x4, R200 ;  /* 0x00000004c0ba7825 */ /* 0x000fe200078e02c8 */
[----:B------:R-:W-:-:S02]  /*a6ef0*/  ISETP.LT.AND P3, PT, R250, c[0x0][0x178], !P0 ;  /* 0x00005e00fa007a0c */ /* 0x000fc40004761270 */
[----:B------:R1:W-:Y:S01]  /*a6f00*/  @P4 STG.E [R190.64], R251 ;  /* 0x000000fbbe004986 */ /* 0x0003e2000c101904 */
[----:B------:R-:W-:-:S03]  /*a6f10*/  ISETP.LT.AND P4, PT, R35, c[0x0][0x178], !P0 ;  /* 0x00005e0023007a0c */ /* 0x000fc60004781270 */
[----:B-1----:R-:W3:Y:S04]  /*a6f20*/  LDL.LU R251, [R1+0x162c] ;  /* 0x00162c0001fb7983 */ /* 0x002ee80000300800 */
[----:B------:R-:W3:Y:S04]  /*a6f30*/  LDL.LU R194, [R1+0x124c] ;  /* 0x00124c0001c27983 */ /* 0x000ee80000300800 */
[----:B------:R-:W3:Y:S01]  /*a6f40*/  LDL.LU R195, [R1+0xfdc] ;  /* 0x000fdc0001c37983 */ /* 0x000ee20000300800 */
[----:B------:R-:W-:-:S03]  /*a6f50*/  IMAD.WIDE R188, R192, 0x4, R206 ;  /* 0x00000004c0bc7825 */ /* 0x000fc600078e02ce */
[----:B----4-:R1:W-:Y:S01]  /*a6f60*/  @P2 STG.E [R184.64], R196 ;  /* 0x000000c4b8002986 */ /* 0x0103e2000c101904 */
        /* <DEDUP_REMOVED lines=25> */
[----:B-1----:R-:W3:Y:S01]  /*a7100*/  LDL.LU R197, [R1+0x1af8] ;  /* 0x001af80001c57983 */ /* 0x002ee20000300800 */
[----:B------:R-:W-:Y:S01]  /*a7110*/  IMAD.WIDE R184, R192, 0x4, R214 ;  /* 0x00000004c0b87825 */ /* 0x000fe200078e02d6 */
[----:B------:R-:W-:Y:S02]  /*a7120*/  ISETP.GE.AND P2, PT, R193, c[0x0][0x17c], PT ;  /* 0x00005f00c1007a0c */ /* 0x000fe40003f46270 */
[----:B------:R1:W-:Y:S01]  /*a7130*/  @P1 STG.E [R186.64], R251 ;  /* 0x000000fbba001986 */ /* 0x0003e2000c101904 */
[----:B------:R-:W-:-:S02]  /*a7140*/  ISETP.LT.AND P1, PT, R229, c[0x0][0x178], !P0 ;  /* 0x00005e00e5007a0c */ /* 0x000fc40004721270 */
[----:B------:R-:W-:Y:S01]  /*a7150*/  ISETP.LT.AND P0, PT, R228, c[0x0][0x178], !P0 ;  /* 0x00005e00e4007a0c */ /* 0x000fe20004701270 */
[----:B------:R1:W-:Y:S04]  /*a7160*/  @P3 STG.E [R184.64], R194 ;  /* 0x000000c2b8003986 */ /* 0x0003e8000c101904 */
[----:B-1----:R-:W3:Y:S01]  /*a7170*/  LDL.LU R251, [R1+0x1ae8] ;  /* 0x001ae80001fb7983 */ /* 0x002ee20000300800 */
[----:B------:R-:W-:-:S05]  /*a7180*/  IMAD.WIDE R186, R192, 0x4, R216 ;  /* 0x00000004c0ba7825 */ /* 0x000fca00078e02d8 */
[----:B------:R1:W-:Y:S01]  /*a7190*/  @P6 STG.E [R186.64], R195 ;  /* 0x000000c3ba006986 */ /* 0x0003e2000c101904 */
[----:B------:R-:W-:-:S03]  /*a71a0*/  IMAD.WIDE R184, R192, 0x4, R222 ;  /* 0x00000004c0b87825 */ /* 0x000fc600078e02de */
[----:B----4-:R4:W-:Y:S01]  /*a71b0*/  @P5 STG.E [R188.64], R196 ;  /* 0x000000c4bc005986 */ /* 0x0109e2000c101904 */
[----:B-1----:R-:W-:-:S03]  /*a71c0*/  IMAD.WIDE R186, R192, 0x4, R224 ;  /* 0x00000004c0ba7825 */ /* 0x002fc600078e02e0 */
[----:B----4-:R-:W4:Y:S04]  /*a71d0*/  LDL.LU R196, [R1+0x1ad8] ;  /* 0x001ad80001c47983 */ /* 0x010f280000300800 */
        /* <DEDUP_REMOVED lines=12> */
[----:B------:R-:W-:Y:S02]  /*a72a0*/  ISETP.LT.AND P4, PT, R67, c[0x0][0x178], !P2 ;  /* 0x00005e0043007a0c */ /* 0x000fe40005781270 */
[----:B------:R-:W-:-:S05]  /*a72b0*/  IADD3 R192, R192, c[0x0][0x198], RZ ;  /* 0x00006600c0c07a10 */ /* 0x000fca0007ffe0ff */
[----:B------:R-:W-:-:S04]  /*a72c0*/  IMAD.WIDE R184, R192, 0x4, R2 ;  /* 0x00000004c0b87825 */ /* 0x000fc800078e0202 */
[----:B------:R-:W-:Y:S01]  /*a72d0*/  IMAD.WIDE R186, R192, 0x4, R4 ;  /* 0x00000004c0ba7825 */ /* 0x000fe200078e0204 */
[----:B------:R-:W-:-:S03]  /*a72e0*/  ISETP.LT.AND P1, PT, R51, c[0x0][0x178], !P2 ;  /* 0x00005e0033007a0c */ /* 0x000fc60005721270 */
[C---:B------:R-:W-:Y:S01]  /*a72f0*/  IMAD.WIDE R188, R192.reuse, 0x4, R6 ;  /* 0x00000004c0bc7825 */ /* 0x040fe200078e0206 */
[----:B------:R1:W-:Y:S03]  /*a7300*/  @P3 STG.E [R184.64], R240 ;  /* 0x000000f0b8003986 */ /* 0x0003e6000c101904 */
[----:B------:R-:W-:Y:S01]  /*a7310*/  IMAD.WIDE R190, R192, 0x4, R200 ;  /* 0x00000004c0be7825 */ /* 0x000fe200078e02c8 */
[----:B------:R-:W-:Y:S01]  /*a7320*/  ISETP.LT.AND P0, PT, R19, c[0x0][0x178], !P2 ;  /* 0x00005e0013007a0c */ /* 0x000fe20005701270 */
[----:B------:R-:W-:Y:S04]  /*a7330*/  @P6 STG.E [R186.64], R199 ;  /* 0x000000c7ba006986 */ /* 0x000fe8000c101904 */
[----:B------:R1:W-:Y:S01]  /*a7340*/  @P5 STG.E [R188.64], R197 ;  /* 0x000000c5bc005986 */ /* 0x0003e2000c101904 */
[----:B------:R-:W-:Y:S01]  /*a7350*/  ISETP.LT.AND P3, PT, R250, c[0x0][0x178], !P2 ;  /* 0x00005e00fa007a0c */ /* 0x000fe20005761270 */
[C---:B-1----:R-:W-:Y:S01]  /*a7360*/  IMAD.WIDE R184, R192.reuse, 0x4, R202 ;  /* 0x00000004c0b87825 */ /* 0x042fe200078e02ca */
[----:B------:R-:W-:Y:S01]  /*a7370*/  ISETP.LT.AND P6, PT, R247, c[0x0][0x178], !P2 ;  /* 0x00005e00f7007a0c */ /* 0x000fe200057c1270 */
[----:B------:R-:W3:Y:S02]  /*a7380*/  LDL.LU R197, [R1+0x1a08] ;  /* 0x001a080001c57983 */ /* 0x000ee40000300800 */
[----:B------:R-:W-:Y:S01]  /*a7390*/  IMAD.WIDE R186, R192, 0x4, R204 ;  /* 0x00000004c0ba7825 */ /* 0x000fe200078e02cc */
[----:B------:R-:W-:Y:S01]  /*a73a0*/  ISETP.LT.AND P5, PT, R246, c[0x0][0x178], !P2 ;  /* 0x00005e00f6007a0c */ /* 0x000fe200057a1270 */
        /* <DEDUP_REMOVED lines=34> */
[----:B-1----:R-:W3:Y:S01]  /*a75d0*/  LDL.LU R197, [R1+0x1adc] ;  /* 0x001adc0001c57983 */ /* 0x002ee20000300800 */
[----:B------:R-:W-:-:S03]  /*a75e0*/  IMAD.WIDE R184, R192, 0x4, R218 ;  /* 0x00000004c0b87825 */ /* 0x000fc600078e02da */
[----:B------:R1:W-:Y:S01]  /*a75f0*/  @P0 STG.E [R186.64], R251 ;  /* 0x000000fbba000986 */ /* 0x0003e2000c101904 */
[----:B------:R-:W-:-:S03]  /*a7600*/  ISETP.LT.AND P0, PT, R107, c[0x0][0x178], !P4 ;  /* 0x00005e006b007a0c */ /* 0x000fc60006701270 */
[----:B------:R1:W-:Y:S04]  /*a7610*/  @P5 STG.E [R184.64], R240 ;  /* 0x000000f0b8005986 */ /* 0x0003e8000c101904 */
[----:B-1----:R-:W3:Y:S01]  /*a7620*/  LDL.LU R251, [R1+0x1abc] ;  /* 0x001abc0001fb7983 */ /* 0x002ee20000300800 */
[C---:B------:R-:W-:Y:S01]  /*a7630*/  IMAD.WIDE R186, R192.reuse, 0x4, R220 ;  /* 0x00000004c0ba7825 */ /* 0x040fe200078e02dc */
[----:B------:R-:W-:Y:S02]  /*a7640*/  IADD3 R192, R192, c[0x0][0x198], RZ ;  /* 0x00006600c0c07a10 */ /* 0x000fe40007ffe0ff */
[----:B------:R-:W3:Y:S04]  /*a7650*/  LDL.LU R193, [R1+0x41ec] ;  /* 0x0041ec0001c17983 */ /* 0x000ee80000300800 */
[----:B------:R1:W-:Y:S01]  /*a7660*/  @P3 STG.E [R186.64], R199 ;  /* 0x000000c7ba003986 */ /* 0x0003e2000c101904 */
[----:B------:R-:W-:-:S03]  /*a7670*/  IMAD.WIDE R184, R192, 0x4, R2 ;  /* 0x00000004c0b87825 */ /* 0x000fc600078e0202 */
[----:B----4-:R4:W-:Y:S04]  /*a7680*/  @P6 STG.E [R188.64], R196 ;  /* 0x000000c4bc006986 */ /* 0x0109e8000c101904 */
[----:B-1----:R-:W3:Y:S01]  /*a7690*/  LDL.LU R199, [R1+0x1aac] ;  /* 0x001aac0001c77983 */ /* 0x002ee20000300800 */
[----:B------:R-:W-:-:S03]  /*a76a0*/  IMAD.WIDE R186, R192, 0x4, R4 ;  /* 0x00000004c0ba7825 */ /* 0x000fc600078e0204 */
[----:B----4-:R-:W4:Y:S04]  /*a76b0*/  LDL.LU R196, [R1+0x1a7c] ;  /* 0x001a7c0001c47983 */ /* 0x010f280000300800 */
[----:B--2---:R1:W-:Y:S04]  /*a76c0*/  @P2 STG.E [R190.64], R249 ;  /* 0x000000f9be002986 */ /* 0x0043e8000c101904 */
[----:B-1----:R-:W2:Y:S04]  /*a76d0*/  LDL.LU R249, [R1+0x1a5c] ;  /* 0x001a5c0001f97983 */ /* 0x002ea80000300800 */
[----:B------:R1:W-:Y:S04]  /*a76e0*/  @P1 STG.E [R184.64], R198 ;  /* 0x000000c6b8001986 */ /* 0x0003e8000c101904 */
[----:B-1----:R-:W2:Y:S04]  /*a76f0*/  LDL.LU R198, [R1+0x1a3c] ;  /* 0x001a3c0001c67983 */ /* 0x002ea80000300800 */
[----:B---3--:R1:W-:Y:S04]  /*a7700*/  @P0 STG.E [R186.64], R248 ;  /* 0x000000f8ba000986 */ /* 0x0083e8000c101904 */
[----:B-1----:R-:W3:Y:S01]  /*a7710*/  LDL.LU R248, [R1+0x1a0c] ;  /* 0x001a0c0001f87983 */ /* 0x002ee20000300800 */
[----:B------:R-:W-:-:S02]  /*a7720*/  ISETP.LT.AND P6, PT, R11, c[0x0][0x178], !P4 ;  /* 0x00005e000b007a0c */ /* 0x000fc400067c1270 */
[----:B------:R-:W-:Y:S02]  /*a7730*/  ISETP.LT.AND P2, PT, R67, c[0x0][0x178], !P4 ;  /* 0x00005e0043007a0c */ /* 0x000fe40006741270 */
[----:B------:R-:W-:Y:S02]  /*a7740*/  ISETP.LT.AND P5, PT, R51, c[0x0][0x178], !P4 ;  /* 0x00005e0033007a0c */ /* 0x000fe400067a1270 */
[----:B------:R-:W-:Y:S01]  /*a7750*/  ISETP.LT.AND P3, PT, R19, c[0x0][0x178], !P4 ;  /* 0x00005e0013007a0c */ /* 0x000fe20006761270 */
[C---:B------:R-:W-:Y:S01]  /*a7760*/  IMAD.WIDE R184, R192.reuse, 0x4, R6 ;  /* 0x00000004c0b87825 */ /* 0x040fe200078e0206 */
[----:B------:R-:W-:Y:S01]  /*a7770*/  ISETP.LT.AND P0, PT, R35, c[0x0][0x178], !P4 ;  /* 0x00005e0023007a0c */ /* 0x000fe20006701270 */
[----:B------:R-:W3:Y:S02]  /*a7780*/  LDL.LU R240, [R1+0x126c] ;  /* 0x00126c0001f07983 */ /* 0x000ee40000300800 */
[----:B------:R-:W-:Y:S01]  /*a7790*/  IMAD.WIDE R186, R192, 0x4, R200 ;  /* 0x00000004c0ba7825 */ /* 0x000fe200078e02c8 */
[----:B------:R-:W-:-:S03]  /*a77a0*/  ISETP.LT.AND P1, PT, R250, c[0x0][0x178], !P4 ;  /* 0x00005e00fa007a0c */ /* 0x000fc60006721270 */
[C---:B------:R-:W-:Y:S01]  /*a77b0*/  IMAD.WIDE R188, R192.reuse, 0x4, R202 ;  /* 0x00000004c0bc7825 */ /* 0x040fe200078e02ca */
[----:B------:R1:W-:Y:S03]  /*a77c0*/  @P6 STG.E [R184.64], R194 ;  /* 0x000000c2b8006986 */ /* 0x0003e6000c101904 */
[C---:B------:R-:W-:Y:S01]  /*a77d0*/  IMAD.WIDE R190, R192.reuse, 0x4, R204 ;  /* 0x00000004c0be7825 */ /* 0x040fe200078e02cc */
[----:B------:R-:W-:Y:S01]  /*a77e0*/  ISETP.LT.AND P6, PT, R247, c[0x0][0x178], !P4 ;  /* 0x00005e00f7007a0c */ /* 0x000fe200067c1270 */
[----:B------:R1:W-:Y:S04]  /*a77f0*/  @P2 STG.E [R186.64], R195 ;  /* 0x000000c3ba002986 */ /* 0x0003e8000c101904 */
[----:B-1----:R-:W3:Y:S04]  /*a7800*/  LDL.LU R194, [R1+0x110c] ;  /* 0x00110c0001c27983 */ /* 0x002ee80000300800 */
[----:B------:R1:W-:Y:S01]  /*a7810*/  @P5 STG.E [R188.64], R197 ;  /* 0x000000c5bc005986 */ /* 0x0003e2000c101904 */
[----:B------:R-:W-:Y:S01]  /*a7820*/  IMAD.WIDE R184, R192, 0x4, R206 ;  /* 0x00000004c0b87825 */ /* 0x000fe200078e02ce */
[----:B------:R-:W-:-:S03]  /*a7830*/  ISETP.LT.AND P5, PT, R246, c[0x0][0x178], !P4 ;  /* 0x00005e00f6007a0c */ /* 0x000fc600067a1270 */
[C---:B------:R-:W-:Y:S01]  /*a7840*/  IMAD.WIDE R186, R192.reuse, 0x4, R208 ;  /* 0x00000004c0ba7825 */ /* 0x040fe200078e02d0 */
[----:B-1----:R-:W3:Y:S03]  /*a7850*/  LDL.LU R197, [R1+0x10fc] ;  /* 0x0010fc0001c57983 */ /* 0x002ee60000300800 */
[----:B------:R-:W-:Y:S01]  /*a7860*/  IMAD.WIDE R188, R192, 0x4, R210 ;  /* 0x00000004c0bc7825 */ /* 0x000fe200078e02d2 */
[----:B------:R1:W-:Y:S01]  /*a7870*/  @P3 STG.E [R190.64], R251 ;  /* 0x000000fbbe003986 */ /* 0x0003e2000c101904 */
[----:B------:R-:W-:-:S03]  /*a7880*/  ISETP.LT.AND P3, PT, R245, c[0x0][0x178], !P4 ;  /* 0x00005e00f5007a0c */ /* 0x000fc60006761270 */
[----:B-1----:R-:W3:Y:S04]  /*a7890*/  LDL.LU R251, [R1+0xfec] ;  /* 0x000fec0001fb7983 */ /* 0x002ee80000300800 */
        /* <DEDUP_REMOVED lines=18> */
[----:B------:R-:W-:-:S03]  /*a79c0*/  ISETP.GE.AND P2, PT, R193, c[0x0][0x17c], PT ;  /* 0x00005f00c1007a0c */ /* 0x000fc60003f46270 */
[----:B------:R-:W-:Y:S01]  /*a79d0*/  IMAD.WIDE R186, R192, 0x4, R218 ;  /* 0x00000004c0ba7825 */ /* 0x000fe200078e02da */
[----:B------:R-:W-:-:S03]  /*a79e0*/  ISETP.LT.AND P4, PT, R228, c[0x0][0x178], !P4 ;  /* 0x00005e00e4007a0c */ /* 0x000fc60006781270 */
[C---:B------:R-:W-:Y:S01]  /*a79f0*/  IMAD.WIDE R188, R192.reuse, 0x4, R220 ;  /* 0x00000004c0bc7825 */ /* 0x040fe200078e02dc */
[----:B------:R1:W-:Y:S03]  /*a7a00*/  @P0 STG.E [R184.64], R240 ;  /* 0x000000f0b8000986 */ /* 0x0003e6000c101904 */
[C---:B------:R-:W-:Y:S01]  /*a7a10*/  IMAD.WIDE R190, R192.reuse, 0x4, R222 ;  /* 0x00000004c0be7825 */ /* 0x040fe200078e02de */
[----:B------:R-:W-:Y:S01]  /*a7a20*/  ISETP.LT.AND P3, PT, R83, c[0x0][0x178], !P2 ;  /* 0x00005e0053007a0c */ /* 0x000fe20005761270 */
[----:B------:R1:W-:Y:S01]  /*a7a30*/  @P1 STG.E [R186.64], R194 ;  /* 0x000000c2ba001986 */ /* 0x0003e2000c101904 */
[C---:B------:R-:W-:Y:S02]  /*a7a40*/  IADD3 R193, R192.reuse, c[0x0][0x198], RZ ;  /* 0x00006600c0c17a10 */ /* 0x040fe40007ffe0ff */
[----:B------:R-:W-:Y:S01]  /*a7a50*/  ISETP.LT.AND P0, PT, R107, c[0x0][0x178], !P2 ;  /* 0x00005e006b007a0c */ /* 0x000fe20005701270 */
[----:B------:R1:W-:Y:S02]  /*a7a60*/  @P6 STG.E [R188.64], R197 ;  /* 0x000000c5bc006986 */ /* 0x0003e4000c101904 */
[----:B-1----:R-:W-:Y:S01]  /*a7a70*/  IMAD.WIDE R184, R192, 0x4, R224 ;  /* 0x00000004c0b87825 */ /* 0x002fe200078e02e0 */
[----:B------:R-:W-:-:S03]  /*a7a80*/  ISETP.LT.AND P6, PT, R11, c[0x0][0x178], !P2 ;  /* 0x00005e000b007a0c */ /* 0x000fc600057c1270 */
[----:B------:R-:W-:Y:S01]  /*a7a90*/  IMAD.WIDE R186, R193, 0x4, R2 ;  /* 0x00000004c1ba7825 */ /* 0x000fe200078e0202 */
[----:B------:R-:W3:Y:S01]  /*a7aa0*/  LDL.LU R197, [R1+0xbc0] ;  /* 0x000bc00001c57983 */ /* 0x000ee20000300800 */
[----:B------:R-:W-:-:S03]  /*a7ab0*/  ISETP.LT.AND P1, PT, R51, c[0x0][0x178], !P2 ;  /* 0x00005e0033007a0c */ /* 0x000fc60005721270 */
[----:B------:R1:W-:Y:S01]  /*a7ac0*/  @P5 STG.E [R190.64], R251 ;  /* 0x000000fbbe005986 */ /* 0x0003e2000c101904 */
[----:B------:R-:W-:-:S03]  /*a7ad0*/  ISETP.LT.AND P5, PT, R67, c[0x0][0x178], !P2 ;  /* 0x00005e0043007a0c */ /* 0x000fc600057a1270 */
[----:B-1----:R-:W3:Y:S04]  /*a7ae0*/  LDL.LU R251, [R1+0x9b0] ;  /* 0x0009b00001fb7983 */ /* 0x002ee80000300800 */
[----:B------:R-:W3:Y:S04]  /*a7af0*/  LDL.LU R240, [R1+0x840] ;  /* 0x0008400001f07983 */ /* 0x000ee80000300800 */
[----:B------:R-:W3:Y:S04]  /*a7b00*/  LDL.LU R192, [R1+0x41f0] ;  /* 0x0041f00001c07983 */ /* 0x000ee80000300800 */
[----:B------:R-:W3:Y:S04]  /*a7b10*/  LDL.LU R194, [R1+0x6f0] ;  /* 0x0006f00001c27983 */ /* 0x000ee80000300800 */
[----:B----4-:R1:W-:Y:S01]  /*a7b20*/  @P4 STG.E [R184.64], R196 ;  /* 0x000000c4b8004986 */ /* 0x0103e2000c101904 */
[----:B------:R-:W-:-:S04]  /*a7b30*/  IMAD.WIDE R188, R193, 0x4, R200 ;  /* 0x00000004c1bc7825 */ /* 0x000fc800078e02c8 */
[C---:B------:R-:W-:Y:S01]  /*a7b40*/  IMAD.WIDE R190, R193.reuse, 0x4, R202 ;  /* 0x00000004c1be7825 */ /* 0x040fe200078e02ca */
[----:B-1----:R-:W3:Y:S03]  /*a7b50*/  LDL.LU R196, [R1+0x5f0] ;  /* 0x0005f00001c47983 */ /* 0x002ee60000300800 */
[C---:B------:R-:W-:Y:S01]  /*a7b60*/  IMAD.WIDE R184, R193.reuse, 0x4, R4 ;  /* 0x00000004c1b87825 */ /* 0x040fe200078e0204 */
[----:B--2---:R1:W-:Y:S04]  /*a7b70*/  @P3 STG.E [R186.64], R249 ;  /* 0x000000f9ba003986 */ /* 0x0043e8000c101904 */
[----:B------:R2:W-:Y:S04]  /*a7b80*/  @P0 STG.E [R184.64], R195 ;  /* 0x000000c3b8000986 */ /* 0x0005e8000c101904 */
[----:B-1----:R-:W4:Y:S01]  /*a7b90*/  LDL.LU R249, [R1+0x500] ;  /* 0x0005000001f97983 */ /* 0x002f220000300800 */
[----:B------:R-:W-:-:S03]  /*a7ba0*/  IMAD.WIDE R186, R193, 0x4, R6 ;  /* 0x00000004c1ba7825 */ /* 0x000fc600078e0206 */
[----:B--2---:R-:W2:Y:S04]  /*a7bb0*/  LDL.LU R195, [R1+0x4f0] ;  /* 0x0004f00001c37983 */ /* 0x004ea80000300800 */
[----:B------:R-:W-:Y:S04]  /*a7bc0*/  @P6 STG.E [R186.64], R199 ;  /* 0x000000c7ba006986 */ /* 0x000fe8000c101904 */
[----:B------:R-:W-:Y:S04]  /*a7bd0*/  @P5 STG.E [R188.64], R198 ;  /* 0x000000c6bc005986 */ /* 0x000fe8000c101904 */
        /* <DEDUP_REMOVED lines=22> */
[----:B------:R-:W-:-:S05]  /*a7d40*/  IMAD.WIDE R186, R193, 0x4, R210 ;  /* 0x00000004c1ba7825 */ /* 0x000fca00078e02d2 */
[----:B------:R1:W-:Y:S01]  /*a7d50*/  @P0 STG.E [R186.64], R194 ;  /* 0x000000c2ba000986 */ /* 0x0003e2000c101904 */
[----:B------:R-:W-:-:S03]  /*a7d60*/  IMAD.WIDE R184, R193, 0x4, R216 ;  /* 0x00000004c1b87825 */ /* 0x000fc600078e02d8 */
[----:B------:R1:W-:Y:S02]  /*a7d70*/  @P6 STG.E [R188.64], R196 ;  /* 0x000000c4bc006986 */ /* 0x0003e4000c101904 */
[----:B-1----:R-:W-:Y:S02]  /*a7d80*/  IMAD.WIDE R186, R193, 0x4, R218 ;  /* 0x00000004c1ba7825 */ /* 0x002fe400078e02da */
[----:B------:R-:W3:Y:S04]  /*a7d90*/  LDL.LU R196, [R1+0x12f4] ;  /* 0x0012f40001c47983 */ /* 0x000ee80000300800 */
[----:B----4-:R1:W-:Y:S04]  /*a7da0*/  @P5 STG.E [R190.64], R249 ;  /* 0x000000f9be005986 */ /* 0x0103e8000c101904 */
[----:B--2---:R-:W-:Y:S04]  /*a7db0*/  @P4 STG.E [R184.64], R195 ;  /* 0x000000c3b8004986 */ /* 0x004fe8000c101904 */
[----:B-1----:R-:W2:Y:S04]  /*a7dc0*/  LDL.LU R249, [R1+0x1234] ;  /* 0x0012340001f97983 */ /* 0x002ea80000300800 */
[----:B------:R-:W4:Y:S04]  /*a7dd0*/  LDL.LU R240, [R1+0xec4] ;  /* 0x000ec40001f07983 */ /* 0x000f280000300800 */
[----:B------:R-:W4:Y:S04]  /*a7de0*/  LDL.LU R194, [R1+0xcc4] ;  /* 0x000cc40001c27983 */ /* 0x000f280000300800 */
        /* <DEDUP_REMOVED lines=11> */
[----:B------:R-:W-:-:S03]  /*a7ea0*/  ISETP.LT.AND P4, PT, R107, c[0x0][0x178], !P1 ;  /* 0x00005e006b007a0c */ /* 0x000fc60004f81270 */
[----:B------:R-:W-:Y:S01]  /*a7eb0*/  IMAD.WIDE R188, R193, 0x4, R224 ;  /* 0x00000004c1bc7825 */ /* 0x000fe200078e02e0 */
[----:B------:R-:W-:Y:S03]  /*a7ec0*/  @P0 STG.E [R186.64], R199 ;  /* 0x000000c7ba000986 */ /* 0x000fe6000c101904 */
[----:B------:R-:W-:Y:S01]  /*a7ed0*/  IMAD.WIDE R190, R192, 0x4, R2 ;  /* 0x00000004c0be7825 */ /* 0x000fe200078e0202 */
[----:B------:R-:W-:Y:S01]  /*a7ee0*/  ISETP.LT.AND P3, PT, R11, c[0x0][0x178], !P1 ;  /* 0x00005e000b007a0c */ /* 0x000fe20004f61270 */
[----:B------:R1:W-:Y:S01]  /*a7ef0*/  @P5 STG.E [R184.64], R198 ;  /* 0x000000c6b8005986 */ /* 0x0003e2000c101904 */
[----:B------:R-:W-:-:S03]  /*a7f00*/  ISETP.LT.AND P5, PT, R51, c[0x0][0x178], !P1 ;  /* 0x00005e0033007a0c */ /* 0x000fc60004fa1270 */
[----:B------:R1:W-:Y:S02]  /*a7f10*/  @P2 STG.E [R188.64], R197 ;  /* 0x000000c5bc002986 */ /* 0x0003e4000c101904 */
[----:B-1----:R-:W-:Y:S01]  /*a7f20*/  IMAD.WIDE R184, R192, 0x4, R4 ;  /* 0x00000004c0b87825 */ /* 0x002fe200078e0204 */
[----:B------:R-:W-:-:S03]  /*a7f30*/  ISETP.LT.AND P2, PT, R19, c[0x0][0x178], !P1 ;  /* 0x00005e0013007a0c */ /* 0x000fc60004f41270 */
[----:B------:R-:W-:Y:S01]  /*a7f40*/  IMAD.WIDE R186, R192, 0x4, R6 ;  /* 0x00000004c0ba7825 */ /* 0x000fe200078e0206 */
[----:B------:R-:W3:Y:S04]  /*a7f50*/  LDL.LU R197, [R1+0x844] ;  /* 0x0008440001c57983 */ /* 0x000ee80000300800 */
[----:B------:R1:W-:Y:S01]  /*a7f60*/  @P6 STG.E [R190.64], R251 ;  /* 0x000000fbbe006986 */ /* 0x0003e2000c101904 */
[----:B------:R-:W-:-:S03]  /*a7f70*/  ISETP.LT.AND P6, PT, R67, c[0x0][0x178], !P1 ;  /* 0x00005e0043007a0c */ /* 0x000fc60004fc1270 */
[----:B-1----:R-:W3:Y:S04]  /*a7f80*/  LDL.LU R251, [R1+0x6f4] ;  /* 0x0006f40001fb7983 */ /* 0x002ee80000300800 */
[----:B------:R-:W3:Y:S04]  /*a7f90*/  LDL.LU R193, [R1+0x41f4] ;  /* 0x0041f40001c17983 */ /* 0x000ee80000300800 */
[----:B------:R-:W3:Y:S04]  /*a7fa0*/  LDL.LU R199, [R1+0x5f4] ;  /* 0x0005f40001c77983 */ /* 0x000ee80000300800 */
[----:B------:R-:W3:Y:S04]  /*a7fb0*/  LDL.LU R198, [R1+0x504] ;  /* 0x0005040001c67983 */ /* 0x000ee80000300800 */
[----:B------:R1:W-:Y:S01]  /*a7fc0*/  @P4 STG.E [R184.64], R196 ;  /* 0x000000c4b8004986 */ /* 0x0003e2000c101904 */
[----:B------:R-:W-:-:S03]  /*a7fd0*/  IMAD.WIDE R188, R192, 0x4, R204 ;  /* 0x00000004c0bc7825 */ /* 0x000fc600078e02cc */
[----:B-1----:R-:W3:Y:S01]  /*a7fe0*/  LDL.LU R196, [R1+0x4f4] ;  /* 0x0004f40001c47983 */ /* 0x002ee20000300800 */
[----:B------:R-:W-:-:S03]  /*a7ff0*/  IMAD.WIDE R184, R192, 0x4, R200 ;  /* 0x00000004c0b87825 */ /* 0x000fc600078e02c8 */
[----:B--2---:R1:W-:Y:S04]  /*a8000*/  @P3 STG.E [R186.64], R249 ;  /* 0x000000f9ba003986 */ /* 0x0043e8000c101904 */
[----:B----4-:R-:W-:Y:S04]  /*a8010*/  @P6 STG.E [R184.64], R240 ;  /* 0x000000f0b8006986 */ /* 0x010fe8000c101904 */
        /* <DEDUP_REMOVED lines=15> */
[----:B------:R1:W-:Y:S01]  /*a8110*/  @P0 STG.E [R190.64], R195 ;  /* 0x000000c3be000986 */ /* 0x0003e2000c101904 */
[----:B------:R-:W-:Y:S02]  /*a8120*/  ISETP.LT.AND P0, PT, R231, c[0x0][0x178], !P1 ;  /* 0x00005e00e7007a0c */ /* 0x000fe40004f01270 */
[C---:B------:R-:W-:Y:S01]  /*a8130*/  IMAD.WIDE R188, R192.reuse, 0x4, R216 ;  /* 0x00000004c0bc7825 */ /* 0x040fe200078e02d8 */
[----:B-1----:R-:W4:Y:S04]  /*a8140*/  LDL.LU R195, [R1+0x24] ;  /* 0x0000240001c37983 */ /* 0x002f280000300800 */
[----:B------:R1:W-:Y:S01]  /*a8150*/  @P4 STG.E [R184.64], R197 ;  /* 0x000000c5b8004986 */ /* 0x0003e2000c101904 */
[----:B------:R-:W-:Y:S01]  /*a8160*/  IMAD.WIDE R190, R192, 0x4, R218 ;  /* 0x00000004c0be7825 */ /* 0x000fe200078e02da */
[----:B------:R-:W-:-:S02]  /*a8170*/  ISETP.LT.AND P4, PT, R230, c[0x0][0x178], !P1 ;  /* 0x00005e00e6007a0c */ /* 0x000fc40004f81270 */
[----:B-1----:R-:W4:Y:S01]  /*a8180*/  LDL.LU R197, [R1+0x1ba0] ;  /* 0x001ba00001c57983 */ /* 0x002f220000300800 */
[----:B------:R-:W-:-:S03]  /*a8190*/  IMAD.WIDE R184, R192, 0x4, R212 ;  /* 0x00000004c0b87825 */ /* 0x000fc600078e02d4 */
[----:B------:R1:W-:Y:S04]  /*a81a0*/  @P3 STG.E [R186.64], R251 ;  /* 0x000000fbba003986 */ /* 0x0003e8000c101904 */
        /* <DEDUP_REMOVED lines=23> */
[----:B----4-:R1:W-:Y:S03]  /*a8320*/  @P0 STG.E [R184.64], R194 ;  /* 0x000000c2b8000986 */ /* 0x0103e6000c101904 */
[----:B------:R-:W-:Y:S01]  /*a8330*/  IMAD.WIDE R188, R193, 0x4, R2 ;  /* 0x00000004c1bc7825 */ /* 0x000fe200078e0202 */
[----:B------:R-:W-:-:S03]  /*a8340*/  ISETP.LT.AND P4, PT, R67, c[0x0][0x178], !P3 ;  /* 0x00005e0043007a0c */ /* 0x000fc60005f81270 */
[----:B------:R-:W-:Y:S01]  /*a8350*/  IMAD.WIDE R190, R193, 0x4, R4 ;  /* 0x00000004c1be7825 */ /* 0x000fe200078e0204 */
[----:B------:R4:W-:Y:S01]  /*a8360*/  @P1 STG.E [R186.64], R195 ;  /* 0x000000c3ba001986 */ /* 0x0009e2000c101904 */
[----:B------:R-:W-:Y:S02]  /*a8370*/  ISETP.LT.AND P0, PT, R51, c[0x0][0x178], !P3 ;  /* 0x00005e0033007a0c */ /* 0x000fe40005f01270 */
[----:B-1----:R-:W-:Y:S01]  /*a8380*/  IMAD.WIDE R184, R193, 0x4, R6 ;  /* 0x00000004c1b87825 */ /* 0x002fe200078e0206 */
[----:B------:R1:W-:Y:S01]  /*a8390*/  @P5 STG.E [R188.64], R197 ;  /* 0x000000c5bc005986 */ /* 0x0003e2000c101904 */
[----:B------:R-:W-:Y:S02]  /*a83a0*/  ISETP.LT.AND P5, PT, R19, c[0x0][0x178], !P3 ;  /* 0x00005e0013007a0c */ /* 0x000fe40005fa1270 */
[----:B----4-:R-:W-:Y:S01]  /*a83b0*/  IMAD.WIDE R186, R193, 0x4, R200 ;  /* 0x00000004c1ba7825 */ /* 0x010fe200078e02c8 */
[----:B-1----:R-:W4:Y:S01]  /*a83c0*/  LDL.LU R197, [R1+0xda0] ;  /* 0x000da00001c57983 */ /* 0x002f220000300800 */
[----:B------:R-:W-:-:S02]  /*a83d0*/  ISETP.LT.AND P1, PT, R250, c[0x0][0x178], !P3 ;  /* 0x00005e00fa007a0c */ /* 0x000fc40005f21270 */
[----:B------:R-:W-:Y:S01]  /*a83e0*/  IMAD.WIDE R188, R193, 0x4, R206 ;  /* 0x00000004c1bc7825 */ /* 0x000fe200078e02ce */
[----:B------:R1:W-:Y:S01]  /*a83f0*/  @P2 STG.E [R190.64], R251 ;  /* 0x000000fbbe002986 */ /* 0x0003e2000c101904 */
[----:B------:R-:W-:-:S03]  /*a8400*/  ISETP.LT.AND P2, PT, R35, c[0x0][0x178], !P3 ;  /* 0x00005e0023007a0c */ /* 0x000fc60005f41270 */
[----:B-1----:R-:W4:Y:S04]  /*a8410*/  LDL.LU R251, [R1+0xc20] ;  /* 0x000c200001fb7983 */ /* 0x002f280000300800 */
[----:B------:R-:W4:Y:S04]  /*a8420*/  LDL.LU R192, [R1+0x41f8] ;  /* 0x0041f80001c07983 */ /* 0x000f280000300800 */
[----:B------:R-:W4:Y:S04]  /*a8430*/  LDL.LU R194, [R1+0x9c0] ;  /* 0x0009c00001c27983 */ /* 0x000f280000300800 */
[----:B------:R1:W-:Y:S04]  /*a8440*/  @P6 STG.E [R184.64], R198 ;  /* 0x000000c6b8006986 */ /* 0x0003e8000c101904 */
[----:B------:R-:W4:Y:S04]  /*a8450*/  LDL.LU R195, [R1+0x860] ;  /* 0x0008600001c37983 */ /* 0x000f280000300800 */
[----:B-1----:R-:W4:Y:S01]  /*a8460*/  LDL.LU R198, [R1+0x700] ;  /* 0x0007000001c67983 */ /* 0x002f220000300800 */
[----:B------:R-:W-:-:S04]  /*a8470*/  IMAD.WIDE R184, R193, 0x4, R202 ;  /* 0x00000004c1b87825 */ /* 0x000fc800078e02ca */
[C---:B------:R-:W-:Y:S01]  /*a8480*/  IMAD.WIDE R190, R193.reuse, 0x4, R208 ;  /* 0x00000004c1be7825 */ /* 0x040fe200078e02d0 */
        /* <DEDUP_REMOVED lines=23> */
[----:B------:R1:W-:Y:S01]  /*a8600*/  @P4 STG.E [R186.64], R251 ;  /* 0x000000fbba004986 */ /* 0x0003e2000c101904 */
[----:B------:R-:W-:Y:S02]  /*a8610*/  ISETP.LT.AND P4, PT, R228, c[0x0][0x178], !P3 ;  /* 0x00005e00e4007a0c */ /* 0x000fe40005f81270 */
[----:B------:R-:W-:Y:S01]  /*a8620*/  ISETP.LT.AND P3, PT, R229, c[0x0][0x178], !P3 ;  /* 0x00005e00e5007a0c */ /* 0x000fe20005f61270 */
[----:B------:R1:W-:Y:S04]  /*a8630*/  @P0 STG.E [R184.64], R194 ;  /* 0x000000c2b8000986 */ /* 0x0003e8000c101904 */
[----:B-1----:R-:W4:Y:S01]  /*a8640*/  LDL.LU R251, [R1+0x1b44] ;  /* 0x001b440001fb7983 */ /* 0x002f220000300800 */
[----:B------:R-:W-:-:S05]  /*a8650*/  IMAD.WIDE R186, R193, 0x4, R216 ;  /* 0x00000004c1ba7825 */ /* 0x000fca00078e02d8 */
[----:B------:R-:W-:Y:S04]  /*a8660*/  @P5 STG.E [R186.64], R195 ;  /* 0x000000c3ba005986 */ /* 0x000fe8000c101904 */
[----:B------:R-:W4:Y:S04]  /*a8670*/  LDL.LU R194, [R1+0x1b24] ;  /* 0x001b240001c27983 */ /* 0x000f280000300800 */
[----:B------:R1:W-:Y:S01]  /*a8680*/  @P2 STG.E [R188.64], R198 ;  /* 0x000000c6bc002986 */ /* 0x0003e2000c101904 */
[----:B------:R-:W-:-:S03]  /*a8690*/  IMAD.WIDE R184, R193, 0x4, R222 ;  /* 0x00000004c1b87825 */ /* 0x000fc600078e02de */
[----:B-1----:R-:W4:Y:S01]  /*a86a0*/  LDL.LU R198, [R1+0x16e4] ;  /* 0x0016e40001c67983 */ /* 0x002f220000300800 */
[----:B------:R-:W-:-:S03]  /*a86b0*/  IMAD.WIDE R188, R193, 0x4, R224 ;  /* 0x00000004c1bc7825 */ /* 0x000fc600078e02e0 */
[----:B--2---:R1:W-:Y:S04]  /*a86c0*/  @P1 STG.E [R190.64], R249 ;  /* 0x000000f9be001986 */ /* 0x0043e8000c101904 */
[----:B-1----:R-:W2:Y:S04]  /*a86d0*/  LDL.LU R249, [R1+0x1304] ;  /* 0x0013040001f97983 */ /* 0x002ea80000300800 */
[----:B------:R-:W2:Y:S04]  /*a86e0*/  LDL.LU R195, [R1+0x1254] ;  /* 0x0012540001c37983 */ /* 0x000ea80000300800 */
[----:B------:R1:W-:Y:S04]  /*a86f0*/  @P3 STG.E [R184.64], R196 ;  /* 0x000000c4b8003986 */ /* 0x0003e8000c101904 */
[----:B-1----:R-:W2:Y:S04]  /*a8700*/  LDL.LU R196, [R1+0xdc4] ;  /* 0x000dc40001c47983 */ /* 0x002ea80000300800 */
[----:B---3--:R1:W-:Y:S04]  /*a8710*/  @P4 STG.E [R188.64], R248 ;  /* 0x000000f8bc004986 */ /* 0x0083e8000c101904 */
[----:B-1----:R-:W3:Y:S01]  /*a8720*/  LDL.LU R248, [R1+0xda4] ;  /* 0x000da40001f87983 */ /* 0x002ee20000300800 */
[----:B------:R-:W-:-:S02]  /*a8730*/  ISETP.GE.AND P6, PT, R192, c[0x0][0x17c], PT ;  /* 0x00005f00c0007a0c */ /* 0x000fc40003fc6270 */
[----:B------:R-:W-:Y:S01]  /*a8740*/  IADD3 R186, R193, c[0x0][0x198], RZ ;  /* 0x00006600c1ba7a10 */ /* 0x000fe20007ffe0ff */
[----:B------:R-:W3:Y:S01]  /*a8750*/  LDL.LU R187, [R1+0x41fc] ;  /* 0x0041fc0001bb7983 */ /* 0x000ee20000300800 */
[----:B------:R-:W-:Y:S02]  /*a8760*/  ISETP.LT.AND P1, PT, R83, c[0x0][0x178], !P6 ;  /* 0x00005e0053007a0c */ /* 0x000fe40007721270 */
[----:B------:R-:W-:Y:S02]  /*a8770*/  ISETP.LT.AND P0, PT, R107, c[0x0][0x178], !P6 ;  /* 0x00005e006b007a0c */ /* 0x000fe40007701270 */
[----:B------:R-:W-:Y:S01]  /*a8780*/  ISETP.LT.AND P2, PT, R11, c[0x0][0x178], !P6 ;  /* 0x00005e000b007a0c */ /* 0x000fe20007741270 */
[C---:B------:R-:W-:Y:S01]  /*a8790*/  IMAD.WIDE R184, R186.reuse, 0x4, R2 ;  /* 0x00000004bab87825 */ /* 0x040fe200078e0202 */
[----:B------:R-:W-:Y:S02]  /*a87a0*/  ISETP.LT.AND P5, PT, R67, c[0x0][0x178], !P6 ;  /* 0x00005e0043007a0c */ /* 0x000fe400077a1270 */
[----:B------:R-:W-:Y:S01]  /*a87b0*/  ISETP.LT.AND P4, PT, R51, c[0x0][0x178], !P6 ;  /* 0x00005e0033007a0c */ /* 0x000fe20007781270 */
[----:B------:R-:W-:Y:S01]  /*a87c0*/  IMAD.WIDE R188, R186, 0x4, R4 ;  /* 0x00000004babc7825 */ /* 0x000fe200078e0204 */
[----:B------:R-:W-:-:S03]  /*a87d0*/  ISETP.LT.AND P3, PT, R19, c[0x0][0x178], !P6 ;  /* 0x00005e0013007a0c */ /* 0x000fc60007761270 */
[----:B------:R-:W-:Y:S01]  /*a87e0*/  IMAD.WIDE R190, R186, 0x4, R6 ;  /* 0x00000004babe7825 */ /* 0x000fe200078e0206 */
[----:B------:R1:W-:Y:S01]  /*a87f0*/  @P1 STG.E [R184.64], R199 ;  /* 0x000000c7b8001986 */ /* 0x0003e2000c101904 */
[----:B------:R-:W-:-:S03]  /*a8800*/  ISETP.LT.AND P1, PT, R250, c[0x0][0x178], !P6 ;  /* 0x00005e00fa007a0c */ /* 0x000fc60007721270 */
[----:B-1----:R-:W3:Y:S01]  /*a8810*/  LDL.LU R199, [R1+0xc24] ;  /* 0x000c240001c77983 */ /* 0x002ee20000300800 */
[----:B------:R-:W-:-:S03]  /*a8820*/  IMAD.WIDE R184, R186, 0x4, R200 ;  /* 0x00000004bab87825 */ /* 0x000fc600078e02c8 */
[----:B----4-:R1:W-:Y:S01]  /*a8830*/  @P0 STG.E [R188.64], R197 ;  /* 0x000000c5bc000986 */ /* 0x0103e2000c101904 */
[----:B------:R-:W-:-:S03]  /*a8840*/  ISETP.LT.AND P0, PT, R247, c[0x0][0x178], !P6 ;  /* 0x00005e00f7007a0c */ /* 0x000fc60007701270 */
[----:B-1----:R-:W3:Y:S01]  /*a8850*/  LDL.LU R197, [R1+0x9c4] ;  /* 0x0009c40001c57983 */ /* 0x002ee20000300800 */
[----:B------:R-:W-:-:S03]  /*a8860*/  IMAD.WIDE R188, R186, 0x4, R202 ;  /* 0x00000004babc7825 */ /* 0x000fc600078e02ca */
[----:B------:R1:W-:Y:S01]  /*a8870*/  @P2 STG.E [R190.64], R251 ;  /* 0x000000fbbe002986 */ /* 0x0003e2000c101904 */
        /* <DEDUP_REMOVED lines=26> */
[----:B------:R-:W-:Y:S01]  /*a8a20*/  ISETP.GE.AND P0, PT, R187, c[0x0][0x17c], PT ;  /* 0x00005f00bb007a0c */ /* 0x000fe20003f06270 */
[----:B------:R1:W-:Y:S03]  /*a8a30*/  @P5 STG.E [R184.64], R199 ;  /* 0x000000c7b8005986 */ /* 0x0003e6000c101904 */
[----:B------:R-:W-:Y:S02]  /*a8a40*/  ISETP.LT.AND P5, PT, R83, c[0x0][0x178], !P0 ;  /* 0x00005e0053007a0c */ /* 0x000fe400047a1270 */
[C---:B------:R-:W-:Y:S01]  /*a8a50*/  IADD3 R192, R186.reuse, c[0x0][0x198], RZ ;  /* 0x00006600bac07a10 */ /* 0x040fe20007ffe0ff */
[----:B------:R1:W-:Y:S02]  /*a8a60*/  @P4 STG.E [R188.64], R197 ;  /* 0x000000c5bc004986 */ /* 0x0003e4000c101904 */
[C---:B-1----:R-:W-:Y:S01]  /*a8a70*/  IMAD.WIDE R184, R186.reuse, 0x4, R220 ;  /* 0x00000004bab87825 */ /* 0x042fe200078e02dc */
[----:B------:R-:W-:Y:S01]  /*a8a80*/  ISETP.LT.AND P4, PT, R107, c[0x0][0x178], !P0 ;  /* 0x00005e006b007a0c */ /* 0x000fe20004781270 */
[----:B------:R-:W3:Y:S02]  /*a8a90*/  LDL.LU R197, [R1+0x1c00] ;  /* 0x001c000001c57983 */ /* 0x000ee40000300800 */
[----:B------:R-:W-:-:S02]  /*a8aa0*/  IMAD.WIDE R188, R186, 0x4, R218 ;  /* 0x00000004babc7825 */ /* 0x000fc400078e02da */
[----:B------:R1:W-:Y:S01]  /*a8ab0*/  @P3 STG.E [R190.64], R251 ;  /* 0x000000fbbe003986 */ /* 0x0003e2000c101904 */
[----:B------:R-:W-:Y:S02]  /*a8ac0*/  ISETP.LT.AND P3, PT, R228, c[0x0][0x178], !P6 ;  /* 0x00005e00e4007a0c */ /* 0x000fe40007761270 */
[----:B------:R-:W-:Y:S01]  /*a8ad0*/  ISETP.LT.AND P6, PT, R229, c[0x0][0x178], !P6 ;  /* 0x00005e00e5007a0c */ /* 0x000fe200077c1270 */
[----:B-1----:R-:W3:Y:S04]  /*a8ae0*/  LDL.LU R251, [R1+0x1be0] ;  /* 0x001be00001fb7983 */ /* 0x002ee80000300800 */
[----:B------:R-:W3:Y:S04]  /*a8af0*/  LDL.LU R240, [R1+0x1bb0] ;  /* 0x001bb00001f07983 */ /* 0x000ee80000300800 */
[----:B------:R-:W3:Y:S04]  /*a8b00*/  LDL.LU R199, [R1+0x1b80] ;  /* 0x001b800001c77983 */ /* 0x000ee80000300800 */
[----:B------:R1:W-:Y:S01]  /*a8b10*/  @P1 STG.E [R188.64], R198 ;  /* 0x000000c6bc001986 */ /* 0x0003e2000c101904 */
[----:B------:R-:W-:-:S03]  /*a8b20*/  IMAD.WIDE R190, R192, 0x4, R4 ;  /* 0x00000004c0be7825 */ /* 0x000fc600078e0204 */
[----:B-1----:R-:W3:Y:S01]  /*a8b30*/  LDL.LU R198, [R1+0x1b70] ;  /* 0x001b700001c67983 */ /* 0x002ee20000300800 */
[----:B------:R-:W-:-:S03]  /*a8b40*/  IMAD.WIDE R188, R192, 0x4, R2 ;  /* 0x00000004c0bc7825 */ /* 0x000fc600078e0202 */
[----:B----4-:R1:W-:Y:S04]  /*a8b50*/  @P2 STG.E [R184.64], R249 ;  /* 0x000000f9b8002986 */ /* 0x0103e8000c101904 */
[----:B-1----:R-:W4:Y:S01]  /*a8b60*/  LDL.LU R249, [R1+0x1b30] ;  /* 0x001b300001f97983 */ /* 0x002f220000300800 */
[----:B------:R-:W-:-:S04]  /*a8b70*/  IMAD.WIDE R184, R186, 0x4, R222 ;  /* 0x00000004bab87825 */ /* 0x000fc800078e02de */
[----:B------:R-:W-:Y:S01]  /*a8b80*/  IMAD.WIDE R186, R186, 0x4, R224 ;  /* 0x00000004baba7825 */ /* 0x000fe200078e02e0 */
[----:B------:R-:W-:Y:S04]  /*a8b90*/  @P6 STG.E [R184.64], R194 ;  /* 0x000000c2b8006986 */ /* 0x000fe8000c101904 */
[----:B--2---:R-:W-:Y:S04]  /*a8ba0*/  @P3 STG.E [R186.64], R195 ;  /* 0x000000c3ba003986 */ /* 0x004fe8000c101904 */
[----:B------:R1:W-:Y:S04]  /*a8bb0*/  @P5 STG.E [R188.64], R196 ;  /* 0x000000c4bc005986 */ /* 0x0003e8000c101904 */
[----:B-1----:R-:W2:Y:S04]  /*a8bc0*/  LDL.LU R196, [R1+0x16f0] ;  /* 0x0016f00001c47983 */ /* 0x002ea80000300800 */
[----:B------:R-:W2:Y:S04]  /*a8bd0*/  LDL.LU R193, [R1+0x4200] ;  /* 0x0042000001c17983 */ /* 0x000ea80000300800 */
        /* <DEDUP_REMOVED lines=10> */
[----:B------:R-:W-:Y:S01]  /*a8c80*/  ISETP.LT.AND P3, PT, R250, c[0x0][0x178], !P0 ;  /* 0x00005e00fa007a0c */ /* 0x000fe20004761270 */
[----:B------:R-:W3:Y:S02]  /*a8c90*/  LDL.LU R195, [R1+0xfc0] ;  /* 0x000fc00001c37983 */ /* 0x000ee40000300800 */
        /* <DEDUP_REMOVED lines=11> */
[----:B------:R-:W-:Y:S04]  /*a8d50*/  @P5 STG.E [R186.64], R199 ;  /* 0x000000c7ba005986 */ /* 0x000fe8000c101904 */
[----:B------:R1:W-:Y:S01]  /*a8d60*/  @P4 STG.E [R188.64], R198 ;  /* 0x000000c6bc004986 */ /* 0x0003e2000c101904 */
[----:B------:R-:W-:-:S03]  /*a8d70*/  IMAD.WIDE R184, R192, 0x4, R210 ;  /* 0x00000004c0b87825 */ /* 0x000fc600078e02d2 */
[----:B-1----:R-:W3:Y:S01]  /*a8d80*/  LDL.LU R198, [R1+0x440] ;  /* 0x0004400001c67983 */ /* 0x002ee20000300800 */
[----:B------:R-:W-:-:S03]  /*a8d90*/  IMAD.WIDE R186, R192, 0x4, R212 ;  /* 0x00000004c0ba7825 */ /* 0x000fc600078e02d4 */
[----:B----4-:R1:W-:Y:S04]  /*a8da0*/  @P3 STG.E [R190.64], R249 ;  /* 0x000000f9be003986 */ /* 0x0103e8000c101904 */
[----:B-1----:R-:W4:Y:S04]  /*a8db0*/  LDL.LU R249, [R1+0x430] ;  /* 0x0004300001f97983 */ /* 0x002f280000300800 */
[----:B------:R-:W4:Y:S04]  /*a8dc0*/  LDL.LU R240, [R1+0x1c44] ;  /* 0x001c440001f07983 */ /* 0x000f280000300800 */
[----:B------:R-:W4:Y:S04]  /*a8dd0*/  LDL.LU R199, [R1+0x1c24] ;  /* 0x001c240001c77983 */ /* 0x000f280000300800 */
        /* <DEDUP_REMOVED lines=13> */
[----:B------:R-:W-:Y:S01]  /*a8eb0*/  IMAD.WIDE R190, R192, 0x4, R220 ;  /* 0x00000004c0be7825 */ /* 0x000fe200078e02dc */
[----:B------:R-:W-:Y:S01]  /*a8ec0*/  ISETP.LT.AND P0, PT, R228, c[0x0][0x178], !P0 ;  /* 0x00005e00e4007a0c */ /* 0x000fe20004701270 */
[----:B------:R1:W-:Y:S01]  /*a8ed0*/  @P6 STG.E [R186.64], R195 ;  /* 0x000000c3ba006986 */ /* 0x0003e2000c101904 */
[----:B------:R-:W-:Y:S01]  /*a8ee0*/  ISETP.GE.AND P2, PT, R193, c[0x0][0x17c], PT ;  /* 0x00005f00c1007a0c */ /* 0x000fe20003f46270 */
[C---:B-1----:R-:W-:Y:S02]  /*a8ef0*/  IMAD.WIDE R184, R192.reuse, 0x4, R222 ;  /* 0x00000004c0b87825 */ /* 0x042fe400078e02de */
[----:B------:R1:W-:Y:S01]  /*a8f00*/  @P5 STG.E [R188.64], R197 ;  /* 0x000000c5bc005986 */ /* 0x0003e2000c101904 */
[----:B------:R-:W-:Y:S01]  /*a8f10*/  ISETP.LT.AND P3, PT, R83, c[0x0][0x178], !P2 ;  /* 0x00005e0053007a0c */ /* 0x000fe20005761270 */
[----:B------:R-:W-:Y:S01]  /*a8f20*/  IMAD.WIDE R186, R192, 0x4, R224 ;  /* 0x00000004c0ba7825 */ /* 0x000fe200078e02e0 */
[----:B------:R-:W-:-:S02]  /*a8f30*/  ISETP.LT.AND P6, PT, R107, c[0x0][0x178], !P2 ;  /* 0x00005e006b007a0c */ /* 0x000fc400057c1270 */
[----:B------:R-:W-:Y:S01]  /*a8f40*/  ISETP.LT.AND P5, PT, R11, c[0x0][0x178], !P2 ;  /* 0x00005e000b007a0c */ /* 0x000fe200057a1270 */
[----:B-1----:R-:W3:Y:S01]  /*a8f50*/  LDL.LU R197, [R1+0x1bb4] ;  /* 0x001bb40001c57983 */ /* 0x002ee20000300800 */
[----:B------:R-:W-:-:S03]  /*a8f60*/  IADD3 R192, R192, c[0x0][0x198], RZ ;  /* 0x00006600c0c07a10 */ /* 0x000fc60007ffe0ff */
        /* <DEDUP_REMOVED lines=9> */
[----:B------:R-:W-:-:S04]  /*a9000*/  IMAD.WIDE R184, R192, 0x4, R2 ;  /* 0x00000004c0b87825 */ /* 0x000fc800078e0202 */
[C---:B------:R-:W-:Y:S01]  /*a9010*/  IMAD.WIDE R190, R192.reuse, 0x4, R200 ;  /* 0x00000004c0be7825 */ /* 0x040fe200078e02c8 */
[----:B----4-:R1:W-:Y:S04]  /*a9020*/  @P0 STG.E [R186.64], R249 ;  /* 0x000000f9ba000986 */ /* 0x0103e8000c101904 */
[----:B------:R-:W-:Y:S04]  /*a9030*/  @P3 STG.E [R184.64], R240 ;  /* 0x000000f0b8003986 */ /* 0x000fe8000c101904 */
[----:B-1----:R-:W4:Y:S01]  /*a9040*/  LDL.LU R249, [R1+0x15e4] ;  /* 0x0015e40001f97983 */ /* 0x002f220000300800 */
[----:B------:R-:W-:-:S05]  /*a9050*/  IMAD.WIDE R186, R192, 0x4, R4 ;  /* 0x00000004c0ba7825 */ /* 0x000fca00078e0204 */
[----:B------:R-:W-:Y:S04]  /*a9060*/  @P6 STG.E [R186.64], R199 ;  /* 0x000000c7ba006986 */ /* 0x000fe8000c101904 */
        /* <DEDUP_REMOVED lines=31> */
[----:B-1----:R-:W4:Y:S04]  /*a9260*/  LDL.LU R249, [R1+0x1c80] ;  /* 0x001c800001f97983 */ /* 0x002f280000300800 */
        /* <DEDUP_REMOVED lines=9> */
[----:B------:R-:W-:Y:S02]  /*a9300*/  ISETP.LT.AND P2, PT, R228, c[0x0][0x178], !P2 ;  /* 0x00005e00e4007a0c */ /* 0x000fe40005741270 */
[----:B------:R-:W-:Y:S01]  /*a9310*/  ISETP.GE.AND P4, PT, R193, c[0x0][0x17c], PT ;  /* 0x00005f00c1007a0c */ /* 0x000fe20003f86270 */
[C---:B------:R-:W-:Y:S01]  /*a9320*/  IMAD.WIDE R184, R192.reuse, 0x4, R218 ;  /* 0x00000004c0b87825 */ /* 0x040fe200078e02da */
[----:B------:R-:W2:Y:S02]  /*a9330*/  LDL.LU R193, [R1+0x4208] ;  /* 0x0042080001c17983 */ /* 0x000ea40000300800 */
[----:B------:R-:W-:Y:S01]  /*a9340*/  ISETP.LT.AND P1, PT, R83, c[0x0][0x178], !P4 ;  /* 0x00005e0053007a0c */ /* 0x000fe20006721270 */
[C---:B------:R-:W-:Y:S01]  /*a9350*/  IMAD.WIDE R186, R192.reuse, 0x4, R220 ;  /* 0x00000004c0ba7825 */ /* 0x040fe200078e02dc */
[----:B------:R1:W-:Y:S03]  /*a9360*/  @P3 STG.E [R184.64], R240 ;  /* 0x000000f0b8003986 */ /* 0x0003e6000c101904 */
[----:B------:R-:W-:Y:S01]  /*a9370*/  IMAD.WIDE R188, R192, 0x4, R222 ;  /* 0x00000004c0bc7825 */ /* 0x000fe200078e02de */
[----:B------:R-:W-:-:S03]  /*a9380*/  ISETP.LT.AND P0, PT, R107, c[0x0][0x178], !P4 ;  /* 0x00005e006b007a0c */ /* 0x000fc60006701270 */
[C---:B------:R-:W-:Y:S01]  /*a9390*/  IMAD.WIDE R190, R192.reuse, 0x4, R224 ;  /* 0x00000004c0be7825 */ /* 0x040fe200078e02e0 */
[----:B------:R-:W-:Y:S01]  /*a93a0*/  IADD3 R192, R192, c[0x0][0x198], RZ ;  /* 0x00006600c0c07a10 */ /* 0x000fe20007ffe0ff */
[----:B------:R1:W-:Y:S04]  /*a93b0*/  @P5 STG.E [R186.64], R199 ;  /* 0x000000c7ba005986 */ /* 0x0003e8000c101904 */
[C---:B-1----:R-:W-:Y:S01]  /*a93c0*/  IMAD.WIDE R184, R192.reuse, 0x4, R2 ;  /* 0x00000004c0b87825 */ /* 0x042fe200078e0202 */
[----:B------:R1:W-:Y:S04]  /*a93d0*/  @P6 STG.E [R188.64], R197 ;  /* 0x000000c5bc006986 */ /* 0x0003e8000c101904 */
[----:B------:R-:W2:Y:S01]  /*a93e0*/  LDL.LU R199, [R1+0x1c10] ;  /* 0x001c100001c77983 */ /* 0x000ea20000300800 */
[----:B------:R-:W-:Y:S01]  /*a93f0*/  ISETP.LT.AND P6, PT, R11, c[0x0][0x178], !P4 ;  /* 0x00005e000b007a0c */ /* 0x000fe200067c1270 */
[----:B------:R-:W-:-:S02]  /*a9400*/  IMAD.WIDE R186, R192, 0x4, R4 ;  /* 0x00000004c0ba7825 */ /* 0x000fc400078e0204 */
[----:B-1----:R-:W2:Y:S01]  /*a9410*/  LDL.LU R197, [R1+0x1bf0] ;  /* 0x001bf00001c57983 */ /* 0x002ea20000300800 */
[----:B------:R-:W-:Y:S02]  /*a9420*/  ISETP.LT.AND P5, PT, R51, c[0x0][0x178], !P4 ;  /* 0x00005e0033007a0c */ /* 0x000fe400067a1270 */
[----:B------:R-:W-:Y:S01]  /*a9430*/  ISETP.LT.AND P3, PT, R19, c[0x0][0x178], !P4 ;  /* 0x00005e0013007a0c */ /* 0x000fe20006761270 */
[----:B------:R1:W-:Y:S01]  /*a9440*/  @P2 STG.E [R190.64], R251 ;  /* 0x000000fbbe002986 */ /* 0x0003e2000c101904 */
[----:B------:R-:W-:-:S03]  /*a9450*/  ISETP.LT.AND P2, PT, R67, c[0x0][0x178], !P4 ;  /* 0x00005e0043007a0c */ /* 0x000fc60006741270 */
[----:B-1----:R-:W2:Y:S01]  /*a9460*/  LDL.LU R251, [R1+0x1bd0] ;  /* 0x001bd00001fb7983 */ /* 0x002ea20000300800 */
[----:B------:R-:W-:-:S04]  /*a9470*/  IMAD.WIDE R188, R192, 0x4, R202 ;  /* 0x00000004c0bc7825 */ /* 0x000fc800078e02ca */
[C---:B------:R-:W-:Y:S01]  /*a9480*/  IMAD.WIDE R190, R192.reuse, 0x4, R204 ;  /* 0x00000004c0be7825 */ /* 0x040fe200078e02cc */
[----:B------:R1:W-:Y:S04]  /*a9490*/  @P1 STG.E [R184.64], R198 ;  /* 0x000000c6b8001986 */ /* 0x0003e8000c101904 */
[----:B-1----:R-:W2:Y:S01]  /*a94a0*/  LDL.LU R198, [R1+0x1bc0] ;  /* 0x001bc00001c67983 */ /* 0x002ea20000300800 */
[----:B------:R-:W-:-:S03]  /*a94b0*/  IMAD.WIDE R184, R192, 0x4, R6 ;  /* 0x00000004c0b87825 */ /* 0x000fc600078e0206 */
[----:B----4-:R1:W-:Y:S04]  /*a94c0*/  @P0 STG.E [R186.64], R249 ;  /* 0x000000f9ba000986 */ /* 0x0103e8000c101904 */
[----:B------:R4:W-:Y:S04]  /*a94d0*/  @P6 STG.E [R184.64], R194 ;  /* 0x000000c2b8006986 */ /* 0x0009e8000c101904 */
[----:B-1----:R-:W3:Y:S01]  /*a94e0*/  LDL.LU R249, [R1+0x1b90] ;  /* 0x001b900001f97983 */ /* 0x002ee20000300800 */
[----:B------:R-:W-:-:S03]  /*a94f0*/  IMAD.WIDE R186, R192, 0x4, R200 ;  /* 0x00000004c0ba7825 */ /* 0x000fc600078e02c8 */
[----:B------:R-:W3:Y:S04]  /*a9500*/  LDL.LU R240, [R1+0x1b50] ;  /* 0x001b500001f07983 */ /* 0x000ee80000300800 */
[----:B------:R-:W-:Y:S04]  /*a9510*/  @P2 STG.E [R186.64], R195 ;  /* 0x000000c3ba002986 */ /* 0x000fe8000c101904 */
        /* <DEDUP_REMOVED lines=9> */
[----:B------:R-:W-:-:S03]  /*a95b0*/  ISETP.LT.AND P5, PT, R246, c[0x0][0x178], !P4 ;  /* 0x00005e00f6007a0c */ /* 0x000fc600067a1270 */
[----:B------:R-:W-:Y:S01]  /*a95c0*/  IMAD.WIDE R186, R192, 0x4, R208 ;  /* 0x00000004c0ba7825 */ /* 0x000fe200078e02d0 */
[----:B------:R-:W-:-:S03]  /*a95d0*/  ISETP.LT.AND P3, PT, R245, c[0x0][0x178], !P4 ;  /* 0x00005e00f5007a0c */ /* 0x000fc60006761270 */
[----:B------:R-:W-:Y:S01]  /*a95e0*/  IMAD.WIDE R188, R192, 0x4, R210 ;  /* 0x00000004c0bc7825 */ /* 0x000fe200078e02d2 */
[----:B------:R1:W-:Y:S01]  /*a95f0*/  @P0 STG.E [R184.64], R199 ;  /* 0x000000c7b8000986 */ /* 0x0003e2000c101904 */
[----:B------:R-:W-:-:S03]  /*a9600*/  ISETP.LT.AND P0, PT, R244, c[0x0][0x178], !P4 ;  /* 0x00005e00f4007a0c */ /* 0x000fc60006701270 */
[----:B------:R1:W-:Y:S02]  /*a9610*/  @P1 STG.E [R186.64], R197 ;  /* 0x000000c5ba001986 */ /* 0x0003e4000c101904 */
[C---:B-1----:R-:W-:Y:S01]  /*a9620*/  IMAD.WIDE R184, R192.reuse, 0x4, R212 ;  /* 0x00000004c0b87825 */ /* 0x042fe200078e02d4 */
[----:B------:R-:W-:Y:S01]  /*a9630*/  ISETP.LT.AND P1, PT, R231, c[0x0][0x178], !P4 ;  /* 0x00005e00e7007a0c */ /* 0x000fe20006721270 */
[----:B------:R-:W2:Y:S02]  /*a9640*/  LDL.LU R197, [R1+0xfb0] ;  /* 0x000fb00001c57983 */ /* 0x000ea40000300800 */
[----:B------:R-:W-:Y:S02]  /*a9650*/  IMAD.WIDE R186, R192, 0x4, R214 ;  /* 0x00000004c0ba7825 */ /* 0x000fe400078e02d6 */
[----:B------:R1:W-:Y:S01]  /*a9660*/  @P6 STG.E [R188.64], R251 ;  /* 0x000000fbbc006986 */ /* 0x0003e2000c101904 */
[----:B------:R-:W-:-:S03]  /*a9670*/  ISETP.LT.AND P6, PT, R230, c[0x0][0x178], !P4 ;  /* 0x00005e00e6007a0c */ /* 0x000fc600067c1270 */
[----:B-1----:R-:W2:Y:S04]  /*a9680*/  LDL.LU R251, [R1+0x1c94] ;  /* 0x001c940001fb7983 */ /* 0x002ea80000300800 */
[----:B------:R-:W2:Y:S01]  /*a9690*/  LDL.LU R195, [R1+0x1c84] ;  /* 0x001c840001c37983 */ /* 0x000ea20000300800 */
[----:B------:R-:W-:-:S03]  /*a96a0*/  IMAD.WIDE R188, R192, 0x4, R216 ;  /* 0x00000004c0bc7825 */ /* 0x000fc600078e02d8 */
[----:B------:R-:W2:Y:S01]  /*a96b0*/  LDL.LU R199, [R1+0x1c74] ;  /* 0x001c740001c77983 */ /* 0x000ea20000300800 */
[----:B------:R-:W-:-:S03]  /*a96c0*/  IMAD.WIDE R190, R192, 0x4, R218 ;  /* 0x00000004c0be7825 */ /* 0x000fc600078e02da */
[----:B------:R1:W-:Y:S01]  /*a96d0*/  @P5 STG.E [R184.64], R198 ;  /* 0x000000c6b8005986 */ /* 0x0003e2000c101904 */
[----:B------:R-:W-:-:S03]  /*a96e0*/  ISETP.LT.AND P5, PT, R229, c[0x0][0x178], !P4 ;  /* 0x00005e00e5007a0c */ /* 0x000fc600067a1270 */
[----:B-1----:R-:W2:Y:S01]  /*a96f0*/  LDL.LU R198, [R1+0x1c64] ;  /* 0x001c640001c67983 */ /* 0x002ea20000300800 */
[----:B------:R-:W-:-:S03]  /*a9700*/  IMAD.WIDE R184, R192, 0x4, R220 ;  /* 0x00000004c0b87825 */ /* 0x000fc600078e02dc */
[----:B---3--:R1:W-:Y:S04]  /*a9710*/  @P3 STG.E [R186.64], R249 ;  /* 0x000000f9ba003986 */ /* 0x0083e8000c101904 */
[----:B------:R-:W-:Y:S04]  /*a9720*/  @P0 STG.E [R188.64], R240 ;  /* 0x000000f0bc000986 */ /* 0x000fe8000c101904 */
[----:B-1----:R-:W3:Y:S01]  /*a9730*/  LDL.LU R249, [R1+0x1c54] ;  /* 0x001c540001f97983 */ /* 0x002ee20000300800 */
[----:B------:R-:W-:-:S03]  /*a9740*/  IMAD.WIDE R186, R192, 0x4, R222 ;  /* 0x00000004c0ba7825 */ /* 0x000fc600078e02de */
[----:B----4-:R-:W-:Y:S04]  /*a9750*/  @P1 STG.E [R190.64], R194 ;  /* 0x000000c2be001986 */ /* 0x010fe8000c101904 */
[----:B--2---:R1:W-:Y:S04]  /*a9760*/  @P6 STG.E [R184.64], R196 ;  /* 0x000000c4b8006986 */ /* 0x0043e8000c101904 */
[----:B-1----:R-:W2:Y:S04]  /*a9770*/  LDL.LU R196, [R1+0x1c34] ;  /* 0x001c340001c47983 */ /* 0x002ea80000300800 */
        /* <DEDUP_REMOVED lines=26> */
[----:B------:R-:W4:Y:S04]  /*a9920*/  LDL.LU R195, [R1+0x1b54] ;  /* 0x001b540001c37983 */ /* 0x000f280000300800 */
[----:B------:R1:W-:Y:S01]  /*a9930*/  @P6 STG.E [R186.64], R199 ;  /* 0x000000c7ba006986 */ /* 0x0003e2000c101904 */
[----:B------:R-:W-:-:S03]  /*a9940*/  IMAD.WIDE R184, R193, 0x4, R204 ;  /* 0x00000004c1b87825 */ /* 0x000fc600078e02cc */
[----:B------:R-:W-:Y:S01]  /*a9950*/  @P5 STG.E [R188.64], R198 ;  /* 0x000000c6bc005986 */ /* 0x000fe2000c101904 */
[----:B-1----:R-:W-:-:S03]  /*a9960*/  IMAD.WIDE R186, R193, 0x4, R206 ;  /* 0x00000004c1ba7825 */ /* 0x002fc600078e02ce */
[----:B---3--:R1:W-:Y:S04]  /*a9970*/  @P1 STG.E [R190.64], R249 ;  /* 0x000000f9be001986 */ /* 0x0083e8000c101904 */
[----:B-1----:R-:W3:Y:S04]  /*a9980*/  LDL.LU R249, [R1+0x1224] ;  /* 0x0012240001f97983 */ /* 0x002ee80000300800 */
[----:B------:R-:W3:Y:S04]  /*a9990*/  LDL.LU R199, [R1+0x1124] ;  /* 0x0011240001c77983 */ /* 0x000ee80000300800 */
[----:B------:R-:W3:Y:S04]  /*a99a0*/  LDL.LU R198, [R1+0x1114] ;  /* 0x0011140001c67983 */ /* 0x000ee80000300800 */
[----:B--2---:R1:W-:Y:S04]  /*a99b0*/  @P4 STG.E [R184.64], R196 ;  /* 0x000000c4b8004986 */ /* 0x0043e8000c101904 */
[----:B-1----:R-:W2:Y:S04]  /*a99c0*/  LDL.LU R196, [R1+0xfb4] ;  /* 0x000fb40001c47983 */ /* 0x002ea80000300800 */
[----:B----4-:R1:W-:Y:S04]  /*a99d0*/  @P3 STG.E [R186.64], R248 ;  /* 0x000000f8ba003986 */ /* 0x0103e8000c101904 */
[----:B-1----:R-:W4:Y:S01]  /*a99e0*/  LDL.LU R248, [R1+0x15c8] ;  /* 0x0015c80001f87983 */ /* 0x002f220000300800 */
        /* <DEDUP_REMOVED lines=8> */
[----:B------:R1:W-:Y:S03]  /*a9a70*/  @P1 STG.E [R184.64], R240 ;  /* 0x000000f0b8001986 */ /* 0x0003e6000c101904 */
[----:B------:R-:W-:Y:S01]  /*a9a80*/  IMAD.WIDE R190, R193, 0x4, R214 ;  /* 0x00000004c1be7825 */ /* 0x000fe200078e02d6 */
[----:B------:R-:W-:Y:S01]  /*a9a90*/  ISETP.LT.AND P3, PT, R231, c[0x0][0x178], !P2 ;  /* 0x00005e00e7007a0c */ /* 0x000fe20005761270 */
[----:B------:R1:W-:Y:S01]  /*a9aa0*/  @P0 STG.E [R186.64], R194 ;  /* 0x000000c2ba000986 */ /* 0x0003e2000c101904 */
[----:B------:R-:W-:Y:S02]  /*a9ab0*/  ISETP.GE.AND P1, PT, R192, c[0x0][0x17c], PT ;  /* 0x00005f00c0007a0c */ /* 0x000fe40003f26270 */
[----:B------:R-:W-:Y:S01]  /*a9ac0*/  ISETP.LT.AND P0, PT, R230, c[0x0][0x178], !P2 ;  /* 0x00005e00e6007a0c */ /* 0x000fe20005701270 */
[C---:B-1----:R-:W-:Y:S01]  /*a9ad0*/  IMAD.WIDE R184, R193.reuse, 0x4, R216 ;  /* 0x00000004c1b87825 */ /* 0x042fe200078e02d8 */
[----:B------:R1:W-:Y:S03]  /*a9ae0*/  @P6 STG.E [R188.64], R197 ;  /* 0x000000c5bc006986 */ /* 0x0003e6000c101904 */
[----:B------:R-:W-:Y:S01]  /*a9af0*/  IMAD.WIDE R186, R193, 0x4, R218 ;  /* 0x00000004c1ba7825 */ /* 0x000fe200078e02da */
[----:B------:R-:W-:Y:S01]  /*a9b00*/  ISETP.LT.AND P6, PT, R83, c[0x0][0x178], !P1 ;  /* 0x00005e0053007a0c */ /* 0x000fe20004fc1270 */
[----:B-1----:R-:W4:Y:S01]  /*a9b10*/  LDL.LU R197, [R1+0x12f8] ;  /* 0x0012f80001c57983 */ /* 0x002f220000300800 */
[----:B------:R-:W-:-:S03]  /*a9b20*/  IADD3 R192, R193, c[0x0][0x198], RZ ;  /* 0x00006600c1c07a10 */ /* 0x000fc60007ffe0ff */
[----:B------:R1:W-:Y:S01]  /*a9b30*/  @P5 STG.E [R190.64], R251 ;  /* 0x000000fbbe005986 */ /* 0x0003e2000c101904 */
[----:B------:R-:W-:Y:S02]  /*a9b40*/  ISETP.LT.AND P5, PT, R229, c[0x0][0x178], !P2 ;  /* 0x00005e00e5007a0c */ /* 0x000fe400057a1270 */
[----:B------:R-:W-:Y:S01]  /*a9b50*/  ISETP.LT.AND P2, PT, R228, c[0x0][0x178], !P2 ;  /* 0x00005e00e4007a0c */ /* 0x000fe20005741270 */
[----:B-1----:R-:W4:Y:S04]  /*a9b60*/  LDL.LU R251, [R1+0x1238] ;  /* 0x0012380001fb7983 */ /* 0x002f280000300800 */
[----:B------:R1:W-:Y:S04]  /*a9b70*/  @P4 STG.E [R184.64], R195 ;  /* 0x000000c3b8004986 */ /* 0x0003e8000c101904 */
[----:B------:R-:W4:Y:S04]  /*a9b80*/  LDL.LU R240, [R1+0xec8] ;  /* 0x000ec80001f07983 */ /* 0x000f280000300800 */
[----:B------:R-:W4:Y:S01]  /*a9b90*/  LDL.LU R194, [R1+0xcc8] ;  /* 0x000cc80001c27983 */ /* 0x000f220000300800 */
[----:B------:R-:W-:-:S04]  /*a9ba0*/  IMAD.WIDE R188, R193, 0x4, R224 ;  /* 0x00000004c1bc7825 */ /* 0x000fc800078e02e0 */
[----:B-1----:R-:W-:-:S04]  /*a9bb0*/  IMAD.WIDE R184, R193, 0x4, R220 ;  /* 0x00000004c1b87825 */ /* 0x002fc800078e02dc */
[----:B------:R-:W-:Y:S01]  /*a9bc0*/  IMAD.WIDE R190, R192, 0x4, R2 ;  /* 0x00000004c0be7825 */ /* 0x000fe200078e0202 */
[----:B---3--:R1:W-:Y:S04]  /*a9bd0*/  @P3 STG.E [R186.64], R249 ;  /* 0x000000f9ba003986 */ /* 0x0083e8000c101904 */
[----:B------:R-:W-:Y:S04]  /*a9be0*/  @P0 STG.E [R184.64], R199 ;  /* 0x000000c7b8000986 */ /* 0x000fe8000c101904 */
[----:B-1----:R-:W3:Y:S01]  /*a9bf0*/  LDL.LU R249, [R1+0xbc8] ;  /* 0x000bc80001f97983 */ /* 0x002ee20000300800 */
[----:B------:R-:W-:-:S03]  /*a9c00*/  IMAD.WIDE R186, R193, 0x4, R222 ;  /* 0x00000004c1ba7825 */ /* 0x000fc600078e02de */
[----:B------:R-:W3:Y:S04]  /*a9c10*/  LDL.LU R195, [R1+0x9b8] ;  /* 0x0009b80001c37983 */ /* 0x000ee80000300800 */
[----:B------:R-:W-:Y:S04]  /*a9c20*/  @P5 STG.E [R186.64], R198 ;  /* 0x000000c6ba005986 */ /* 0x000fe8000c101904 */
[----:B--2---:R1:W-:Y:S04]  /*a9c30*/  @P2 STG.E [R188.64], R196 ;  /* 0x000000c4bc002986 */ /* 0x0043e8000c101904 */
[----:B-1----:R-:W2:Y:S04]  /*a9c40*/  LDL.LU R196, [R1+0x848] ;  /* 0x0008480001c47983 */ /* 0x002ea80000300800 */
[----:B----4-:R1:W-:Y:S04]  /*a9c50*/  @P6 STG.E [R190.64], R248 ;  /* 0x000000f8be006986 */ /* 0x0103e8000c101904 */
[----:B-1----:R-:W2:Y:S01]  /*a9c60*/  LDL.LU R248, [R1+0x6f8] ;  /* 0x0006f80001f87983 */ /* 0x002ea20000300800 */
        /* <DEDUP_REMOVED lines=8> */
[----:B------:R-:W-:-:S03]  /*a9cf0*/  ISETP.LT.AND P2, PT, R19, c[0x0][0x178], !P1 ;  /* 0x00005e0013007a0c */ /* 0x000fc60004f41270 */
[----:B------:R-:W2:Y:S01]  /*a9d00*/  LDL.LU R198, [R1+0x508] ;  /* 0x0005080001c67983 */ /* 0x000ea20000300800 */
[----:B------:R-:W-:Y:S01]  /*a9d10*/  ISETP.LT.AND P0, PT, R35, c[0x0][0x178], !P1 ;  /* 0x00005e0023007a0c */ /* 0x000fe20004f01270 */
[----:B------:R-:W-:-:S04]  /*a9d20*/  IMAD.WIDE R188, R192, 0x4, R204 ;  /* 0x00000004c0bc7825 */ /* 0x000fc800078e02cc */
[----:B------:R-:W-:Y:S01]  /*a9d30*/  IMAD.WIDE R190, R192, 0x4, R206 ;  /* 0x00000004c0be7825 */ /* 0x000fe200078e02ce */
[----:B------:R1:W-:Y:S01]  /*a9d40*/  @P4 STG.E [R184.64], R197 ;  /* 0x000000c5b8004986 */ /* 0x0003e2000c101904 */
[----:B------:R-:W-:-:S03]  /*a9d50*/  ISETP.LT.AND P4, PT, R250, c[0x0][0x178], !P1 ;  /* 0x00005e00fa007a0c */ /* 0x000fc60004f81270 */
[----:B-1----:R-:W2:Y:S01]  /*a9d60*/  LDL.LU R197, [R1+0x4f8] ;  /* 0x0004f80001c57983 */ /* 0x002ea20000300800 */
[----:B------:R-:W-:-:S03]  /*a9d70*/  IMAD.WIDE R184, R192, 0x4, R200 ;  /* 0x00000004c0b87825 */ /* 0x000fc600078e02c8 */
[----:B------:R1:W-:Y:S01]  /*a9d80*/  @P3 STG.E [R186.64], R251 ;  /* 0x000000fbba003986 */ /* 0x0003e2000c101904 */
[----:B------:R-:W-:-:S03]  /*a9d90*/  ISETP.LT.AND P3, PT, R247, c[0x0][0x178], !P1 ;  /* 0x00005e00f7007a0c */ /* 0x000fc60004f61270 */
[----:B-1----:R-:W2:Y:S01]  /*a9da0*/  LDL.LU R251, [R1+0xa8] ;  /* 0x0000a80001fb7983 */ /* 0x002ea20000300800 */
[----:B------:R-:W-:-:S03]  /*a9db0*/  IMAD.WIDE R186, R192, 0x4, R202 ;  /* 0x00000004c0ba7825 */ /* 0x000fc600078e02ca */
[----:B------:R1:W-:Y:S04]  /*a9dc0*/  @P6 STG.E [R184.64], R240 ;  /* 0x000000f0b8006986 */ /* 0x0003e8000c101904 */
[----:B------:R1:W-:Y:S02]  /*a9dd0*/  @P5 STG.E [R186.64], R194 ;  /* 0x000000c2ba005986 */ /* 0x0003e4000c101904 */
[----:B-1----:R-:W-:-:S04]  /*a9de0*/  IMAD.WIDE R184, R192, 0x4, R208 ;  /* 0x00000004c0b87825 */ /* 0x002fc800078e02d0 */
[----:B------:R-:W-:Y:S01]  /*a9df0*/  IMAD.WIDE R186, R192, 0x4, R210 ;  /* 0x00000004c0ba7825 */ /* 0x000fe200078e02d2 */
[----:B---3--:R1:W-:Y:S04]  /*a9e00*/  @P2 STG.E [R188.64], R249 ;  /* 0x000000f9bc002986 */ /* 0x0083e8000c101904 */
[----:B------:R3:W-:Y:S04]  /*a9e10*/  @P0 STG.E [R190.64], R195 ;  /* 0x000000c3be000986 */ /* 0x0007e8000c101904 */
[----:B-1----:R-:W4:Y:S04]  /*a9e20*/  LDL.LU R249, [R1+0x98] ;  /* 0x0000980001f97983 */ /* 0x002f280000300800 */
[----:B------:R-:W4:Y:S04]  /*a9e30*/  LDL.LU R194, [R1+0x38] ;  /* 0x0000380001c27983 */ /* 0x000f280000300800 */
[----:B---3--:R-:W3:Y:S04]  /*a9e40*/  LDL.LU R195, [R1+0x28] ;  /* 0x0000280001c37983 */ /* 0x008ee80000300800 */
[----:B--2---:R1:W-:Y:S04]  /*a9e50*/  @P4 STG.E [R184.64], R196 ;  /* 0x000000c4b8004986 */ /* 0x0043e8000c101904 */
[----:B-1----:R-:W2:Y:S04]  /*a9e60*/  LDL.LU R196, [R1+0x15cc] ;  /* 0x0015cc0001c47983 */ /* 0x002ea80000300800 */
[----:B------:R1:W-:Y:S04]  /*a9e70*/  @P3 STG.E [R186.64], R248 ;  /* 0x000000f8ba003986 */ /* 0x0003e8000c101904 */
[----:B-1----:R-:W2:Y:S01]  /*a9e80*/  LDL.LU R248, [R1+0x12fc] ;  /* 0x0012fc0001f87983 */ /* 0x002ea20000300800 */
[----:B------:R-:W-:-:S02]  /*a9e90*/  ISETP.LT.AND P6, PT, R246, c[0x0][0x178], !P1 ;  /* 0x00005e00f6007a0c */ /* 0x000fc40004fc1270 */
[----:B------:R-:W-:Y:S02]  /*a9ea0*/  ISETP.LT.AND P5, PT, R245, c[0x0][0x178], !P1 ;  /* 0x00005e00f5007a0c */ /* 0x000fe40004fa1270 */
[----:B------:R-:W-:Y:S02]  /*a9eb0*/  ISETP.LT.AND P2, PT, R244, c[0x0][0x178], !P1 ;  /* 0x00005e00f4007a0c */ /* 0x000fe40004f41270 */
[----:B------:R-:W-:Y:S01]  /*a9ec0*/  ISETP.LT.AND P0, PT, R231, c[0x0][0x178], !P1 ;  /* 0x00005e00e7007a0c */ /* 0x000fe20004f01270 */
[----:B------:R-:W-:-:S04]  /*a9ed0*/  IMAD.WIDE R184, R192, 0x4, R212 ;  /* 0x00000004c0b87825 */ /* 0x000fc800078e02d4 */
[C---:B------:R-:W-:Y:S02]  /*a9ee0*/  IMAD.WIDE R186, R192.reuse, 0x4, R214 ;  /* 0x00000004c0ba7825 */ /* 0x040fe400078e02d6 */
[----:B------:R-:W-:Y:S02]  /*a9ef0*/  @P6 STG.E [R184.64], R199 ;  /* 0x000000c7b8006986 */ /* 0x000fe4000c101904 */
[----:B------:R-:W-:Y:S01]  /*a9f00*/  IMAD.WIDE R188, R192, 0x4, R216 ;  /* 0x00000004c0bc7825 */ /* 0x000fe200078e02d8 */
[----:B------:R-:W-:Y:S01]  /*a9f10*/  ISETP.LT.AND P4, PT, R230, c[0x0][0x178], !P1 ;  /* 0x00005e00e6007a0c */ /* 0x000fe20004f81270 */
[----:B------:R1:W-:Y:S02]  /*a9f20*/  @P5 STG.E [R186.64], R198 ;  /* 0x000000c6ba005986 */ /* 0x0003e4000c101904 */
[C---:B------:R-:W-:Y:S01]  /*a9f30*/  IMAD.WIDE R190, R192.reuse, 0x4, R218 ;  /* 0x00000004c0be7825 */ /* 0x040fe200078e02da */
[----:B------:R-:W-:Y:S01]  /*a9f40*/  ISETP.GE.AND P3, PT, R193, c[0x0][0x17c], PT ;  /* 0x00005f00c1007a0c */ /* 0x000fe20003f66270 */
[----:B-1----:R-:W2:Y:S04]  /*a9f50*/  LDL.LU R198, [R1+0x123c] ;  /* 0x00123c0001c67983 */ /* 0x002ea80000300800 */
[----:B------:R-:W-:Y:S01]  /*a9f60*/  @P2 STG.E [R188.64], R197 ;  /* 0x000000c5bc002986 */ /* 0x000fe2000c101904 */
[----:B------:R-:W-:Y:S01]  /*a9f70*/  IMAD.WIDE R184, R192, 0x4, R220 ;  /* 0x00000004c0b87825 */ /* 0x000fe200078e02dc */
[----:B------:R-:W-:-:S02]  /*a9f80*/  ISETP.LT.AND P5, PT, R83, c[0x0][0x178], !P3 ;  /* 0x00005e0053007a0c */ /* 0x000fc40005fa1270 */
[----:B------:R-:W-:Y:S02]  /*a9f90*/  ISETP.LT.AND P2, PT, R107, c[0x0][0x178], !P3 ;  /* 0x00005e006b007a0c */ /* 0x000fe40005f41270 */
[C---:B------:R-:W-:Y:S01]  /*a9fa0*/  IADD3 R193, R192.reuse, c[0x0][0x198], RZ ;  /* 0x00006600c0c17a10 */ /* 0x040fe20007ffe0ff */
[----:B------:R-:W-:Y:S01]  /*a9fb0*/  IMAD.WIDE R186, R192, 0x4, R224 ;  /* 0x00000004c0ba7825 */ /* 0x000fe200078e02e0 */
[----:B------:R1:W-:Y:S01]  /*a9fc0*/  @P0 STG.E [R190.64], R251 ;  /* 0x000000fbbe000986 */ /* 0x0003e2000c101904 */
[----:B------:R-:W-:Y:S02]  /*a9fd0*/  ISETP.LT.AND P0, PT, R229, c[0x0][0x178], !P1 ;  /* 0x00005e00e5007a0c */ /* 0x000fe40004f01270 */
[----:B------:R-:W-:Y:S01]  /*a9fe0*/  ISETP.LT.AND P1, PT, R228, c[0x0][0x178], !P1 ;  /* 0x00005e00e4007a0c */ /* 0x000fe20004f21270 */
[----:B-1----:R-:W2:Y:S04]  /*a9ff0*/  LDL.LU R251, [R1+0xecc] ;  /* 0x000ecc0001fb7983 */ /* 0x002ea80000300800 */
[----:B------:R-:W2:Y:S04]  /*aa000*/  LDL.LU R240, [R1+0xccc] ;  /* 0x000ccc0001f07983 */ /* 0x000ea80000300800 */
[----:B------:R-:W2:Y:S04]  /*aa010*/  LDL.LU R199, [R1+0xbcc] ;  /* 0x000bcc0001c77983 */ /* 0x000ea80000300800 */
[----:B------:R-:W2:Y:S01]  /*aa020*/  LDL.LU R197, [R1+0x9bc] ;  /* 0x0009bc0001c57983 */ /* 0x000ea20000300800 */
[----:B------:R-:W-:-:S04]  /*aa030*/  IMAD.WIDE R188, R193, 0x4, R2 ;  /* 0x00000004c1bc7825 */ /* 0x000fc800078e0202 */
[----:B------:R-:W-:Y:S01]  /*aa040*/  IMAD.WIDE R190, R193, 0x4, R4 ;  /* 0x00000004c1be7825 */ /* 0x000fe200078e0204 */
[----:B----4-:R1:W-:Y:S04]  /*aa050*/  @P4 STG.E [R184.64], R249 ;  /* 0x000000f9b8004986 */ /* 0x0103e8000c101904 */
[----:B-1----:R-:W4:Y:S01]  /*aa060*/  LDL.LU R249, [R1+0x84c] ;  /* 0x00084c0001f97983 */ /* 0x002f220000300800 */
[----:B------:R-:W-:-:S05]  /*aa070*/  IMAD.WIDE R184, R192, 0x4, R222 ;  /* 0x00000004c0b87825 */ /* 0x000fca00078e02de */
[----:B------:R-:W-:Y:S04]  /*aa080*/  @P0 STG.E [R184.64], R194 ;  /* 0x000000c2b8000986 */ /* 0x000fe8000c101904 */
[----:B---3--:R-:W-:Y:S04]  /*aa090*/  @P1 STG.E [R186.64], R195 ;  /* 0x000000c3ba001986 */ /* 0x008fe8000c101904 */
[----:B--2---:R1:W-:Y:S04]  /*aa0a0*/  @P5 STG.E [R188.64], R196 ;  /* 0x000000c4bc005986 */ /* 0x0043e8000c101904 */
[----:B-1----:R-:W2:Y:S04]  /*aa0b0*/  LDL.LU R196, [R1+0x6fc] ;  /* 0x0006fc0001c47983 */ /* 0x002ea80000300800 */
        /* <DEDUP_REMOVED lines=11> */
[----:B------:R-:W-:-:S03]  /*aa170*/  ISETP.LT.AND P1, PT, R250, c[0x0][0x178], !P3 ;  /* 0x00005e00fa007a0c */ /* 0x000fc60005f21270 */
[----:B------:R-:W3:Y:S04]  /*aa180*/  LDL.LU R195, [R1+0x4fc] ;  /* 0x0004fc0001c37983 */ /* 0x000ee80000300800 */
[----:B------:R1:W-:Y:S01]  /*aa190*/  @P6 STG.E [R184.64], R198 ;  /* 0x000000c6b8006986 */ /* 0x0003e2000c101904 */
[----:B------:R-:W-:Y:S01]  /*aa1a0*/  IMAD.WIDE R188, R193, 0x4, R206 ;  /* 0x00000004c1bc7825 */ /* 0x000fe200078e02ce */
[----:B------:R-:W-:Y:S02]  /*aa1b0*/  ISETP.LT.AND P6, PT, R247, c[0x0][0x178], !P3 ;  /* 0x00005e00f7007a0c */ /* 0x000fe40005fc1270 */
[----:B-1----:R-:W3:Y:S01]  /*aa1c0*/  LDL.LU R198, [R1+0xac] ;  /* 0x0000ac0001c67983 */ /* 0x002ee20000300800 */
[----:B------:R-:W-:-:S04]  /*aa1d0*/  IMAD.WIDE R184, R193, 0x4, R202 ;  /* 0x00000004c1b87825 */ /* 0x000fc800078e02ca */
[----:B------:R-:W-:Y:S01]  /*aa1e0*/  IMAD.WIDE R190, R193, 0x4, R208 ;  /* 0x00000004c1be7825 */ /* 0x000fe200078e02d0 */
        /* <DEDUP_REMOVED lines=29> */
[----:B------:R1:W-:Y:S04]  /*aa3c0*/  @P1 STG.E [R188.64], R198 ;  /* 0x000000c6bc001986 */ /* 0x0003e8000c101904 */
[----:B-1----:R-:W2:Y:S01]  /*aa3d0*/  LDL.LU R194, [R1+0x1b28] ;  /* 0x001b280001c27983 */ /* 0x002ea20000300800 */
[----:B------:R-:W-:Y:S01]  /*aa3e0*/  ISETP.GE.AND P3, PT, R192, c[0x0][0x17c], PT ;  /* 0x00005f00c0007a0c */ /* 0x000fe20003f66270 */
[----:B------:R-:W-:Y:S02]  /*aa3f0*/  IMAD.WIDE R184, R193, 0x4, R222 ;  /* 0x00000004c1b87825 */ /* 0x000fe400078e02de */
[----:B------:R-:W2:Y:S01]  /*aa400*/  LDL.LU R198, [R1+0x16e8] ;  /* 0x0016e80001c67983 */ /* 0x000ea20000300800 */
[----:B------:R-:W-:Y:S01]  /*aa410*/  ISETP.LT.AND P1, PT, R83, c[0x0][0x178], !P3 ;  /* 0x00005e0053007a0c */ /* 0x000fe20005f21270 */
[----:B------:R-:W-:Y:S01]  /*aa420*/  IMAD.WIDE R186, R193, 0x4, R224 ;  /* 0x00000004c1ba7825 */ /* 0x000fe200078e02e0 */
[----:B------:R-:W-:-:S02]  /*aa430*/  ISETP.LT.AND P2, PT, R11, c[0x0][0x178], !P3 ;  /* 0x00005e000b007a0c */ /* 0x000fc40005f41270 */
[----:B------:R-:W-:Y:S01]  /*aa440*/  IADD3 R188, R193, c[0x0][0x198], RZ ;  /* 0x00006600c1bc7a10 */ /* 0x000fe20007ffe0ff */
[----:B------:R1:W-:Y:S01]  /*aa450*/  @P0 STG.E [R190.64], R251 ;  /* 0x000000fbbe000986 */ /* 0x0003e2000c101904 */
[----:B------:R-:W-:-:S03]  /*aa460*/  ISETP.LT.AND P0, PT, R107, c[0x0][0x178], !P3 ;  /* 0x00005e006b007a0c */ /* 0x000fc60005f01270 */
[----:B-1----:R-:W2:Y:S04]  /*aa470*/  LDL.LU R251, [R1+0x1308] ;  /* 0x0013080001fb7983 */ /* 0x002ea80000300800 */
[----:B------:R-:W2:Y:S04]  /*aa480*/  LDL.LU R195, [R1+0x1258] ;  /* 0x0012580001c37983 */ /* 0x000ea80000300800 */
[----:B------:R1:W-:Y:S01]  /*aa490*/  @P6 STG.E [R184.64], R197 ;  /* 0x000000c5b8006986 */ /* 0x0003e2000c101904 */
[----:B------:R-:W-:-:S03]  /*aa4a0*/  IMAD.WIDE R190, R188, 0x4, R6 ;  /* 0x00000004bcbe7825 */ /* 0x000fc600078e0206 */
[----:B-1----:R-:W2:Y:S01]  /*aa4b0*/  LDL.LU R197, [R1+0xdc8] ;  /* 0x000dc80001c57983 */ /* 0x002ea20000300800 */
[----:B------:R-:W-:-:S03]  /*aa4c0*/  IMAD.WIDE R184, R188, 0x4, R2 ;  /* 0x00000004bcb87825 */ /* 0x000fc600078e0202 */
[----:B----4-:R1:W-:Y:S04]  /*aa4d0*/  @P4 STG.E [R186.64], R249 ;  /* 0x000000f9ba004986 */ /* 0x0103e8000c101904 */
[----:B------:R4:W-:Y:S04]  /*aa4e0*/  @P1 STG.E [R184.64], R199 ;  /* 0x000000c7b8001986 */ /* 0x0009e8000c101904 */
[----:B-1----:R-:W3:Y:S01]  /*aa4f0*/  LDL.LU R249, [R1+0xda8] ;  /* 0x000da80001f97983 */ /* 0x002ee20000300800 */
[----:B------:R-:W-:-:S03]  /*aa500*/  IMAD.WIDE R186, R188, 0x4, R4 ;  /* 0x00000004bcba7825 */ /* 0x000fc600078e0204 */
[----:B------:R-:W3:Y:S04]  /*aa510*/  LDL.LU R189, [R1+0x4218] ;  /* 0x0042180001bd7983 */ /* 0x000ee80000300800 */
        /* <DEDUP_REMOVED lines=13> */
[----:B------:R-:W-:Y:S01]  /*aa5f0*/  ISETP.LT.AND P0, PT, R247, c[0x0][0x178], !P3 ;  /* 0x00005e00f7007a0c */ /* 0x000fe20005f01270 */
[----:B------:R1:W-:Y:S04]  /*aa600*/  @P6 STG.E [R184.64], R194 ;  /* 0x000000c2b8006986 */ /* 0x0003e8000c101904 */
[----:B------:R1:W-:Y:S01]  /*aa610*/  @P5 STG.E [R186.64], R198 ;  /* 0x000000c6ba005986 */ /* 0x0003e2000c101904 */
[----:B------:R-:W-:Y:S01]  /*aa620*/  ISETP.LT.AND P6, PT, R246, c[0x0][0x178], !P3 ;  /* 0x00005e00f6007a0c */ /* 0x000fe20005fc1270 */
[C---:B-1----:R-:W-:Y:S02]  /*aa630*/  IMAD.WIDE R184, R188.reuse, 0x4, R206 ;  /* 0x00000004bcb87825 */ /* 0x042fe400078e02ce */
[----:B------:R-:W2:Y:S02]  /*aa640*/  LDL.LU R198, [R1+0x708] ;  /* 0x0007080001c67983 */ /* 0x000ea40000300800 */
[----:B------:R-:W-:Y:S01]  /*aa650*/  IMAD.WIDE R186, R188, 0x4, R208 ;  /* 0x00000004bcba7825 */ /* 0x000fe200078e02d0 */
[----:B------:R-:W-:Y:S01]  /*aa660*/  ISETP.LT.AND P5, PT, R245, c[0x0][0x178], !P3 ;  /* 0x00005e00f5007a0c */ /* 0x000fe20005fa1270 */
[----:B------:R1:W-:Y:S01]  /*aa670*/  @P4 STG.E [R190.64], R251 ;  /* 0x000000fbbe004986 */ /* 0x0003e2000c101904 */
[----:B------:R-:W-:-:S03]  /*aa680*/  ISETP.LT.AND P4, PT, R244, c[0x0][0x178], !P3 ;  /* 0x00005e00f4007a0c */ /* 0x000fc60005f81270 */
[----:B------:R1:W-:Y:S04]  /*aa690*/  @P2 STG.E [R184.64], R195 ;  /* 0x000000c3b8002986 */ /* 0x0003e8000c101904 */
[----:B-1----:R-:W2:Y:S01]  /*aa6a0*/  LDL.LU R251, [R1+0x608] ;  /* 0x0006080001fb7983 */ /* 0x002ea20000300800 */
[----:B------:R-:W-:-:S03]  /*aa6b0*/  IMAD.WIDE R190, R188, 0x4, R210 ;  /* 0x00000004bcbe7825 */ /* 0x000fc600078e02d2 */
[----:B------:R-:W2:Y:S04]  /*aa6c0*/  LDL.LU R194, [R1+0x318] ;  /* 0x0003180001c27983 */ /* 0x000ea80000300800 */
[----:B------:R-:W2:Y:S04]  /*aa6d0*/  LDL.LU R195, [R1+0x308] ;  /* 0x0003080001c37983 */ /* 0x000ea80000300800 */
[----:B------:R1:W-:Y:S01]  /*aa6e0*/  @P1 STG.E [R186.64], R197 ;  /* 0x000000c5ba001986 */ /* 0x0003e2000c101904 */
[----:B------:R-:W-:-:S03]  /*aa6f0*/  IMAD.WIDE R184, R188, 0x4, R212 ;  /* 0x00000004bcb87825 */ /* 0x000fc600078e02d4 */
[----:B-1----:R-:W2:Y:S01]  /*aa700*/  LDL.LU R197, [R1+0x1bac] ;  /* 0x001bac0001c57983 */ /* 0x002ea20000300800 */
[----:B------:R-:W-:-:S03]  /*aa710*/  IMAD.WIDE R186, R188, 0x4, R214 ;  /* 0x00000004bcba7825 */ /* 0x000fc600078e02d6 */
[----:B---3--:R1:W-:Y:S04]  /*aa720*/  @P0 STG.E [R190.64], R249 ;  /* 0x000000f9be000986 */ /* 0x0083e8000c101904 */
[----:B-1----:R-:W3:Y:S01]  /*aa730*/  LDL.LU R249, [R1+0x1b6c] ;  /* 0x001b6c0001f97983 */ /* 0x002ee20000300800 */
[----:B------:R-:W-:-:S03]  /*aa740*/  IMAD.WIDE R190, R188, 0x4, R216 ;  /* 0x00000004bcbe7825 */ /* 0x000fc600078e02d8 */
[----:B----4-:R-:W-:Y:S04]  /*aa750*/  @P6 STG.E [R184.64], R199 ;  /* 0x000000c7b8006986 */ /* 0x010fe8000c101904 */
[----:B--2---:R1:W-:Y:S04]  /*aa760*/  @P5 STG.E [R186.64], R196 ;  /* 0x000000c4ba005986 */ /* 0x0043e8000c101904 */
[----:B-1----:R-:W2:Y:S04]  /*aa770*/  LDL.LU R196, [R1+0x1b4c] ;  /* 0x001b4c0001c47983 */ /* 0x002ea80000300800 */
[----:B------:R1:W-:Y:S04]  /*aa780*/  @P4 STG.E [R190.64], R248 ;  /* 0x000000f8be004986 */ /* 0x0003e8000c101904 */
[----:B-1----:R-:W4:Y:S01]  /*aa790*/  LDL.LU R248, [R1+0x1b2c] ;  /* 0x001b2c0001f87983 */ /* 0x002f220000300800 */
[----:B------:R-:W-:-:S02]  /*aa7a0*/  ISETP.LT.AND P1, PT, R231, c[0x0][0x178], !P3 ;  /* 0x00005e00e7007a0c */ /* 0x000fc40005f21270 */
[----:B------:R-:W-:Y:S01]  /*aa7b0*/  ISETP.LT.AND P2, PT, R230, c[0x0][0x178], !P3 ;  /* 0x00005e00e6007a0c */ /* 0x000fe20005f41270 */
[----:B------:R-:W-:Y:S01]  /*aa7c0*/  IMAD.WIDE R186, R188, 0x4, R218 ;  /* 0x00000004bcba7825 */ /* 0x000fe200078e02da */
[----:B------:R-:W-:Y:S01]  /*aa7d0*/  ISETP.GE.AND P0, PT, R189, c[0x0][0x17c], PT ;  /* 0x00005f00bd007a0c */ /* 0x000fe20003f06270 */
[----:B------:R-:W4:Y:S01]  /*aa7e0*/  LDL.LU R240, [R1+0x16ec] ;  /* 0x0016ec0001f07983 */ /* 0x000f220000300800 */
[----:B------:R-:W-:Y:S01]  /*aa7f0*/  ISETP.LT.AND P4, PT, R228, c[0x0][0x178], !P3 ;  /* 0x00005e00e4007a0c */ /* 0x000fe20005f81270 */
[----:B------:R-:W-:Y:S01]  /*aa800*/  IMAD.WIDE R184, R188, 0x4, R220 ;  /* 0x00000004bcb87825 */ /* 0x000fe200078e02dc */
[----:B------:R-:W-:Y:S01]  /*aa810*/  ISETP.LT.AND P3, PT, R229, c[0x0][0x178], !P3 ;  /* 0x00005e00e5007a0c */ /* 0x000fe20005f61270 */
[----:B------:R-:W4:Y:S01]  /*aa820*/  LDL.LU R199, [R1+0x130c] ;  /* 0x00130c0001c77983 */ /* 0x000f220000300800 */
[----:B------:R-:W-:Y:S02]  /*aa830*/  ISETP.LT.AND P6, PT, R83, c[0x0][0x178], !P0 ;  /* 0x00005e0053007a0c */ /* 0x000fe400047c1270 */
[----:B------:R-:W-:-:S02]  /*aa840*/  ISETP.LT.AND P5, PT, R107, c[0x0][0x178], !P0 ;  /* 0x00005e006b007a0c */ /* 0x000fc400047a1270 */
[----:B------:R-:W-:Y:S01]  /*aa850*/  IADD3 R192, R188, c[0x0][0x198], RZ ;  /* 0x00006600bcc07a10 */ /* 0x000fe20007ffe0ff */
[----:B------:R1:W-:Y:S04]  /*aa860*/  @P1 STG.E [R186.64], R198 ;  /* 0x000000c6ba001986 */ /* 0x0003e8000c101904 */
[----:B------:R-:W-:Y:S01]  /*aa870*/  IMAD.WIDE R190, R192, 0x4, R4 ;  /* 0x00000004c0be7825 */ /* 0x000fe200078e0204 */
[----:B------:R-:W-:Y:S01]  /*aa880*/  ISETP.LT.AND P1, PT, R67, c[0x0][0x178], !P0 ;  /* 0x00005e0043007a0c */ /* 0x000fe20004721270 */
[----:B-1----:R-:W4:Y:S02]  /*aa890*/  LDL.LU R198, [R1+0x125c] ;  /* 0x00125c0001c67983 */ /* 0x002f240000300800 */
[----:B------:R-:W-:Y:S02]  /*aa8a0*/  IMAD.WIDE R186, R188, 0x4, R224 ;  /* 0x00000004bcba7825 */ /* 0x000fe400078e02e0 */
[----:B------:R1:W-:Y:S01]  /*aa8b0*/  @P2 STG.E [R184.64], R251 ;  /* 0x000000fbb8002986 */ /* 0x0003e2000c101904 */
[----:B------:R-:W-:-:S03]  /*aa8c0*/  ISETP.LT.AND P2, PT, R11, c[0x0][0x178], !P0 ;  /* 0x00005e000b007a0c */ /* 0x000fc60004741270 */
[----:B-1----:R-:W4:Y:S01]  /*aa8d0*/  LDL.LU R251, [R1+0xdcc] ;  /* 0x000dcc0001fb7983 */ /* 0x002f220000300800 */
[----:B------:R-:W-:-:S04]  /*aa8e0*/  IMAD.WIDE R184, R188, 0x4, R222 ;  /* 0x00000004bcb87825 */ /* 0x000fc800078e02de */
[C---:B------:R-:W-:Y:S01]  /*aa8f0*/  IMAD.WIDE R188, R192.reuse, 0x4, R2 ;  /* 0x00000004c0bc7825 */ /* 0x040fe200078e0202 */
[----:B------:R1:W-:Y:S04]  /*aa900*/  @P3 STG.E [R184.64], R194 ;  /* 0x000000c2b8003986 */ /* 0x0003e8000c101904 */
[----:B------:R-:W-:Y:S04]  /*aa910*/  @P4 STG.E [R186.64], R195 ;  /* 0x000000c3ba004986 */ /* 0x000fe8000c101904 */
[----:B------:R1:W-:Y:S02]  /*aa920*/  @P6 STG.E [R188.64], R197 ;  /* 0x000000c5bc006986 */ /* 0x0003e4000c101904 */
[----:B-1----:R-:W-:-:S02]  /*aa930*/  IMAD.WIDE R184, R192, 0x4, R6 ;  /* 0x00000004c0b87825 */ /* 0x002fc400078e0206 */
[----:B------:R-:W4:Y:S04]  /*aa940*/  LDL.LU R197, [R1+0xdac] ;  /* 0x000dac0001c57983 */ /* 0x000f280000300800 */
[----:B------:R-:W4:Y:S01]  /*aa950*/  LDL.LU R193, [R1+0x421c] ;  /* 0x00421c0001c17983 */ /* 0x000f220000300800 */
[----:B------:R-:W-:-:S03]  /*aa960*/  IMAD.WIDE R186, R192, 0x4, R200 ;  /* 0x00000004c0ba7825 */ /* 0x000fc600078e02c8 */
        /* <DEDUP_REMOVED lines=21> */
[----:B------:R-:W-:Y:S01]  /*aaac0*/  ISETP.LT.AND P6, PT, R244, c[0x0][0x178], !P0 ;  /* 0x00005e00f4007a0c */ /* 0x000fe200047c1270 */
[C---:B-1----:R-:W-:Y:S02]  /*aaad0*/  IMAD.WIDE R184, R192.reuse, 0x4, R210 ;  /* 0x00000004c0b87825 */ /* 0x042fe400078e02d2 */
[----:B------:R-:W4:Y:S02]  /*aaae0*/  LDL.LU R198, [R1+0x31c] ;  /* 0x00031c0001c67983 */ /* 0x000f240000300800 */
[----:B------:R-:W-:Y:S01]  /*aaaf0*/  IMAD.WIDE R186, R192, 0x4, R212 ;  /* 0x00000004c0ba7825 */ /* 0x000fe200078e02d4 */
[----:B------:R-:W-:Y:S02]  /*aab00*/  ISETP.LT.AND P5, PT, R231, c[0x0][0x178], !P0 ;  /* 0x00005e00e7007a0c */ /* 0x000fe400047a1270 */
[----:B------:R-:W-:Y:S01]  /*aab10*/  ISETP.LT.AND P4, PT, R230, c[0x0][0x178], !P0 ;  /* 0x00005e00e6007a0c */ /* 0x000fe20004781270 */
[----:B------:R-:W-:Y:S01]  /*aab20*/  IMAD.WIDE R188, R192, 0x4, R218 ;  /* 0x00000004c0bc7825 */ /* 0x000fe200078e02da */
[----:B------:R1:W-:Y:S01]  /*aab30*/  @P3 STG.E [R190.64], R251 ;  /* 0x000000fbbe003986 */ /* 0x0003e2000c101904 */
[----:B------:R-:W-:-:S03]  /*aab40*/  ISETP.LT.AND P3, PT, R245, c[0x0][0x178], !P0 ;  /* 0x00005e00f5007a0c */ /* 0x000fc60004761270 */
[----:B-1----:R-:W4:Y:S04]  /*aab50*/  LDL.LU R251, [R1+0x30c] ;  /* 0x00030c0001fb7983 */ /* 0x002f280000300800 */
[----:B------:R-:W4:Y:S04]  /*aab60*/  LDL.LU R240, [R1+0x1c48] ;  /* 0x001c480001f07983 */ /* 0x000f280000300800 */
[----:B------:R-:W4:Y:S04]  /*aab70*/  LDL.LU R199, [R1+0x1c28] ;  /* 0x001c280001c77983 */ /* 0x000f280000300800 */
[----:B------:R1:W-:Y:S01]  /*aab80*/  @P2 STG.E [R184.64], R197 ;  /* 0x000000c5b8002986 */ /* 0x0003e2000c101904 */
[----:B------:R-:W-:-:S03]  /*aab90*/  IMAD.WIDE R190, R192, 0x4, R220 ;  /* 0x00000004c0be7825 */ /* 0x000fc600078e02dc */
[----:B-1----:R-:W4:Y:S01]  /*aaba0*/  LDL.LU R197, [R1+0x1c08] ;  /* 0x001c080001c57983 */ /* 0x002f220000300800 */
[----:B------:R-:W-:-:S03]  /*aabb0*/  IMAD.WIDE R184, R192, 0x4, R214 ;  /* 0x00000004c0b87825 */ /* 0x000fc600078e02d6 */
[----:B---3--:R1:W-:Y:S04]  /*aabc0*/  @P1 STG.E [R186.64], R249 ;  /* 0x000000f9ba001986 */ /* 0x0083e8000c101904 */
[----:B------:R-:W-:Y:S04]  /*aabd0*/  @P3 STG.E [R184.64], R194 ;  /* 0x000000c2b8003986 */ /* 0x000fe8000c101904 */
[----:B-1----:R-:W3:Y:S01]  /*aabe0*/  LDL.LU R249, [R1+0x1be8] ;  /* 0x001be80001f97983 */ /* 0x002ee20000300800 */
[----:B------:R-:W-:-:S05]  /*aabf0*/  IMAD.WIDE R186, R192, 0x4, R216 ;  /* 0x00000004c0ba7825 */ /* 0x000fca00078e02d8 */
[----:B------:R-:W-:Y:S04]  /*aac00*/  @P6 STG.E [R186.64], R195 ;  /* 0x000000c3ba006986 */ /* 0x000fe8000c101904 */
[----:B--2---:R1:W-:Y:S04]  /*aac10*/  @P5 STG.E [R188.64], R196 ;  /* 0x000000c4bc005986 */ /* 0x0043e8000c101904 */
[----:B-1----:R-:W2:Y:S04]  /*aac20*/  LDL.LU R196, [R1+0x1bb8] ;  /* 0x001bb80001c47983 */ /* 0x002ea80000300800 */
[----:B----4-:R1:W-:Y:S04]  /*aac30*/  @P4 STG.E [R190.64], R248 ;  /* 0x000000f8be004986 */ /* 0x0103e8000c101904 */
[----:B-1----:R-:W4:Y:S01]  /*aac40*/  LDL.LU R248, [R1+0x1b88] ;  /* 0x001b880001f87983 */ /* 0x002f220000300800 */
[----:B------:R-:W-:-:S02]  /*aac50*/  ISETP.LT.AND P1, PT, R229, c[0x0][0x178], !P0 ;  /* 0x00005e00e5007a0c */ /* 0x000fc40004721270 */
[----:B------:R-:W-:Y:S01]  /*aac60*/  ISETP.LT.AND P0, PT, R228, c[0x0][0x178], !P0 ;  /* 0x00005e00e4007a0c */ /* 0x000fe20004701270 */
[C---:B------:R-:W-:Y:S01]  /*aac70*/  IMAD.WIDE R184, R192.reuse, 0x4, R222 ;  /* 0x00000004c0b87825 */ /* 0x040fe200078e02de */
[----:B------:R-:W-:Y:S01]  /*aac80*/  ISETP.GE.AND P2, PT, R193, c[0x0][0x17c], PT ;  /* 0x00005f00c1007a0c */ /* 0x000fe20003f46270 */
[----:B------:R-:W4:Y:S02]  /*aac90*/  LDL.LU R194, [R1+0x1b78] ;  /* 0x001b780001c27983 */ /* 0x000f240000300800 */
[----:B------:R-:W-:Y:S01]  /*aaca0*/  IMAD.WIDE R186, R192, 0x4, R224 ;  /* 0x00000004c0ba7825 */ /* 0x000fe200078e02e0 */
[----:B------:R-:W-:Y:S01]  /*aacb0*/  ISETP.LT.AND P3, PT, R83, c[0x0][0x178], !P2 ;  /* 0x00005e0053007a0c */ /* 0x000fe20005761270 */
[----:B------:R-:W4:Y:S01]  /*aacc0*/  LDL.LU R193, [R1+0x4220] ;  /* 0x0042200001c17983 */ /* 0x000f220000300800 */
[----:B------:R-:W-:Y:S02]  /*aacd0*/  ISETP.LT.AND P6, PT, R107, c[0x0][0x178], !P2 ;  /* 0x00005e006b007a0c */ /* 0x000fe400057c1270 */
[----:B------:R-:W-:Y:S01]  /*aace0*/  ISETP.LT.AND P5, PT, R11, c[0x0][0x178], !P2 ;  /* 0x00005e000b007a0c */ /* 0x000fe200057a1270 */
[----:B------:R-:W4:Y:S01]  /*aacf0*/  LDL.LU R195, [R1+0x1b38] ;  /* 0x001b380001c37983 */ /* 0x000f220000300800 */
[----:B------:R-:W-:-:S02]  /*aad00*/  ISETP.LT.AND P4, PT, R67, c[0x0][0x178], !P2 ;  /* 0x00005e0043007a0c */ /* 0x000fc40005781270 */
[----:B------:R-:W-:Y:S01]  /*aad10*/  IADD3 R192, R192, c[0x0][0x198], RZ ;  /* 0x00006600c0c07a10 */ /* 0x000fe20007ffe0ff */
[----:B------:R1:W-:Y:S04]  /*aad20*/  @P1 STG.E [R184.64], R198 ;  /* 0x000000c6b8001986 */ /* 0x0003e8000c101904 */
[C---:B------:R-:W-:Y:S01]  /*aad30*/  IMAD.WIDE R188, R192.reuse, 0x4, R6 ;  /* 0x00000004c0bc7825 */ /* 0x040fe200078e0206 */
[----:B------:R-:W-:Y:S01]  /*aad40*/  ISETP.LT.AND P1, PT, R51, c[0x0][0x178], !P2 ;  /* 0x00005e0033007a0c */ /* 0x000fe20005721270 */
[----:B-1----:R-:W4:Y:S02]  /*aad50*/  LDL.LU R198, [R1+0x16f8] ;  /* 0x0016f80001c67983 */ /* 0x002f240000300800 */
[----:B------:R-:W-:-:S04]  /*aad60*/  IMAD.WIDE R184, R192, 0x4, R2 ;  /* 0x00000004c0b87825 */ /* 0x000fc800078e0202 */
[----:B------:R-:W-:Y:S01]  /*aad70*/  IMAD.WIDE R190, R192, 0x4, R200 ;  /* 0x00000004c0be7825 */ /* 0x000fe200078e02c8 */
[----:B------:R1:W-:Y:S01]  /*aad80*/  @P0 STG.E [R186.64], R251 ;  /* 0x000000fbba000986 */ /* 0x0003e2000c101904 */
[----:B------:R-:W-:-:S03]  /*aad90*/  ISETP.LT.AND P0, PT, R19, c[0x0][0x178], !P2 ;  /* 0x00005e0013007a0c */ /* 0x000fc60005701270 */
[----:B------:R1:W-:Y:S04]  /*aada0*/  @P3 STG.E [R184.64], R240 ;  /* 0x000000f0b8003986 */ /* 0x0003e8000c101904 */
[----:B-1----:R-:W4:Y:S01]  /*aadb0*/  LDL.LU R251, [R1+0x15e8] ;  /* 0x0015e80001fb7983 */ /* 0x002f220000300800 */
[----:B------:R-:W-:-:S05]  /*aadc0*/  IMAD.WIDE R186, R192, 0x4, R4 ;  /* 0x00000004c0ba7825 */ /* 0x000fca00078e0204 */
[----:B------:R1:W-:Y:S01]  /*aadd0*/  @P6 STG.E [R186.64], R199 ;  /* 0x000000c7ba006986 */ /* 0x0003e2000c101904 */
[----:B------:R-:W-:-:S03]  /*aade0*/  IMAD.WIDE R184, R192, 0x4, R202 ;  /* 0x00000004c0b87825 */ /* 0x000fc600078e02ca */
[----:B------:R1:W-:Y:S02]  /*aadf0*/  @P5 STG.E [R188.64], R197 ;  /* 0x000000c5bc005986 */ /* 0x0003e4000c101904 */
[----:B-1----:R-:W-:Y:S02]  /*aae00*/  IMAD.WIDE R186, R192, 0x4, R204 ;  /* 0x00000004c0ba7825 */ /* 0x002fe400078e02cc */
[----:B------:R-:W4:Y:S04]  /*aae10*/  LDL.LU R197, [R1+0x1208] ;  /* 0x0012080001c57983 */ /* 0x000f280000300800 */
        /* <DEDUP_REMOVED lines=25> */
[----:B------:R-:W-:-:S03]  /*aafb0*/  ISETP.LT.AND P6, PT, R229, c[0x0][0x178], !P2 ;  /* 0x00005e00e5007a0c */ /* 0x000fc600057c1270 */
[----:B------:R-:W-:Y:S01]  /*aafc0*/  IMAD.WIDE R188, R192, 0x4, R222 ;  /* 0x00000004c0bc7825 */ /* 0x000fe200078e02de */
[----:B------:R-:W-:Y:S01]  /*aafd0*/  ISETP.GE.AND P4, PT, R193, c[0x0][0x17c], PT ;  /* 0x00005f00c1007a0c */ /* 0x000fe20003f86270 */
[----:B------:R1:W-:Y:S01]  /*aafe0*/  @P5 STG.E [R190.64], R251 ;  /* 0x000000fbbe005986 */ /* 0x0003e2000c101904 */
[----:B------:R-:W-:Y:S02]  /*aaff0*/  ISETP.LT.AND P5, PT, R231, c[0x0][0x178], !P2 ;  /* 0x00005e00e7007a0c */ /* 0x000fe400057a1270 */
[----:B------:R-:W-:Y:S01]  /*ab000*/  ISETP.LT.AND P2, PT, R228, c[0x0][0x178], !P2 ;  /* 0x00005e00e4007a0c */ /* 0x000fe20005741270 */
        /* <DEDUP_REMOVED lines=10> */
[----:B------:R-:W-:-:S03]  /*ab0b0*/  IMAD.WIDE R186, R192, 0x4, R220 ;  /* 0x00000004c0ba7825 */ /* 0x000fc600078e02dc */
[----:B------:R-:W3:Y:S04]  /*ab0c0*/  LDL.LU R193, [R1+0x4224] ;  /* 0x0042240001c17983 */ /* 0x000ee80000300800 */
[----:B------:R1:W-:Y:S04]  /*ab0d0*/  @P3 STG.E [R186.64], R199 ;  /* 0x000000c7ba003986 */ /* 0x0003e8000c101904 */
[----:B--2---:R2:W-:Y:S04]  /*ab0e0*/  @P6 STG.E [R188.64], R196 ;  /* 0x000000c4bc006986 */ /* 0x0045e8000c101904 */
[----:B-1----:R-:W3:Y:S04]  /*ab0f0*/  LDL.LU R199, [R1+0x1b7c] ;  /* 0x001b7c0001c77983 */ /* 0x002ee80000300800 */
[----:B--2---:R-:W2:Y:S04]  /*ab100*/  LDL.LU R196, [R1+0x1b3c] ;  /* 0x001b3c0001c47983 */ /* 0x004ea80000300800 */
[----:B----4-:R1:W-:Y:S04]  /*ab110*/  @P2 STG.E [R190.64], R248 ;  /* 0x000000f8be002986 */ /* 0x0103e8000c101904 */
[----:B-1----:R-:W4:Y:S01]  /*ab120*/  LDL.LU R248, [R1+0x16fc] ;  /* 0x0016fc0001f87983 */ /* 0x002f220000300800 */
[----:B------:R-:W-:-:S02]  /*ab130*/  ISETP.LT.AND P1, PT, R83, c[0x0][0x178], !P4 ;  /* 0x00005e0053007a0c */ /* 0x000fc40006721270 */
[----:B------:R-:W-:Y:S02]  /*ab140*/  ISETP.LT.AND P0, PT, R107, c[0x0][0x178], !P4 ;  /* 0x00005e006b007a0c */ /* 0x000fe40006701270 */
[----:B------:R-:W-:Y:S02]  /*ab150*/  IADD3 R192, R192, c[0x0][0x198], RZ ;  /* 0x00006600c0c07a10 */ /* 0x000fe40007ffe0ff */
[----:B------:R-:W-:-:S03]  /*ab160*/  ISETP.LT.AND P6, PT, R11, c[0x0][0x178], !P4 ;  /* 0x00005e000b007a0c */ /* 0x000fc600067c1270 */
[----:B------:R-:W-:Y:S01]  /*ab170*/  IMAD.WIDE R184, R192, 0x4, R2 ;  /* 0x00000004c0b87825 */ /* 0x000fe200078e0202 */
[----:B------:R-:W-:-:S03]  /*ab180*/  ISETP.LT.AND P2, PT, R67, c[0x0][0x178], !P4 ;  /* 0x00005e0043007a0c */ /* 0x000fc60006741270 */
[C---:B------:R-:W-:Y:S01]  /*ab190*/  IMAD.WIDE R186, R192.reuse, 0x4, R4 ;  /* 0x00000004c0ba7825 */ /* 0x040fe200078e0204 */
[----:B------:R-:W-:Y:S02]  /*ab1a0*/  ISETP.LT.AND P5, PT, R51, c[0x0][0x178], !P4 ;  /* 0x00005e0033007a0c */ /* 0x000fe400067a1270 */
[----:B------:R-:W-:Y:S01]  /*ab1b0*/  ISETP.LT.AND P3, PT, R19, c[0x0][0x178], !P4 ;  /* 0x00005e0013007a0c */ /* 0x000fe20006761270 */
[----:B------:R1:W-:Y:S01]  /*ab1c0*/  @P1 STG.E [R184.64], R198 ;  /* 0x000000c6b8001986 */ /* 0x0003e2000c101904 */
[----:B------:R-:W-:Y:S01]  /*ab1d0*/  IMAD.WIDE R188, R192, 0x4, R202 ;  /* 0x00000004c0bc7825 */ /* 0x000fe200078e02ca */
[----:B------:R-:W-:Y:S02]  /*ab1e0*/  ISETP.LT.AND P1, PT, R250, c[0x0][0x178], !P4 ;  /* 0x00005e00fa007a0c */ /* 0x000fe40006721270 */
[----:B-1----:R-:W4:Y:S01]  /*ab1f0*/  LDL.LU R198, [R1+0x15ec] ;  /* 0x0015ec0001c67983 */ /* 0x002f220000300800 */
        /* <DEDUP_REMOVED lines=8> */
[----:B------:R-:W4:Y:S04]  /*ab280*/  LDL.LU R240, [R1+0xfcc] ;  /* 0x000fcc0001f07983 */ /* 0x000f280000300800 */
[----:B------:R1:W-:Y:S04]  /*ab290*/  @P2 STG.E [R186.64], R195 ;  /* 0x000000c3ba002986 */ /* 0x0003e8000c101904 */
[----:B------:R-:W4:Y:S04]  /*ab2a0*/  LDL.LU R194, [R1+0xedc] ;  /* 0x000edc0001c27983 */ /* 0x000f280000300800 */
[----:B------:R1:W-:Y:S01]  /*ab2b0*/  @P5 STG.E [R188.64], R197 ;  /* 0x000000c5bc005986 */ /* 0x0003e2000c101904 */
[----:B------:R-:W-:-:S04]  /*ab2c0*/  IMAD.WIDE R184, R192, 0x4, R206 ;  /* 0x00000004c0b87825 */ /* 0x000fc800078e02ce */
[C---:B-1----:R-:W-:Y:S01]  /*ab2d0*/  IMAD.WIDE R186, R192.reuse, 0x4, R208 ;  /* 0x00000004c0ba7825 */ /* 0x042fe200078e02d0 */
[----:B------:R-:W4:Y:S03]  /*ab2e0*/  LDL.LU R197, [R1+0xcdc] ;  /* 0x000cdc0001c57983 */ /* 0x000f260000300800 */
[----:B------:R-:W-:Y:S01]  /*ab2f0*/  IMAD.WIDE R188, R192, 0x4, R210 ;  /* 0x00000004c0bc7825 */ /* 0x000fe200078e02d2 */
[----:B---3--:R1:W-:Y:S04]  /*ab300*/  @P3 STG.E [R190.64], R249 ;  /* 0x000000f9be003986 */ /* 0x0083e8000c101904 */
[----:B-1----:R-:W3:Y:S04]  /*ab310*/  LDL.LU R249, [R1+0x44c] ;  /* 0x00044c0001f97983 */ /* 0x002ee80000300800 */
[----:B------:R-:W-:Y:S04]  /*ab320*/  @P0 STG.E [R184.64], R199 ;  /* 0x000000c7b8000986 */ /* 0x000fe8000c101904 */
[----:B--2---:R1:W-:Y:S04]  /*ab330*/  @P1 STG.E [R186.64], R196 ;  /* 0x000000c4ba001986 */ /* 0x0043e8000c101904 */
[----:B-1----:R-:W2:Y:S04]  /*ab340*/  LDL.LU R196, [R1+0x43c] ;  /* 0x00043c0001c47983 */ /* 0x002ea80000300800 */
[----:B----4-:R1:W-:Y:S04]  /*ab350*/  @P6 STG.E [R188.64], R248 ;  /* 0x000000f8bc006986 */ /* 0x0103e8000c101904 */
        /* <DEDUP_REMOVED lines=12> */
[----:B------:R-:W-:Y:S01]  /*ab420*/  IMAD.WIDE R190, R192, 0x4, R222 ;  /* 0x00000004c0be7825 */ /* 0x000fe200078e02de */
[----:B------:R1:W-:Y:S01]  /*ab430*/  @P5 STG.E [R184.64], R198 ;  /* 0x000000c6b8005986 */ /* 0x0003e2000c101904 */
[----:B------:R-:W-:Y:S02]  /*ab440*/  ISETP.LT.AND P5, PT, R229, c[0x0][0x178], !P4 ;  /* 0x00005e00e5007a0c */ /* 0x000fe400067a1270 */
[----:B------:R-:W-:Y:S01]  /*ab450*/  ISETP.LT.AND P4, PT, R228, c[0x0][0x178], !P4 ;  /* 0x00005e00e4007a0c */ /* 0x000fe20006781270 */
[----:B-1----:R-:W4:Y:S01]  /*ab460*/  LDL.LU R198, [R1+0x1c68] ;  /* 0x001c680001c67983 */ /* 0x002f220000300800 */
[C---:B------:R-:W-:Y:S01]  /*ab470*/  IMAD.WIDE R184, R192.reuse, 0x4, R216 ;  /* 0x00000004c0b87825 */ /* 0x040fe200078e02d8 */
[----:B------:R-:W-:Y:S02]  /*ab480*/  IADD3 R193, R192, c[0x0][0x198], RZ ;  /* 0x00006600c0c17a10 */ /* 0x000fe40007ffe0ff */
        /* <DEDUP_REMOVED lines=30> */
[----:B------:R1:W-:Y:S04]  /*ab670*/  @P6 STG.E [R186.64], R199 ;  /* 0x000000c7ba006986 */ /* 0x0003e8000c101904 */
[----:B------:R1:W-:Y:S04]  /*ab680*/  @P5 STG.E [R188.64], R198 ;  /* 0x000000c6bc005986 */ /* 0x0003e8000c101904 */
[----:B-1----:R-:W4:Y:S01]  /*ab690*/  LDL.LU R195, [R1+0x1b58] ;  /* 0x001b580001c37983 */ /* 0x002f220000300800 */
[----:B------:R-:W-:Y:S01]  /*ab6a0*/  IMAD.WIDE R184, R193, 0x4, R204 ;  /* 0x00000004c1b87825 */ /* 0x000fe200078e02cc */
[----:B------:R-:W-:-:S02]  /*ab6b0*/  ISETP.LT.AND P0, PT, R247, c[0x0][0x178], !P2 ;  /* 0x00005e00f7007a0c */ /* 0x000fc40005701270 */
[----:B------:R-:W-:Y:S01]  /*ab6c0*/  ISETP.LT.AND P6, PT, R246, c[0x0][0x178], !P2 ;  /* 0x00005e00f6007a0c */ /* 0x000fe200057c1270 */
[----:B------:R-:W-:Y:S01]  /*ab6d0*/  IMAD.WIDE R186, R193, 0x4, R206 ;  /* 0x00000004c1ba7825 */ /* 0x000fe200078e02ce */
[----:B------:R-:W-:-:S03]  /*ab6e0*/  ISETP.LT.AND P5, PT, R245, c[0x0][0x178], !P2 ;  /* 0x00005e00f5007a0c */ /* 0x000fc600057a1270 */
[----:B------:R-:W-:Y:S01]  /*ab6f0*/  IMAD.WIDE R188, R193, 0x4, R212 ;  /* 0x00000004c1bc7825 */ /* 0x000fe200078e02d4 */
[----:B------:R1:W-:Y:S01]  /*ab700*/  @P1 STG.E [R190.64], R251 ;  /* 0x000000fbbe001986 */ /* 0x0003e2000c101904 */
[----:B------:R-:W-:-:S03]  /*ab710*/  ISETP.LT.AND P1, PT, R250, c[0x0][0x178], !P2 ;  /* 0x00005e00fa007a0c */ /* 0x000fc60005721270 */
[----:B-1----:R-:W4:Y:S04]  /*ab720*/  LDL.LU R251, [R1+0x1228] ;  /* 0x0012280001fb7983 */ /* 0x002f280000300800 */
[----:B------:R-:W4:Y:S04]  /*ab730*/  LDL.LU R199, [R1+0x1128] ;  /* 0x0011280001c77983 */ /* 0x000f280000300800 */
[----:B------:R-:W4:Y:S01]  /*ab740*/  LDL.LU R198, [R1+0x1118] ;  /* 0x0011180001c67983 */ /* 0x000f220000300800 */
[----:B------:R-:W-:-:S03]  /*ab750*/  IMAD.WIDE R190, R193, 0x4, R214 ;  /* 0x00000004c1be7825 */ /* 0x000fc600078e02d6 */
[----:B------:R1:W-:Y:S04]  /*ab760*/  @P4 STG.E [R184.64], R197 ;  /* 0x000000c5b8004986 */ /* 0x0003e8000c101904 */
        /* <DEDUP_REMOVED lines=22> */
[C---:B------:R-:W-:Y:S01]  /*ab8d0*/  IADD3 R192, R193.reuse, c[0x0][0x198], RZ ;  /* 0x00006600c1c07a10 */ /* 0x040fe20007ffe0ff */
[----:B------:R1:W-:Y:S01]  /*ab8e0*/  @P4 STG.E [R184.64], R195 ;  /* 0x000000c3b8004986 */ /* 0x0003e2000c101904 */
        /* <DEDUP_REMOVED lines=44> */
[----:B-1----:R-:W4:Y:S04]  /*abbb0*/  LDL.LU R251, [R1+0x112c] ;  /* 0x00112c0001fb7983 */ /* 0x002f280000300800 */
[----:B------:R-:W4:Y:S04]  /*abbc0*/  LDL.LU R194, [R1+0x111c] ;  /* 0x00111c0001c27983 */ /* 0x000f280000300800 */
[----:B------:R-:W4:Y:S01]  /*abbd0*/  LDL.LU R195, [R1+0xfbc] ;  /* 0x000fbc0001c37983 */ /* 0x000f220000300800 */
[----:B------:R-:W-:-:S03]  /*abbe0*/  IMAD.WIDE R188, R192, 0x4, R216 ;  /* 0x00000004c0bc7825 */ /* 0x000fc600078e02d8 */
[----:B------:R1:W-:Y:S01]  /*abbf0*/  @P4 STG.E [R184.64], R197 ;  /* 0x000000c5b8004986 */ /* 0x0003e2000c101904 */
[----:B------:R-:W-:-:S03]  /*abc00*/  IMAD.WIDE R190, R192, 0x4, R218 ;  /* 0x00000004c0be7825 */ /* 0x000fc600078e02da */
[----:B-1----:R-:W4:Y:S01]  /*abc10*/  LDL.LU R197, [R1+0x1320] ;  /* 0x0013200001c57983 */ /* 0x002f220000300800 */
[----:B------:R-:W-:-:S03]  /*abc20*/  IMAD.WIDE R184, R192, 0x4, R212 ;  /* 0x00000004c0b87825 */ /* 0x000fc600078e02d4 */
[----:B---3--:R1:W-:Y:S04]  /*abc30*/  @P3 STG.E [R186.64], R249 ;  /* 0x000000f9ba003986 */ /* 0x0083e8000c101904 */
[----:B-1----:R-:W3:Y:S01]  /*abc40*/  LDL.LU R249, [R1+0x1210] ;  /* 0x0012100001f97983 */ /* 0x002ee20000300800 */
[----:B------:R-:W-:-:S03]  /*abc50*/  IMAD.WIDE R186, R192, 0x4, R214 ;  /* 0x00000004c0ba7825 */ /* 0x000fc600078e02d6 */
[----:B------:R-:W-:Y:S04]  /*abc60*/  @P6 STG.E [R184.64], R199 ;  /* 0x000000c7b8006986 */ /* 0x000fe8000c101904 */
[----:B------:R1:W-:Y:S04]  /*abc70*/  @P5 STG.E [R186.64], R198 ;  /* 0x000000c6ba005986 */ /* 0x0003e8000c101904 */
[----:B--2---:R-:W-:Y:S04]  /*abc80*/  @P2 STG.E [R188.64], R196 ;  /* 0x000000c4bc002986 */ /* 0x004fe8000c101904 */
[----:B-1----:R-:W2:Y:S04]  /*abc90*/  LDL.LU R198, [R1+0x11f0] ;  /* 0x0011f00001c67983 */ /* 0x002ea80000300800 */
[----:B----4-:R1:W-:Y:S04]  /*abca0*/  @P0 STG.E [R190.64], R248 ;  /* 0x000000f8be000986 */ /* 0x0103e8000c101904 */
[----:B-1----:R-:W4:Y:S01]  /*abcb0*/  LDL.LU R248, [R1+0xea0] ;  /* 0x000ea00001f87983 */ /* 0x002f220000300800 */
[----:B------:R-:W-:-:S03]  /*abcc0*/  ISETP.LT.AND P4, PT, R230, c[0x0][0x178], !P1 ;  /* 0x00005e00e6007a0c */ /* 0x000fc60004f81270 */
[----:B------:R-:W4:Y:S04]  /*abcd0*/  LDL.LU R240, [R1+0xca0] ;  /* 0x000ca00001f07983 */ /* 0x000f280000300800 */
[----:B------:R-:W4:Y:S04]  /*abce0*/  LDL.LU R199, [R1+0xbe0] ;  /* 0x000be00001c77983 */ /* 0x000f280000300800 */
[----:B------:R-:W4:Y:S01]  /*abcf0*/  LDL.LU R196, [R1+0x830] ;  /* 0x0008300001c47983 */ /* 0x000f220000300800 */
[----:B------:R-:W-:Y:S01]  /*abd00*/  ISETP.GE.AND P3, PT, R193, c[0x0][0x17c], PT ;  /* 0x00005f00c1007a0c */ /* 0x000fe20003f66270 */
[----:B------:R-:W-:Y:S01]  /*abd10*/  IMAD.WIDE R184, R192, 0x4, R220 ;  /* 0x00000004c0b87825 */ /* 0x000fe200078e02dc */
[----:B------:R-:W-:-:S02]  /*abd20*/  ISETP.LT.AND P0, PT, R229, c[0x0][0x178], !P1 ;  /* 0x00005e00e5007a0c */ /* 0x000fc40004f01270 */
[----:B------:R-:W-:Y:S02]  /*abd30*/  ISETP.LT.AND P1, PT, R228, c[0x0][0x178], !P1 ;  /* 0x00005e00e4007a0c */ /* 0x000fe40004f21270 */
[----:B------:R-:W-:Y:S02]  /*abd40*/  ISETP.LT.AND P5, PT, R83, c[0x0][0x178], !P3 ;  /* 0x00005e0053007a0c */ /* 0x000fe40005fa1270 */
[----:B------:R-:W-:Y:S02]  /*abd50*/  ISETP.LT.AND P2, PT, R107, c[0x0][0x178], !P3 ;  /* 0x00005e006b007a0c */ /* 0x000fe40005f41270 */
[C---:B------:R-:W-:Y:S01]  /*abd60*/  IADD3 R193, R192.reuse, c[0x0][0x198], RZ ;  /* 0x00006600c0c17a10 */ /* 0x040fe20007ffe0ff */
[----:B------:R-:W-:Y:S01]  /*abd70*/  IMAD.WIDE R186, R192, 0x4, R224 ;  /* 0x00000004c0ba7825 */ /* 0x000fe200078e02e0 */
[----:B------:R-:W-:-:S03]  /*abd80*/  ISETP.LT.AND P6, PT, R11, c[0x0][0x178], !P3 ;  /* 0x00005e000b007a0c */ /* 0x000fc60005fc1270 */
[----:B------:R-:W-:-:S04]  /*abd90*/  IMAD.WIDE R188, R193, 0x4, R2 ;  /* 0x00000004c1bc7825 */ /* 0x000fc800078e0202 */
[----:B------:R-:W-:Y:S01]  /*abda0*/  IMAD.WIDE R190, R193, 0x4, R4 ;  /* 0x00000004c1be7825 */ /* 0x000fe200078e0204 */
[----:B------:R1:W-:Y:S01]  /*abdb0*/  @P4 STG.E [R184.64], R251 ;  /* 0x000000fbb8004986 */ /* 0x0003e2000c101904 */
[----:B------:R-:W-:-:S03]  /*abdc0*/  ISETP.LT.AND P4, PT, R67, c[0x0][0x178], !P3 ;  /* 0x00005e0043007a0c */ /* 0x000fc60005f81270 */
[----:B-1----:R-:W4:Y:S01]  /*abdd0*/  LDL.LU R251, [R1+0x6e0] ;  /* 0x0006e00001fb7983 */ /* 0x002f220000300800 */
[----:B------:R-:W-:-:S05]  /*abde0*/  IMAD.WIDE R184, R192, 0x4, R222 ;  /* 0x00000004c0b87825 */ /* 0x000fca00078e02de */
        /* <DEDUP_REMOVED lines=10> */
[----:B--2---:R1:W-:Y:S04]  /*abe90*/  @P6 STG.E [R184.64], R198 ;  /* 0x000000c6b8006986 */ /* 0x0043e8000c101904 */
[----:B------:R-:W2:Y:S04]  /*abea0*/  LDL.LU R195, [R1+0x4d0] ;  /* 0x0004d00001c37983 */ /* 0x000ea80000300800 */
[----:B-1----:R-:W2:Y:S04]  /*abeb0*/  LDL.LU R198, [R1+0x80] ;  /* 0x0000800001c67983 */ /* 0x002ea80000300800 */
[----:B----4-:R1:W-:Y:S04]  /*abec0*/  @P4 STG.E [R186.64], R248 ;  /* 0x000000f8ba004986 */ /* 0x0103e8000c101904 */
[----:B-1----:R-:W4:Y:S01]  /*abed0*/  LDL.LU R248, [R1+0x70] ;  /* 0x0000700001f87983 */ /* 0x002f220000300800 */
        /* <DEDUP_REMOVED lines=8> */
[----:B------:R-:W-:Y:S04]  /*abf60*/  @P5 STG.E [R186.64], R199 ;  /* 0x000000c7ba005986 */ /* 0x000fe8000c101904 */
[----:B------:R1:W-:Y:S01]  /*abf70*/  @P2 STG.E [R188.64], R196 ;  /* 0x000000c4bc002986 */ /* 0x0003e2000c101904 */
[----:B------:R-:W-:Y:S01]  /*abf80*/  IMAD.WIDE R190, R193, 0x4, R208 ;  /* 0x00000004c1be7825 */ /* 0x000fe200078e02d0 */
[----:B------:R-:W-:Y:S02]  /*abf90*/  ISETP.LT.AND P6, PT, R247, c[0x0][0x178], !P3 ;  /* 0x00005e00f7007a0c */ /* 0x000fe40005fc1270 */
[----:B-1----:R-:W4:Y:S01]  /*abfa0*/  LDL.LU R196, [R1+0x10] ;  /* 0x0000100001c47983 */ /* 0x002f220000300800 */
[----:B------:R-:W-:Y:S01]  /*abfb0*/  ISETP.LT.AND P4, PT, R246, c[0x0][0x178], !P3 ;  /* 0x00005e00f6007a0c */ /* 0x000fe20005f81270 */
        /* <DEDUP_REMOVED lines=8> */
[----:B-1----:R-:W4:Y:S04]  /*ac040*/  LDL.LU R251, [R1] ;  /* 0x0000000001fb7983 */ /* 0x002f280000300800 */
[----:B------:R-:W4:Y:S01]  /*ac050*/  LDL.LU R199, [R1+0x1324] ;  /* 0x0013240001c77983 */ /* 0x000f220000300800 */
[----:B------:R-:W-:-:S03]  /*ac060*/  IMAD.WIDE R190, R193, 0x4, R220 ;  /* 0x00000004c1be7825 */ /* 0x000fc600078e02dc */
[----:B------:R1:W-:Y:S04]  /*ac070*/  @P6 STG.E [R184.64], R197 ;  /* 0x000000c5b8006986 */ /* 0x0003e8000c101904 */
[----:B-1----:R-:W4:Y:S01]  /*ac080*/  LDL.LU R197, [R1+0x1214] ;  /* 0x0012140001c57983 */ /* 0x002f220000300800 */
[----:B------:R-:W-:-:S03]  /*ac090*/  IMAD.WIDE R184, R193, 0x4, R214 ;  /* 0x00000004c1b87825 */ /* 0x000fc600078e02d6 */
[----:B---3--:R1:W-:Y:S04]  /*ac0a0*/  @P4 STG.E [R186.64], R249 ;  /* 0x000000f9ba004986 */ /* 0x0083e8000c101904 */
[----:B-1----:R-:W3:Y:S01]  /*ac0b0*/  LDL.LU R249, [R1+0x11f4] ;  /* 0x0011f40001f97983 */ /* 0x002ee20000300800 */
[----:B------:R-:W-:-:S03]  /*ac0c0*/  IMAD.WIDE R186, R193, 0x4, R216 ;  /* 0x00000004c1ba7825 */ /* 0x000fc600078e02d8 */
[----:B------:R1:W-:Y:S04]  /*ac0d0*/  @P0 STG.E [R184.64], R194 ;  /* 0x000000c2b8000986 */ /* 0x0003e8000c101904 */
[----:B--2---:R-:W-:Y:S04]  /*ac0e0*/  @P5 STG.E [R186.64], R195 ;  /* 0x000000c3ba005986 */ /* 0x004fe8000c101904 */
[----:B------:R2:W-:Y:S04]  /*ac0f0*/  @P2 STG.E [R188.64], R198 ;  /* 0x000000c6bc002986 */ /* 0x0005e8000c101904 */
[----:B-1----:R-:W3:Y:S04]  /*ac100*/  LDL.LU R194, [R1+0xea4] ;  /* 0x000ea40001c27983 */ /* 0x002ee80000300800 */
[----:B--2---:R-:W2:Y:S04]  /*ac110*/  LDL.LU R198, [R1+0xca4] ;  /* 0x000ca40001c67983 */ /* 0x004ea80000300800 */
[----:B----4-:R1:W-:Y:S04]  /*ac120*/  @P1 STG.E [R190.64], R248 ;  /* 0x000000f8be001986 */ /* 0x0103e8000c101904 */
[----:B-1----:R-:W4:Y:S01]  /*ac130*/  LDL.LU R248, [R1+0xbe4] ;  /* 0x000be40001f87983 */ /* 0x002f220000300800 */
[----:B------:R-:W-:Y:S01]  /*ac140*/  ISETP.LT.AND P4, PT, R229, c[0x0][0x178], !P3 ;  /* 0x00005e00e5007a0c */ /* 0x000fe20005f81270 */
[C---:B------:R-:W-:Y:S01]  /*ac150*/  IMAD.WIDE R184, R193.reuse, 0x4, R222 ;  /* 0x00000004c1b87825 */ /* 0x040fe200078e02de */
[----:B------:R-:W-:Y:S01]  /*ac160*/  ISETP.LT.AND P3, PT, R228, c[0x0][0x178], !P3 ;  /* 0x00005e00e4007a0c */ /* 0x000fe20005f61270 */
[----:B------:R-:W4:Y:S01]  /*ac170*/  LDL.LU R195, [R1+0x834] ;  /* 0x0008340001c37983 */ /* 0x000f220000300800 */
[----:B------:R-:W-:Y:S01]  /*ac180*/  ISETP.GE.AND P6, PT, R192, c[0x0][0x17c], PT ;  /* 0x00005f00c0007a0c */ /* 0x000fe20003fc6270 */
[----:B------:R-:W-:-:S03]  /*ac190*/  IMAD.WIDE R188, R193, 0x4, R224 ;  /* 0x00000004c1bc7825 */ /* 0x000fc600078e02e0 */
[----:B------:R-:W-:Y:S02]  /*ac1a0*/  ISETP.LT.AND P0, PT, R83, c[0x0][0x178], !P6 ;  /* 0x00005e0053007a0c */ /* 0x000fe40007701270 */
[----:B------:R-:W-:-:S03]  /*ac1b0*/  ISETP.LT.AND P2, PT, R107, c[0x0][0x178], !P6 ;  /* 0x00005e006b007a0c */ /* 0x000fc60007741270 */
[----:B------:R1:W-:Y:S01]  /*ac1c0*/  @P4 STG.E [R184.64], R196 ;  /* 0x000000c4b8004986 */ /* 0x0003e2000c101904 */
[----:B------:R-:W-:-:S03]  /*ac1d0*/  ISETP.LT.AND P1, PT, R11, c[0x0][0x178], !P6 ;  /* 0x00005e000b007a0c */ /* 0x000fc60007721270 */
[----:B-1----:R-:W4:Y:S01]  /*ac1e0*/  LDL.LU R196, [R1+0x6e4] ;  /* 0x0006e40001c47983 */ /* 0x002f220000300800 */
[----:B------:R-:W-:Y:S02]  /*ac1f0*/  IADD3 R186, R193, c[0x0][0x198], RZ ;  /* 0x00006600c1ba7a10 */ /* 0x000fe40007ffe0ff */
[----:B------:R-:W-:-:S03]  /*ac200*/  ISETP.LT.AND P5, PT, R67, c[0x0][0x178], !P6 ;  /* 0x00005e0043007a0c */ /* 0x000fc600077a1270 */
[----:B------:R-:W-:Y:S01]  /*ac210*/  IMAD.WIDE R184, R186, 0x4, R2 ;  /* 0x00000004bab87825 */ /* 0x000fe200078e0202 */
[----:B------:R-:W-:-:S03]  /*ac220*/  ISETP.LT.AND P4, PT, R51, c[0x0][0x178], !P6 ;  /* 0x00005e0033007a0c */ /* 0x000fc60007781270 */
[----:B------:R-:W-:Y:S01]  /*ac230*/  IMAD.WIDE R190, R186, 0x4, R6 ;  /* 0x00000004babe7825 */ /* 0x000fe200078e0206 */
[----:B------:R1:W-:Y:S01]  /*ac240*/  @P3 STG.E [R188.64], R251 ;  /* 0x000000fbbc003986 */ /* 0x0003e2000c101904 */
[----:B------:R-:W-:-:S03]  /*ac250*/  ISETP.LT.AND P3, PT, R19, c[0x0][0x178], !P6 ;  /* 0x00005e0013007a0c */ /* 0x000fc60007761270 */
[----:B------:R1:W-:Y:S04]  /*ac260*/  @P0 STG.E [R184.64], R199 ;  /* 0x000000c7b8000986 */ /* 0x0003e8000c101904 */
[----:B-1----:R-:W4:Y:S01]  /*ac270*/  LDL.LU R251, [R1+0x6d4] ;  /* 0x0006d40001fb7983 */ /* 0x002f220000300800 */
[----:B------:R-:W-:-:S03]  /*ac280*/  IMAD.WIDE R188, R186, 0x4, R4 ;  /* 0x00000004babc7825 */ /* 0x000fc600078e0204 */
[----:B------:R-:W4:Y:S01]  /*ac290*/  LDL.LU R187, [R1+0x4234] ;  /* 0x0042340001bb7983 */ /* 0x000f220000300800 */
[----:B------:R-:W-:-:S03]  /*ac2a0*/  IMAD.WIDE R184, R186, 0x4, R200 ;  /* 0x00000004bab87825 */ /* 0x000fc600078e02c8 */
[----:B------:R-:W4:Y:S04]  /*ac2b0*/  LDL.LU R199, [R1+0x5d4] ;  /* 0x0005d40001c77983 */ /* 0x000f280000300800 */
[----:B------:R1:W-:Y:S04]  /*ac2c0*/  @P2 STG.E [R188.64], R197 ;  /* 0x000000c5bc002986 */ /* 0x0003e8000c101904 */
[----:B-1----:R-:W4:Y:S01]  /*ac2d0*/  LDL.LU R197, [R1+0x4e4] ;  /* 0x0004e40001c57983 */ /* 0x002f220000300800 */
[----:B------:R-:W-:-:S03]  /*ac2e0*/  IMAD.WIDE R188, R186, 0x4, R202 ;  /* 0x00000004babc7825 */ /* 0x000fc600078e02ca */
[----:B---3--:R1:W-:Y:S04]  /*ac2f0*/  @P1 STG.E [R190.64], R249 ;  /* 0x000000f9be001986 */ /* 0x0083e8000c101904 */
[----:B-1----:R-:W3:Y:S01]  /*ac300*/  LDL.LU R249, [R1+0x4d4] ;  /* 0x0004d40001f97983 */ /* 0x002ee20000300800 */
[----:B------:R-:W-:-:S03]  /*ac310*/  IMAD.WIDE R190, R186, 0x4, R204 ;  /* 0x00000004babe7825 */ /* 0x000fc600078e02cc */
        /* <DEDUP_REMOVED lines=8> */
[----:B------:R-:W4:Y:S03]  /*ac3a0*/  LDL.LU R194, [R1+0x14] ;  /* 0x0000140001c27983 */ /* 0x000f260000300800 */
[----:B------:R-:W-:Y:S01]  /*ac3b0*/  IMAD.WIDE R188, R186, 0x4, R208 ;  /* 0x00000004babc7825 */ /* 0x000fe200078e02d0 */
[----:B------:R-:W-:-:S05]  /*ac3c0*/  ISETP.LT.AND P0, PT, R247, c[0x0][0x178], !P6 ;  /* 0x00005e00f7007a0c */ /* 0x000fca0007701270 */
[----:B------:R1:W-:Y:S04]  /*ac3d0*/  @P2 STG.E [R184.64], R195 ;  /* 0x000000c3b8002986 */ /* 0x0003e8000c101904 */
[----:B------:R1:W-:Y:S04]  /*ac3e0*/  @P1 STG.E [R188.64], R196 ;  /* 0x000000c4bc001986 */ /* 0x0003e8000c101904 */
[----:B-1----:R-:W4:Y:S04]  /*ac3f0*/  LDL.LU R195, [R1+0x4] ;  /* 0x0000040001c37983 */ /* 0x002f280000300800 */
[----:B------:R-:W4:Y:S01]  /*ac400*/  LDL.LU R196, [R1+0x1d20] ;  /* 0x001d200001c47983 */ /* 0x000f220000300800 */
[----:B------:R-:W-:Y:S01]  /*ac410*/  IMAD.WIDE R190, R186, 0x4, R210 ;  /* 0x00000004babe7825 */ /* 0x000fe200078e02d2 */
[----:B------:R-:W-:-:S02]  /*ac420*/  ISETP.LT.AND P5, PT, R246, c[0x0][0x178], !P6 ;  /* 0x00005e00f6007a0c */ /* 0x000fc400077a1270 */
[----:B------:R-:W-:Y:S02]  /*ac430*/  ISETP.LT.AND P4, PT, R245, c[0x0][0x178], !P6 ;  /* 0x00005e00f5007a0c */ /* 0x000fe40007781270 */
[----:B------:R-:W-:Y:S01]  /*ac440*/  ISETP.LT.AND P3, PT, R244, c[0x0][0x178], !P6 ;  /* 0x00005e00f4007a0c */ /* 0x000fe20007761270 */
[----:B------:R-:W-:Y:S01]  /*ac450*/  IMAD.WIDE R184, R186, 0x4, R212 ;  /* 0x00000004bab87825 */ /* 0x000fe200078e02d4 */
[----:B------:R-:W-:-:S03]  /*ac460*/  ISETP.LT.AND P1, PT, R231, c[0x0][0x178], !P6 ;  /* 0x00005e00e7007a0c */ /* 0x000fc60007721270 */
[----:B------:R-:W-:Y:S01]  /*ac470*/  IMAD.WIDE R188, R186, 0x4, R214 ;  /* 0x00000004babc7825 */ /* 0x000fe200078e02d6 */
[----:B------:R-:W-:Y:S01]  /*ac480*/  ISETP.LT.AND P2, PT, R230, c[0x0][0x178], !P6 ;  /* 0x00005e00e6007a0c */ /* 0x000fe20007741270 */
[----:B------:R1:W-:Y:S04]  /*ac490*/  @P0 STG.E [R190.64], R251 ;  /* 0x000000fbbe000986 */ /* 0x0003e8000c101904 */
[----:B-1----:R-:W4:Y:S01]  /*ac4a0*/  LDL.LU R251, [R1+0x1cf0] ;  /* 0x001cf00001fb7983 */ /* 0x002f220000300800 */
[----:B------:R-:W-:-:S03]  /*ac4b0*/  IMAD.WIDE R190, R186, 0x4, R216 ;  /* 0x00000004babe7825 */ /* 0x000fc600078e02d8 */
[----:B------:R1:W-:Y:S04]  /*ac4c0*/  @P5 STG.E [R184.64], R199 ;  /* 0x000000c7b8005986 */ /* 0x0003e8000c101904 */
[----:B------:R1:W-:Y:S02]  /*ac4d0*/  @P4 STG.E [R188.64], R197 ;  /* 0x000000c5bc004986 */ /* 0x0003e4000c101904 */
[C---:B-1----:R-:W-:Y:S02]  /*ac4e0*/  IMAD.WIDE R184, R186.reuse, 0x4, R220 ;  /* 0x00000004bab87825 */ /* 0x042fe400078e02dc */
[----:B------:R-:W4:Y:S02]  /*ac4f0*/  LDL.LU R197, [R1+0x1cc0] ;  /* 0x001cc00001c57983 */ /* 0x000f240000300800 */
[----:B------:R-:W-:-:S02]  /*ac500*/  IMAD.WIDE R188, R186, 0x4, R218 ;  /* 0x00000004babc7825 */ /* 0x000fc400078e02da */
        /* <DEDUP_REMOVED lines=8> */
[----:B------:R-:W-:-:S02]  /*ac590*/  ISETP.GE.AND P0, PT, R187, c[0x0][0x17c], PT ;  /* 0x00005f00bb007a0c */ /* 0x000fc40003f06270 */
[----:B------:R-:W-:Y:S02]  /*ac5a0*/  ISETP.LT.AND P3, PT, R229, c[0x0][0x178], !P6 ;  /* 0x00005e00e5007a0c */ /* 0x000fe40007761270 */
[----:B------:R-:W-:Y:S02]  /*ac5b0*/  ISETP.LT.AND P6, PT, R228, c[0x0][0x178], !P6 ;  /* 0x00005e00e4007a0c */ /* 0x000fe400077c1270 */
[----:B------:R-:W-:Y:S02]  /*ac5c0*/  ISETP.LT.AND P5, PT, R83, c[0x0][0x178], !P0 ;  /* 0x00005e0053007a0c */ /* 0x000fe400047a1270 */
[C---:B------:R-:W-:Y:S01]  /*ac5d0*/  IADD3 R192, R186.reuse, c[0x0][0x198], RZ ;  /* 0x00006600bac07a10 */ /* 0x040fe20007ffe0ff */
        /* <DEDUP_REMOVED lines=10> */
[----:B------:R-:W-:-:S03]  /*ac680*/  ISETP.LT.AND P1, PT, R67, c[0x0][0x178], !P0 ;  /* 0x00005e0043007a0c */ /* 0x000fc60004721270 */
[----:B------:R-:W4:Y:S01]  /*ac690*/  LDL.LU R193, [R1+0x4238] ;  /* 0x0042380001c17983 */ /* 0x000f220000300800 */
[----:B------:R-:W-:Y:S01]  /*ac6a0*/  ISETP.LT.AND P6, PT, R51, c[0x0][0x178], !P0 ;  /* 0x00005e0033007a0c */ /* 0x000fe200047c1270 */
[----:B------:R-:W-:Y:S01]  /*ac6b0*/  IMAD.WIDE R184, R192, 0x4, R6 ;  /* 0x00000004c0b87825 */ /* 0x000fe200078e0206 */
[----:B------:R-:W-:-:S03]  /*ac6c0*/  ISETP.LT.AND P5, PT, R19, c[0x0][0x178], !P0 ;  /* 0x00005e0013007a0c */ /* 0x000fc600047a1270 */
[----:B------:R-:W-:Y:S01]  /*ac6d0*/  IMAD.WIDE R186, R192, 0x4, R200 ;  /* 0x00000004c0ba7825 */ /* 0x000fe200078e02c8 */
[----:B------:R-:W-:Y:S01]  /*ac6e0*/  ISETP.LT.AND P3, PT, R250, c[0x0][0x178], !P0 ;  /* 0x00005e00fa007a0c */ /* 0x000fe20004761270 */
        /* <DEDUP_REMOVED lines=19> */
[----:B------:R-:W-:Y:S01]  /*ac820*/  ISETP.LT.AND P2, PT, R247, c[0x0][0x178], !P0 ;  /* 0x00005e00f7007a0c */ /* 0x000fe20004741270 */
[----:B------:R-:W-:-:S02]  /*ac830*/  IMAD.WIDE R184, R192, 0x4, R210 ;  /* 0x00000004c0b87825 */ /* 0x000fc400078e02d2 */
[----:B------:R-:W4:Y:S01]  /*ac840*/  LDL.LU R240, [R1+0x1d24] ;  /* 0x001d240001f07983 */ /* 0x000f220000300800 */
[----:B------:R-:W-:-:S03]  /*ac850*/  ISETP.LT.AND P1, PT, R246, c[0x0][0x178], !P0 ;  /* 0x00005e00f6007a0c */ /* 0x000fc60004721270 */
[----:B------:R-:W4:Y:S01]  /*ac860*/  LDL.LU R199, [R1+0x1cf4] ;  /* 0x001cf40001c77983 */ /* 0x000f220000300800 */
[----:B------:R-:W-:Y:S01]  /*ac870*/  ISETP.LT.AND P3, PT, R245, c[0x0][0x178], !P0 ;  /* 0x00005e00f5007a0c */ /* 0x000fe20004761270 */
[----:B------:R-:W-:Y:S01]  /*ac880*/  IMAD.WIDE R186, R192, 0x4, R212 ;  /* 0x00000004c0ba7825 */ /* 0x000fe200078e02d4 */
[----:B------:R-:W-:Y:S02]  /*ac890*/  ISETP.LT.AND P6, PT, R244, c[0x0][0x178], !P0 ;  /* 0x00005e00f4007a0c */ /* 0x000fe400047c1270 */
[----:B------:R-:W-:Y:S02]  /*ac8a0*/  ISETP.LT.AND P5, PT, R231, c[0x0][0x178], !P0 ;  /* 0x00005e00e7007a0c */ /* 0x000fe400047a1270 */
[----:B------:R-:W-:Y:S01]  /*ac8b0*/  ISETP.LT.AND P4, PT, R230, c[0x0][0x178], !P0 ;  /* 0x00005e00e6007a0c */ /* 0x000fe20004781270 */
[----:B------:R1:W-:Y:S04]  /*ac8c0*/  @P2 STG.E [R184.64], R196 ;  /* 0x000000c4b8002986 */ /* 0x0003e8000c101904 */
[----:B-1----:R-:W4:Y:S01]  /*ac8d0*/  LDL.LU R196, [R1+0x1cc4] ;  /* 0x001cc40001c47983 */ /* 0x002f220000300800 */
[----:B------:R-:W-:-:S04]  /*ac8e0*/  IMAD.WIDE R184, R192, 0x4, R214 ;  /* 0x00000004c0b87825 */ /* 0x000fc800078e02d6 */
[----:B------:R-:W-:-:S04]  /*ac8f0*/  IMAD.WIDE R188, R192, 0x4, R218 ;  /* 0x00000004c0bc7825 */ /* 0x000fc800078e02da */
[----:B------:R-:W-:Y:S01]  /*ac900*/  IMAD.WIDE R190, R192, 0x4, R220 ;  /* 0x00000004c0be7825 */ /* 0x000fe200078e02dc */
[----:B------:R1:W-:Y:S01]  /*ac910*/  @P1 STG.E [R186.64], R251 ;  /* 0x000000fbba001986 */ /* 0x0003e2000c101904 */
[----:B------:R-:W-:Y:S02]  /*ac920*/  ISETP.LT.AND P1, PT, R229, c[0x0][0x178], !P0 ;  /* 0x00005e00e5007a0c */ /* 0x000fe40004721270 */
[----:B------:R-:W-:Y:S01]  /*ac930*/  ISETP.LT.AND P0, PT, R228, c[0x0][0x178], !P0 ;  /* 0x00005e00e4007a0c */ /* 0x000fe20004701270 */
        /* <DEDUP_REMOVED lines=16> */
[----:B------:R-:W-:-:S04]  /*aca40*/  ISETP.GE.AND P2, PT, R193, c[0x0][0x17c], PT ;  /* 0x00005f00c1007a0c */ /* 0x000fc80003f46270 */
[----:B------:R-:W-:Y:S02]  /*aca50*/  ISETP.LT.AND P6, PT, R83, c[0x0][0x178], !P2 ;  /* 0x00005e0053007a0c */ /* 0x000fe400057c1270 */
[----:B------:R-:W-:Y:S02]  /*aca60*/  ISETP.LT.AND P5, PT, R107, c[0x0][0x178], !P2 ;  /* 0x00005e006b007a0c */ /* 0x000fe400057a1270 */
[----:B------:R-:W-:Y:S02]  /*aca70*/  ISETP.LT.AND P4, PT, R11, c[0x0][0x178], !P2 ;  /* 0x00005e000b007a0c */ /* 0x000fe40005781270 */
[----:B------:R-:W-:Y:S02]  /*aca80*/  IADD3 R193, R192, c[0x0][0x198], RZ ;  /* 0x00006600c0c17a10 */ /* 0x000fe40007ffe0ff */
[----:B------:R-:W4:Y:S03]  /*aca90*/  LDL.LU R192, [R1+0x423c] ;  /* 0x00423c0001c07983 */ /* 0x000f260000300800 */
[----:B------:R-:W-:-:S04]  /*acaa0*/  IMAD.WIDE R184, R193, 0x4, R2 ;  /* 0x00000004c1b87825 */ /* 0x000fc800078e0202 */
[C---:B------:R-:W-:Y:S01]  /*acab0*/  IMAD.WIDE R186, R193.reuse, 0x4, R4 ;  /* 0x00000004c1ba7825 */ /* 0x040fe200078e0204 */
[----:B------:R-:W-:Y:S03]  /*acac0*/  @P6 STG.E [R184.64], R240 ;  /* 0x000000f0b8006986 */ /* 0x000fe6000c101904 */
[----:B------:R-:W-:Y:S01]  /*acad0*/  IMAD.WIDE R188, R193, 0x4, R6 ;  /* 0x00000004c1bc7825 */ /* 0x000fe200078e0206 */
[----:B------:R-:W-:Y:S01]  /*acae0*/  @P5 STG.E [R186.64], R199 ;  /* 0x000000c7ba005986 */ /* 0x000fe2000c101904 */
[----:B------:R-:W-:-:S03]  /*acaf0*/  ISETP.LT.AND P3, PT, R67, c[0x0][0x178], !P2 ;  /* 0x00005e0043007a0c */ /* 0x000fc60005761270 */
[----:B------:R1:W-:Y:S01]  /*acb00*/  @P4 STG.E [R188.64], R196 ;  /* 0x000000c4bc004986 */ /* 0x0003e2000c101904 */
[----:B------:R-:W-:Y:S01]  /*acb10*/  IMAD.WIDE R190, R193, 0x4, R200 ;  /* 0x00000004c1be7825 */ /* 0x000fe200078e02c8 */
[----:B------:R-:W-:Y:S02]  /*acb20*/  ISETP.LT.AND P1, PT, R51, c[0x0][0x178], !P2 ;  /* 0x00005e0033007a0c */ /* 0x000fe40005721270 */
[----:B-1----:R-:W4:Y:S01]  /*acb30*/  LDL.LU R196, [R1+0x9a4] ;  /* 0x0009a40001c47983 */ /* 0x002f220000300800 */
        /* <DEDUP_REMOVED lines=8> */
[----:B-1----:R-:W4:Y:S04]  /*acbc0*/  LDL.LU R251, [R1+0x994] ;  /* 0x0009940001fb7983 */ /* 0x002f280000300800 */
[----:B------:R-:W4:Y:S01]  /*acbd0*/  LDL.LU R199, [R1+0x814] ;  /* 0x0008140001c77983 */ /* 0x000f220000300800 */
[----:B------:R-:W-:-:S04]  /*acbe0*/  IMAD.WIDE R188, R193, 0x4, R210 ;  /* 0x00000004c1bc7825 */ /* 0x000fc800078e02d2 */
[C---:B------:R-:W-:Y:S01]  /*acbf0*/  IMAD.WIDE R190, R193.reuse, 0x4, R212 ;  /* 0x00000004c1be7825 */ /* 0x040fe200078e02d4 */
[----:B------:R1:W-:Y:S04]  /*acc00*/  @P1 STG.E [R184.64], R197 ;  /* 0x000000c5b8001986 */ /* 0x0003e8000c101904 */
[----:B-1----:R-:W4:Y:S01]  /*acc10*/  LDL.LU R197, [R1+0x5e4] ;  /* 0x0005e40001c57983 */ /* 0x002f220000300800 */
[----:B------:R-:W-:-:S03]  /*acc20*/  IMAD.WIDE R184, R193, 0x4, R206 ;  /* 0x00000004c1b87825 */ /* 0x000fc600078e02ce */
        /* <DEDUP_REMOVED lines=9> */
[----:B-1----:R-:W4:Y:S01]  /*accc0*/  LDL.LU R248, [R1+0x1da0] ;  /* 0x001da00001f87983 */ /* 0x002f220000300800 */
[----:B------:R-:W-:Y:S01]  /*accd0*/  ISETP.LT.AND P1, PT, R245, c[0x0][0x178], !P2 ;  /* 0x00005e00f5007a0c */ /* 0x000fe20005721270 */
[----:B------:R-:W-:Y:S01]  /*acce0*/  IMAD.WIDE R184, R193, 0x4, R214 ;  /* 0x00000004c1b87825 */ /* 0x000fe200078e02d6 */
[----:B------:R-:W-:Y:S01]  /*accf0*/  ISETP.LT.AND P0, PT, R244, c[0x0][0x178], !P2 ;  /* 0x00005e00f4007a0c */ /* 0x000fe20005701270 */
[----:B------:R-:W4:Y:S01]  /*acd00*/  LDL.LU R194, [R1+0x1d80] ;  /* 0x001d800001c27983 */ /* 0x000f220000300800 */
[----:B------:R-:W-:Y:S01]  /*acd10*/  ISETP.LT.AND P4, PT, R231, c[0x0][0x178], !P2 ;  /* 0x00005e00e7007a0c */ /* 0x000fe20005781270 */
[----:B------:R-:W-:Y:S01]  /*acd20*/  IMAD.WIDE R186, R193, 0x4, R216 ;  /* 0x00000004c1ba7825 */ /* 0x000fe200078e02d8 */
[----:B------:R-:W-:-:S02]  /*acd30*/  ISETP.LT.AND P5, PT, R230, c[0x0][0x178], !P2 ;  /* 0x00005e00e6007a0c */ /* 0x000fc400057a1270 */
[----:B------:R-:W-:Y:S02]  /*acd40*/  ISETP.LT.AND P6, PT, R229, c[0x0][0x178], !P2 ;  /* 0x00005e00e5007a0c */ /* 0x000fe400057c1270 */
[----:B------:R-:W-:-:S03]  /*acd50*/  ISETP.GE.AND P3, PT, R192, c[0x0][0x17c], PT ;  /* 0x00005f00c0007a0c */ /* 0x000fc60003f66270 */
[----:B------:R1:W-:Y:S04]  /*acd60*/  @P1 STG.E [R184.64], R196 ;  /* 0x000000c4b8001986 */ /* 0x0003e8000c101904 */
[----:B-1----:R-:W4:Y:S01]  /*acd70*/  LDL.LU R196, [R1+0x1d60] ;  /* 0x001d600001c47983 */ /* 0x002f220000300800 */
[----:B------:R-:W-:Y:S01]  /*acd80*/  IMAD.WIDE R188, R193, 0x4, R218 ;  /* 0x00000004c1bc7825 */ /* 0x000fe200078e02da */
[----:B------:R-:W-:Y:S02]  /*acd90*/  ISETP.LT.AND P2, PT, R228, c[0x0][0x178], !P2 ;  /* 0x00005e00e4007a0c */ /* 0x000fe40005741270 */
[----:B------:R-:W-:Y:S01]  /*acda0*/  ISETP.LT.AND P1, PT, R83, c[0x0][0x178], !P3 ;  /* 0x00005e0053007a0c */ /* 0x000fe20005f21270 */
[C---:B------:R-:W-:Y:S01]  /*acdb0*/  IMAD.WIDE R184, R193.reuse, 0x4, R220 ;  /* 0x00000004c1b87825 */ /* 0x040fe200078e02dc */
[----:B------:R-:W-:Y:S01]  /*acdc0*/  IADD3 R192, R193, c[0x0][0x198], RZ ;  /* 0x00006600c1c07a10 */ /* 0x000fe20007ffe0ff */
[----:B------:R1:W-:Y:S01]  /*acdd0*/  @P0 STG.E [R186.64], R251 ;  /* 0x000000fbba000986 */ /* 0x0003e2000c101904 */
[----:B------:R-:W-:-:S03]  /*acde0*/  ISETP.LT.AND P0, PT, R107, c[0x0][0x178], !P3 ;  /* 0x00005e006b007a0c */ /* 0x000fc60005f01270 */
[----:B------:R1:W-:Y:S04]  /*acdf0*/  @P4 STG.E [R188.64], R199 ;  /* 0x000000c7bc004986 */ /* 0x0003e8000c101904 */
[----:B-1----:R-:W4:Y:S01]  /*ace00*/  LDL.LU R251, [R1+0x1d40] ;  /* 0x001d400001fb7983 */ /* 0x002f220000300800 */
[----:B------:R-:W-:-:S03]  /*ace10*/  IMAD.WIDE R186, R193, 0x4, R222 ;  /* 0x00000004c1ba7825 */ /* 0x000fc600078e02de */
        /* <DEDUP_REMOVED lines=10> */
[----:B--2---:R1:W-:Y:S04]  /*acec0*/  @P1 STG.E [R186.64], R198 ;  /* 0x000000c6ba001986 */ /* 0x0043e8000c101904 */
[----:B-1----:R-:W2:Y:S04]  /*aced0*/  LDL.LU R198, [R1+0x16c0] ;  /* 0x0016c00001c67983 */ /* 0x002ea80000300800 */
[----:B------:R-:W2:Y:S04]  /*acee0*/  LDL.LU R193, [R1+0x4240] ;  /* 0x0042400001c17983 */ /* 0x000ea80000300800 */
        /* <DEDUP_REMOVED lines=8> */
[----:B------:R1:W-:Y:S01]  /*acf70*/  @P6 STG.E [R184.64], R194 ;  /* 0x000000c2b8006986 */ /* 0x0003e2000c101904 */
[----:B------:R-:W-:Y:S01]  /*acf80*/  ISETP.LT.AND P0, PT, R19, c[0x0][0x178], !P3 ;  /* 0x00005e0013007a0c */ /* 0x000fe20005f01270 */
[----:B------:R-:W-:Y:S02]  /*acf90*/  IMAD.WIDE R188, R192, 0x4, R202 ;  /* 0x00000004c0bc7825 */ /* 0x000fe400078e02ca */
[----:B-1----:R-:W4:Y:S04]  /*acfa0*/  LDL.LU R194, [R1+0xe00] ;  /* 0x000e000001c27983 */ /* 0x002f280000300800 */
[----:B------:R1:W-:Y:S01]  /*acfb0*/  @P5 STG.E [R186.64], R196 ;  /* 0x000000c4ba005986 */ /* 0x0003e2000c101904 */
[----:B------:R-:W-:-:S03]  /*acfc0*/  ISETP.LT.AND P1, PT, R35, c[0x0][0x178], !P3 ;  /* 0x00005e0023007a0c */ /* 0x000fc60005f21270 */
[----:B-1----:R-:W4:Y:S01]  /*acfd0*/  LDL.LU R196, [R1+0xcb0] ;  /* 0x000cb00001c47983 */ /* 0x002f220000300800 */
        /* <DEDUP_REMOVED lines=10> */
[----:B------:R-:W-:-:S03]  /*ad080*/  IMAD.WIDE R188, R192, 0x4, R208 ;  /* 0x00000004c0bc7825 */ /* 0x000fc600078e02d0 */
        /* <DEDUP_REMOVED lines=12> */
[----:B-1----:R-:W2:Y:S01]  /*ad150*/  LDL.LU R248, [R1+0x1d44] ;  /* 0x001d440001f87983 */ /* 0x002ea20000300800 */
        /* <DEDUP_REMOVED lines=9> */
[----:B------:R-:W-:Y:S01]  /*ad1f0*/  ISETP.GE.AND P0, PT, R193, c[0x0][0x17c], PT ;  /* 0x00005f00c1007a0c */ /* 0x000fe20003f06270 */
[----:B------:R-:W-:Y:S02]  /*ad200*/  IMAD.WIDE R186, R192, 0x4, R222 ;  /* 0x00000004c0ba7825 */ /* 0x000fe400078e02de */
[----:B------:R1:W-:Y:S01]  /*ad210*/  @P6 STG.E [R184.64], R196 ;  /* 0x000000c4b8006986 */ /* 0x0003e2000c101904 */
[----:B------:R-:W-:-:S03]  /*ad220*/  ISETP.LT.AND P3, PT, R228, c[0x0][0x178], !P3 ;  /* 0x00005e00e4007a0c */ /* 0x000fc60005f61270 */
[----:B-1----:R-:W2:Y:S01]  /*ad230*/  LDL.LU R196, [R1+0x1d14] ;  /* 0x001d140001c47983 */ /* 0x002ea20000300800 */
[----:B------:R-:W-:Y:S02]  /*ad240*/  ISETP.LT.AND P4, PT, R83, c[0x0][0x178], !P0 ;  /* 0x00005e0053007a0c */ /* 0x000fe40004781270 */
[C---:B------:R-:W-:Y:S01]  /*ad250*/  IADD3 R193, R192.reuse, c[0x0][0x198], RZ ;  /* 0x00006600c0c17a10 */ /* 0x040fe20007ffe0ff */
[----:B------:R-:W-:Y:S01]  /*ad260*/  IMAD.WIDE R184, R192, 0x4, R224 ;  /* 0x00000004c0b87825 */ /* 0x000fe200078e02e0 */
[----:B------:R-:W-:Y:S02]  /*ad270*/  ISETP.LT.AND P6, PT, R107, c[0x0][0x178], !P0 ;  /* 0x00005e006b007a0c */ /* 0x000fe400047c1270 */
[----:B------:R-:W-:Y:S02]  /*ad280*/  ISETP.LT.AND P2, PT, R67, c[0x0][0x178], !P0 ;  /* 0x00005e0043007a0c */ /* 0x000fe40004741270 */
[----:B------:R-:W-:Y:S01]  /*ad290*/  ISETP.LT.AND P1, PT, R51, c[0x0][0x178], !P0 ;  /* 0x00005e0033007a0c */ /* 0x000fe20004721270 */
[----:B------:R1:W-:Y:S01]  /*ad2a0*/  @P5 STG.E [R186.64], R251 ;  /* 0x000000fbba005986 */ /* 0x0003e2000c101904 */
[----:B------:R-:W-:-:S03]  /*ad2b0*/  ISETP.LT.AND P5, PT, R11, c[0x0][0x178], !P0 ;  /* 0x00005e000b007a0c */ /* 0x000fc600047a1270 */
[----:B-1----:R-:W2:Y:S01]  /*ad2c0*/  LDL.LU R251, [R1+0x1ce4] ;  /* 0x001ce40001fb7983 */ /* 0x002ea20000300800 */
[----:B------:R-:W-:-:S03]  /*ad2d0*/  IMAD.WIDE R186, R193, 0x4, R2 ;  /* 0x00000004c1ba7825 */ /* 0x000fc600078e0202 */
        /* <DEDUP_REMOVED lines=8> */
[----:B---3--:R1:W-:Y:S04]  /*ad360*/  @P4 STG.E [R186.64], R249 ;  /* 0x000000f9ba004986 */ /* 0x0083e8000c101904 */
[----:B------:R3:W-:Y:S04]  /*ad370*/  @P6 STG.E [R184.64], R195 ;  /* 0x000000c3b8006986 */ /* 0x0007e8000c101904 */
[----:B-1----:R-:W4:Y:S01]  /*ad380*/  LDL.LU R249, [R1+0x11c4] ;  /* 0x0011c40001f97983 */ /* 0x002f220000300800 */
[----:B------:R-:W-:-:S03]  /*ad390*/  IMAD.WIDE R186, R193, 0x4, R6 ;  /* 0x00000004c1ba7825 */ /* 0x000fc600078e0206 */
[----:B---3--:R-:W3:Y:S04]  /*ad3a0*/  LDL.LU R195, [R1+0xf94] ;  /* 0x000f940001c37983 */ /* 0x008ee80000300800 */
[----:B------:R-:W-:Y:S04]  /*ad3b0*/  @P5 STG.E [R186.64], R199 ;  /* 0x000000c7ba005986 */ /* 0x000fe8000c101904 */
[----:B--2---:R-:W-:Y:S04]  /*ad3c0*/  @P2 STG.E [R188.64], R198 ;  /* 0x000000c6bc002986 */ /* 0x004fe8000c101904 */
[----:B------:R1:W-:Y:S04]  /*ad3d0*/  @P1 STG.E [R190.64], R248 ;  /* 0x000000f8be001986 */ /* 0x0003e8000c101904 */
[----:B-1----:R-:W2:Y:S01]  /*ad3e0*/  LDL.LU R248, [R1+0xe04] ;  /* 0x000e040001f87983 */ /* 0x002ea20000300800 */
[----:B------:R-:W-:Y:S01]  /*ad3f0*/  ISETP.LT.AND P4, PT, R19, c[0x0][0x178], !P0 ;  /* 0x00005e0013007a0c */ /* 0x000fe20004781270 */
[----:B------:R-:W-:-:S02]  /*ad400*/  IMAD.WIDE R184, R193, 0x4, R204 ;  /* 0x00000004c1b87825 */ /* 0x000fc400078e02cc */
[----:B------:R-:W2:Y:S01]  /*ad410*/  LDL.LU R199, [R1+0xcb4] ;  /* 0x000cb40001c77983 */ /* 0x000ea20000300800 */
[----:B------:R-:W-:-:S03]  /*ad420*/  ISETP.LT.AND P3, PT, R35, c[0x0][0x178], !P0 ;  /* 0x00005e0023007a0c */ /* 0x000fc60004761270 */
[----:B------:R-:W2:Y:S01]  /*ad430*/  LDL.LU R198, [R1+0x464] ;  /* 0x0004640001c67983 */ /* 0x000ea20000300800 */
[----:B------:R-:W-:Y:S01]  /*ad440*/  ISETP.LT.AND P6, PT, R250, c[0x0][0x178], !P0 ;  /* 0x00005e00fa007a0c */ /* 0x000fe200047c1270 */
[----:B------:R-:W-:Y:S01]  /*ad450*/  IMAD.WIDE R186, R193, 0x4, R206 ;  /* 0x00000004c1ba7825 */ /* 0x000fe200078e02ce */
[----:B------:R-:W-:Y:S02]  /*ad460*/  ISETP.LT.AND P1, PT, R247, c[0x0][0x178], !P0 ;  /* 0x00005e00f7007a0c */ /* 0x000fe40004721270 */
[----:B------:R-:W-:Y:S02]  /*ad470*/  ISETP.LT.AND P5, PT, R246, c[0x0][0x178], !P0 ;  /* 0x00005e00f6007a0c */ /* 0x000fe400047a1270 */
[----:B------:R-:W-:Y:S01]  /*ad480*/  ISETP.LT.AND P2, PT, R245, c[0x0][0x178], !P0 ;  /* 0x00005e00f5007a0c */ /* 0x000fe20004741270 */
[----:B------:R1:W-:Y:S04]  /*ad490*/  @P4 STG.E [R184.64], R196 ;  /* 0x000000c4b8004986 */ /* 0x0003e8000c101904 */
[----:B-1----:R-:W2:Y:S01]  /*ad4a0*/  LDL.LU R196, [R1+0x454] ;  /* 0x0004540001c47983 */ /* 0x002ea20000300800 */
[----:B------:R-:W-:Y:S01]  /*ad4b0*/  IMAD.WIDE R184, R193, 0x4, R208 ;  /* 0x00000004c1b87825 */ /* 0x000fe200078e02d0 */
[----:B------:R-:W-:-:S03]  /*ad4c0*/  ISETP.LT.AND P4, PT, R244, c[0x0][0x178], !P0 ;  /* 0x00005e00f4007a0c */ /* 0x000fc60004781270 */
[----:B------:R-:W-:-:S04]  /*ad4d0*/  IMAD.WIDE R188, R193, 0x4, R212 ;  /* 0x00000004c1bc7825 */ /* 0x000fc800078e02d4 */
[----:B------:R-:W-:Y:S01]  /*ad4e0*/  IMAD.WIDE R190, R193, 0x4, R214 ;  /* 0x00000004c1be7825 */ /* 0x000fe200078e02d6 */
[----:B------:R1:W-:Y:S01]  /*ad4f0*/  @P3 STG.E [R186.64], R251 ;  /* 0x000000fbba003986 */ /* 0x0003e2000c101904 */
[----:B------:R-:W-:-:S03]  /*ad500*/  ISETP.LT.AND P3, PT, R231, c[0x0][0x178], !P0 ;  /* 0x00005e00e7007a0c */ /* 0x000fc60004761270 */
[----:B------:R1:W-:Y:S04]  /*ad510*/  @P6 STG.E [R184.64], R240 ;  /* 0x000000f0b8006986 */ /* 0x0003e8000c101904 */
[----:B-1----:R-:W2:Y:S01]  /*ad520*/  LDL.LU R251, [R1+0x1e30] ;  /* 0x001e300001fb7983 */ /* 0x002ea20000300800 */
[----:B------:R-:W-:-:S05]  /*ad530*/  IMAD.WIDE R186, R193, 0x4, R210 ;  /* 0x00000004c1ba7825 */ /* 0x000fca00078e02d2 */
[----:B------:R1:W-:Y:S01]  /*ad540*/  @P1 STG.E [R186.64], R194 ;  /* 0x000000c2ba001986 */ /* 0x0003e2000c101904 */
[----:B------:R-:W-:-:S03]  /*ad550*/  IMAD.WIDE R184, R193, 0x4, R216 ;  /* 0x00000004c1b87825 */ /* 0x000fc600078e02d8 */
[----:B------:R1:W-:Y:S02]  /*ad560*/  @P5 STG.E [R188.64], R197 ;  /* 0x000000c5bc005986 */ /* 0x0003e4000c101904 */
[----:B-1----:R-:W-:Y:S02]  /*ad570*/  IMAD.WIDE R186, R193, 0x4, R218 ;  /* 0x00000004c1ba7825 */ /* 0x002fe400078e02da */
[----:B------:R-:W2:Y:S04]  /*ad580*/  LDL.LU R197, [R1+0x1e20] ;  /* 0x001e200001c57983 */ /* 0x000ea80000300800 */
[----:B----4-:R1:W-:Y:S04]  /*ad590*/  @P2 STG.E [R190.64], R249 ;  /* 0x000000f9be002986 */ /* 0x0103e8000c101904 */
[----:B---3--:R-:W-:Y:S04]  /*ad5a0*/  @P4 STG.E [R184.64], R195 ;  /* 0x000000c3b8004986 */ /* 0x008fe8000c101904 */
[----:B-1----:R-:W3:Y:S04]  /*ad5b0*/  LDL.LU R249, [R1+0x1e10] ;  /* 0x001e100001f97983 */ /* 0x002ee80000300800 */
[----:B------:R-:W4:Y:S04]  /*ad5c0*/  LDL.LU R240, [R1+0x1e00] ;  /* 0x001e000001f07983 */ /* 0x000f280000300800 */
[----:B------:R-:W4:Y:S04]  /*ad5d0*/  LDL.LU R194, [R1+0x1dd0] ;  /* 0x001dd00001c27983 */ /* 0x000f280000300800 */
[----:B--2---:R1:W-:Y:S04]  /*ad5e0*/  @P3 STG.E [R186.64], R248 ;  /* 0x000000f8ba003986 */ /* 0x0043e8000c101904 */
[----:B-1----:R-:W2:Y:S01]  /*ad5f0*/  LDL.LU R248, [R1+0x1db0] ;  /* 0x001db00001f87983 */ /* 0x002ea20000300800 */
[----:B------:R-:W-:-:S02]  /*ad600*/  ISETP.LT.AND P2, PT, R230, c[0x0][0x178], !P0 ;  /* 0x00005e00e6007a0c */ /* 0x000fc40004741270 */
[----:B------:R-:W-:Y:S01]  /*ad610*/  ISETP.LT.AND P1, PT, R229, c[0x0][0x178], !P0 ;  /* 0x00005e00e5007a0c */ /* 0x000fe20004721270 */
[C---:B------:R-:W-:Y:S01]  /*ad620*/  IMAD.WIDE R184, R193.reuse, 0x4, R220 ;  /* 0x00000004c1b87825 */ /* 0x040fe200078e02dc */
[----:B------:R-:W-:Y:S01]  /*ad630*/  ISETP.LT.AND P0, PT, R228, c[0x0][0x178], !P0 ;  /* 0x00005e00e4007a0c */ /* 0x000fe20004701270 */
[----:B------:R-:W2:Y:S02]  /*ad640*/  LDL.LU R195, [R1+0x1d90] ;  /* 0x001d900001c37983 */ /* 0x000ea40000300800 */
[----:B------:R-:W-:Y:S01]  /*ad650*/  IMAD.WIDE R186, R193, 0x4, R222 ;  /* 0x00000004c1ba7825 */ /* 0x000fe200078e02de */
[----:B------:R-:W-:-:S03]  /*ad660*/  ISETP.GE.AND P6, PT, R192, c[0x0][0x17c], PT ;  /* 0x00005f00c0007a0c */ /* 0x000fc60003fc6270 */
[----:B------:R-:W-:Y:S02]  /*ad670*/  IMAD.WIDE R188, R193, 0x4, R224 ;  /* 0x00000004c1bc7825 */ /* 0x000fe400078e02e0 */
[----:B------:R-:W-:Y:S01]  /*ad680*/  @P2 STG.E [R184.64], R199 ;  /* 0x000000c7b8002986 */ /* 0x000fe2000c101904 */
[----:B------:R-:W-:-:S03]  /*ad690*/  ISETP.LT.AND P5, PT, R83, c[0x0][0x178], !P6 ;  /* 0x00005e0053007a0c */ /* 0x000fc600077a1270 */
[----:B------:R-:W-:Y:S01]  /*ad6a0*/  @P1 STG.E [R186.64], R198 ;  /* 0x000000c6ba001986 */ /* 0x000fe2000c101904 */
[----:B------:R-:W-:-:S03]  /*ad6b0*/  IADD3 R192, R193, c[0x0][0x198], RZ ;  /* 0x00006600c1c07a10 */ /* 0x000fc60007ffe0ff */
[----:B------:R1:W-:Y:S02]  /*ad6c0*/  @P0 STG.E [R188.64], R196 ;  /* 0x000000c4bc000986 */ /* 0x0003e4000c101904 */
[C---:B------:R-:W-:Y:S01]  /*ad6d0*/  IMAD.WIDE R190, R192.reuse, 0x4, R2 ;  /* 0x00000004c0be7825 */ /* 0x040fe200078e0202 */
[----:B------:R-:W-:Y:S01]  /*ad6e0*/  ISETP.LT.AND P4, PT, R107, c[0x0][0x178], !P6 ;  /* 0x00005e006b007a0c */ /* 0x000fe20007781270 */
[----:B-1----:R-:W2:Y:S01]  /*ad6f0*/  LDL.LU R196, [R1+0x1d70] ;  /* 0x001d700001c47983 */ /* 0x002ea20000300800 */
[----:B------:R-:W-:Y:S01]  /*ad700*/  ISETP.LT.AND P3, PT, R11, c[0x0][0x178], !P6 ;  /* 0x00005e000b007a0c */ /* 0x000fe20007761270 */
[----:B------:R-:W-:Y:S01]  /*ad710*/  IMAD.WIDE R184, R192, 0x4, R4 ;  /* 0x00000004c0b87825 */ /* 0x000fe200078e0204 */
[----:B------:R-:W-:-:S03]  /*ad720*/  ISETP.LT.AND P2, PT, R51, c[0x0][0x178], !P6 ;  /* 0x00005e0033007a0c */ /* 0x000fc60007741270 */
[----:B------:R-:W-:Y:S01]  /*ad730*/  IMAD.WIDE R186, R192, 0x4, R6 ;  /* 0x00000004c0ba7825 */ /* 0x000fe200078e0206 */
[----:B------:R-:W-:Y:S01]  /*ad740*/  ISETP.LT.AND P1, PT, R19, c[0x0][0x178], !P6 ;  /* 0x00005e0013007a0c */ /* 0x000fe20007721270 */
[----:B------:R1:W-:Y:S01]  /*ad750*/  @P5 STG.E [R190.64], R251 ;  /* 0x000000fbbe005986 */ /* 0x0003e2000c101904 */
[----:B------:R-:W-:-:S03]  /*ad760*/  ISETP.LT.AND P5, PT, R67, c[0x0][0x178], !P6 ;  /* 0x00005e0043007a0c */ /* 0x000fc600077a1270 */
[----:B-1----:R-:W2:Y:S04]  /*ad770*/  LDL.LU R251, [R1+0x1d50] ;  /* 0x001d500001fb7983 */ /* 0x002ea80000300800 */
[----:B------:R-:W2:Y:S04]  /*ad780*/  LDL.LU R193, [R1+0x4248] ;  /* 0x0042480001c17983 */ /* 0x000ea80000300800 */
[----:B------:R-:W2:Y:S04]  /*ad790*/  LDL.LU R199, [R1+0x1d30] ;  /* 0x001d300001c77983 */ /* 0x000ea80000300800 */
[----:B------:R-:W2:Y:S04]  /*ad7a0*/  LDL.LU R198, [R1+0x1d00] ;  /* 0x001d000001c67983 */ /* 0x000ea80000300800 */
[----:B------:R1:W-:Y:S01]  /*ad7b0*/  @P4 STG.E [R184.64], R197 ;  /* 0x000000c5b8004986 */ /* 0x0003e2000c101904 */
[----:B------:R-:W-:-:S03]  /*ad7c0*/  IMAD.WIDE R188, R192, 0x4, R204 ;  /* 0x00000004c0bc7825 */ /* 0x000fc600078e02cc */
[----:B-1----:R-:W2:Y:S01]  /*ad7d0*/  LDL.LU R197, [R1+0x1cd0] ;  /* 0x001cd00001c57983 */ /* 0x002ea20000300800 */
[----:B------:R-:W-:-:S03]  /*ad7e0*/  IMAD.WIDE R184, R192, 0x4, R200 ;  /* 0x00000004c0b87825 */ /* 0x000fc600078e02c8 */
[----:B---3--:R1:W-:Y:S04]  /*ad7f0*/  @P3 STG.E [R186.64], R249 ;  /* 0x000000f9ba003986 */ /* 0x0083e8000c101904 */
[----:B----4-:R-:W-:Y:S04]  /*ad800*/  @P5 STG.E [R184.64], R240 ;  /* 0x000000f0b8005986 */ /* 0x010fe8000c101904 */
[----:B-1----:R-:W3:Y:S01]  /*ad810*/  LDL.LU R249, [R1+0x11e0] ;  /* 0x0011e00001f97983 */ /* 0x002ee20000300800 */
[----:B------:R-:W-:-:S05]  /*ad820*/  IMAD.WIDE R186, R192, 0x4, R202 ;  /* 0x00000004c0ba7825 */ /* 0x000fca00078e02ca */
[----:B------:R-:W-:Y:S04]  /*ad830*/  @P2 STG.E [R186.64], R194 ;  /* 0x000000c2ba002986 */ /* 0x000fe8000c101904 */
[----:B--2---:R1:W-:Y:S04]  /*ad840*/  @P1 STG.E [R188.64], R248 ;  /* 0x000000f8bc001986 */ /* 0x0043e8000c101904 */
[----:B-1----:R-:W2:Y:S01]  /*ad850*/  LDL.LU R248, [R1+0x1140] ;  /* 0x0011400001f87983 */ /* 0x002ea20000300800 */
[----:B------:R-:W-:Y:S02]  /*ad860*/  ISETP.LT.AND P0, PT, R35, c[0x0][0x178], !P6 ;  /* 0x00005e0023007a0c */ /* 0x000fe40007701270 */
[----:B------:R-:W-:Y:S01]  /*ad870*/  ISETP.LT.AND P4, PT, R250, c[0x0][0x178], !P6 ;  /* 0x00005e00fa007a0c */ /* 0x000fe20007781270 */
[C---:B------:R-:W-:Y:S01]  /*ad880*/  IMAD.WIDE R190, R192.reuse, 0x4, R206 ;  /* 0x00000004c0be7825 */ /* 0x040fe200078e02ce */
[----:B------:R-:W4:Y:S03]  /*ad890*/  LDL.LU R194, [R1+0x1130] ;  /* 0x0011300001c27983 */ /* 0x000f260000300800 */
[----:B------:R-:W-:Y:S01]  /*ad8a0*/  IMAD.WIDE R184, R192, 0x4, R208 ;  /* 0x00000004c0b87825 */ /* 0x000fe200078e02d0 */
[----:B------:R-:W-:-:S05]  /*ad8b0*/  ISETP.LT.AND P3, PT, R247, c[0x0][0x178], !P6 ;  /* 0x00005e00f7007a0c */ /* 0x000fca0007761270 */
[----:B------:R1:W-:Y:S01]  /*ad8c0*/  @P0 STG.E [R190.64], R195 ;  /* 0x000000c3be000986 */ /* 0x0003e2000c101904 */
[----:B------:R-:W-:Y:S01]  /*ad8d0*/  ISETP.LT.AND P5, PT, R246, c[0x0][0x178], !P6 ;  /* 0x00005e00f6007a0c */ /* 0x000fe200077a1270 */
[----:B------:R-:W-:Y:S01]  /*ad8e0*/  IMAD.WIDE R186, R192, 0x4, R210 ;  /* 0x00000004c0ba7825 */ /* 0x000fe200078e02d2 */
[----:B------:R-:W-:Y:S01]  /*ad8f0*/  ISETP.LT.AND P2, PT, R245, c[0x0][0x178], !P6 ;  /* 0x00005e00f5007a0c */ /* 0x000fe20007741270 */
[----:B-1----:R-:W4:Y:S04]  /*ad900*/  LDL.LU R195, [R1+0xfa0] ;  /* 0x000fa00001c37983 */ /* 0x002f280000300800 */
[----:B------:R1:W-:Y:S01]  /*ad910*/  @P4 STG.E [R184.64], R196 ;  /* 0x000000c4b8004986 */ /* 0x0003e2000c101904 */
[----:B------:R-:W-:-:S03]  /*ad920*/  ISETP.LT.AND P1, PT, R244, c[0x0][0x178], !P6 ;  /* 0x00005e00f4007a0c */ /* 0x000fc60007721270 */
[----:B-1----:R-:W4:Y:S01]  /*ad930*/  LDL.LU R196, [R1+0x1e34] ;  /* 0x001e340001c47983 */ /* 0x002f220000300800 */
[----:B------:R-:W-:Y:S01]  /*ad940*/  ISETP.LT.AND P0, PT, R231, c[0x0][0x178], !P6 ;  /* 0x00005e00e7007a0c */ /* 0x000fe20007701270 */
[----:B------:R-:W-:Y:S01]  /*ad950*/  IMAD.WIDE R184, R192, 0x4, R212 ;  /* 0x00000004c0b87825 */ /* 0x000fe200078e02d4 */
[----:B------:R-:W-:-:S03]  /*ad960*/  ISETP.LT.AND P4, PT, R230, c[0x0][0x178], !P6 ;  /* 0x00005e00e6007a0c */ /* 0x000fc60007781270 */
[----:B------:R-:W-:-:S04]  /*ad970*/  IMAD.WIDE R188, R192, 0x4, R216 ;  /* 0x00000004c0bc7825 */ /* 0x000fc800078e02d8 */
[C---:B------:R-:W-:Y:S01]  /*ad980*/  IMAD.WIDE R190, R192.reuse, 0x4, R218 ;  /* 0x00000004c0be7825 */ /* 0x040fe200078e02da */
        /* <DEDUP_REMOVED lines=8> */
[----:B---3--:R1:W-:Y:S04]  /*ada10*/  @P0 STG.E [R190.64], R249 ;  /* 0x000000f9be000986 */ /* 0x0083e8000c101904 */
[----:B-1----:R-:W3:Y:S04]  /*ada20*/  LDL.LU R249, [R1+0x1e04] ;  /* 0x001e040001f97983 */ /* 0x002ee80000300800 */
[----:B------:R-:W3:Y:S04]  /*ada30*/  LDL.LU R240, [R1+0x1dd4] ;  /* 0x001dd40001f07983 */ /* 0x000ee80000300800 */
[----:B------:R-:W3:Y:S04]  /*ada40*/  LDL.LU R199, [R1+0x1db4] ;  /* 0x001db40001c77983 */ /* 0x000ee80000300800 */
[----:B------:R-:W3:Y:S04]  /*ada50*/  LDL.LU R197, [R1+0x1d94] ;  /* 0x001d940001c57983 */ /* 0x000ee80000300800 */
[----:B--2---:R1:W-:Y:S04]  /*ada60*/  @P4 STG.E [R184.64], R248 ;  /* 0x000000f8b8004986 */ /* 0x0043e8000c101904 */
[----:B-1----:R-:W2:Y:S01]  /*ada70*/  LDL.LU R248, [R1+0x1d74] ;  /* 0x001d740001f87983 */ /* 0x002ea20000300800 */
        /* <DEDUP_REMOVED lines=8> */
[----:B----4-:R-:W-:Y:S01]  /*adb00*/  @P0 STG.E [R184.64], R194 ;  /* 0x000000c2b8000986 */ /* 0x010fe2000c101904 */
[----:B------:R-:W-:-:S03]  /*adb10*/  ISETP.LT.AND P1, PT, R107, c[0x0][0x178], !P3 ;  /* 0x00005e006b007a0c */ /* 0x000fc60005f21270 */
[----:B------:R-:W-:Y:S04]  /*adb20*/  @P6 STG.E [R186.64], R195 ;  /* 0x000000c3ba006986 */ /* 0x000fe8000c101904 */
[----:B------:R1:W-:Y:S01]  /*adb30*/  @P2 STG.E [R188.64], R196 ;  /* 0x000000c4bc002986 */ /* 0x0003e2000c101904 */
[----:B------:R-:W-:Y:S01]  /*adb40*/  ISETP.LT.AND P5, PT, R11, c[0x0][0x178], !P3 ;  /* 0x00005e000b007a0c */ /* 0x000fe20005fa1270 */
[----:B------:R-:W-:Y:S02]  /*adb50*/  IMAD.WIDE R190, R193, 0x4, R4 ;  /* 0x00000004c1be7825 */ /* 0x000fe400078e0204 */
[----:B-1----:R-:W4:Y:S01]  /*adb60*/  LDL.LU R196, [R1+0x1d54] ;  /* 0x001d540001c47983 */ /* 0x002f220000300800 */
[----:B------:R-:W-:Y:S01]  /*adb70*/  ISETP.LT.AND P4, PT, R67, c[0x0][0x178], !P3 ;  /* 0x00005e0043007a0c */ /* 0x000fe20005f81270 */
[----:B------:R-:W-:Y:S01]  /*adb80*/  IMAD.WIDE R184, R193, 0x4, R6 ;  /* 0x00000004c1b87825 */ /* 0x000fe200078e0206 */
[----:B------:R-:W-:-:S02]  /*adb90*/  ISETP.LT.AND P6, PT, R51, c[0x0][0x178], !P3 ;  /* 0x00005e0033007a0c */ /* 0x000fc40005fc1270 */
[----:B------:R-:W-:Y:S01]  /*adba0*/  ISETP.LT.AND P2, PT, R19, c[0x0][0x178], !P3 ;  /* 0x00005e0013007a0c */ /* 0x000fe20005f41270 */
[----:B------:R-:W-:Y:S01]  /*adbb0*/  IMAD.WIDE R186, R193, 0x4, R200 ;  /* 0x00000004c1ba7825 */ /* 0x000fe200078e02c8 */
[----:B------:R-:W-:Y:S01]  /*adbc0*/  ISETP.LT.AND P0, PT, R250, c[0x0][0x178], !P3 ;  /* 0x00005e00fa007a0c */ /* 0x000fe20005f01270 */
        /* <DEDUP_REMOVED lines=11> */
[----:B---3--:R1:W-:Y:S04]  /*adc80*/  @P4 STG.E [R186.64], R249 ;  /* 0x000000f9ba004986 */ /* 0x0083e8000c101904 */
[----:B------:R-:W-:Y:S04]  /*adc90*/  @P6 STG.E [R184.64], R240 ;  /* 0x000000f0b8006986 */ /* 0x000fe8000c101904 */
[----:B-1----:R-:W3:Y:S01]  /*adca0*/  LDL.LU R249, [R1+0x1144] ;  /* 0x0011440001f97983 */ /* 0x002ee20000300800 */
[----:B------:R-:W-:-:S05]  /*adcb0*/  IMAD.WIDE R186, R193, 0x4, R204 ;  /* 0x00000004c1ba7825 */ /* 0x000fca00078e02cc */
[----:B------:R-:W-:Y:S04]  /*adcc0*/  @P2 STG.E [R186.64], R199 ;  /* 0x000000c7ba002986 */ /* 0x000fe8000c101904 */
[----:B------:R1:W-:Y:S04]  /*adcd0*/  @P1 STG.E [R188.64], R197 ;  /* 0x000000c5bc001986 */ /* 0x0003e8000c101904 */
[----:B-1----:R-:W3:Y:S04]  /*adce0*/  LDL.LU R197, [R1+0x1134] ;  /* 0x0011340001c57983 */ /* 0x002ee80000300800 */
[----:B--2---:R1:W-:Y:S04]  /*adcf0*/  @P0 STG.E [R190.64], R248 ;  /* 0x000000f8be000986 */ /* 0x0043e8000c101904 */
[----:B-1----:R-:W2:Y:S01]  /*add00*/  LDL.LU R248, [R1+0xfa4] ;  /* 0x000fa40001f87983 */ /* 0x002ea20000300800 */
[----:B------:R-:W-:Y:S01]  /*add10*/  ISETP.LT.AND P5, PT, R247, c[0x0][0x178], !P3 ;  /* 0x00005e00f7007a0c */ /* 0x000fe20005fa1270 */
[----:B------:R-:W-:Y:S01]  /*add20*/  IMAD.WIDE R184, R193, 0x4, R210 ;  /* 0x00000004c1b87825 */ /* 0x000fe200078e02d2 */
[----:B------:R-:W-:Y:S01]  /*add30*/  ISETP.LT.AND P4, PT, R246, c[0x0][0x178], !P3 ;  /* 0x00005e00f6007a0c */ /* 0x000fe20005f81270 */
[----:B------:R-:W2:Y:S01]  /*add40*/  LDL.LU R199, [R1+0x1328] ;  /* 0x0013280001c77983 */ /* 0x000ea20000300800 */
[----:B------:R-:W-:-:S02]  /*add50*/  ISETP.LT.AND P0, PT, R245, c[0x0][0x178], !P3 ;  /* 0x00005e00f5007a0c */ /* 0x000fc40005f01270 */
[----:B------:R-:W-:Y:S01]  /*add60*/  ISETP.LT.AND P6, PT, R244, c[0x0][0x178], !P3 ;  /* 0x00005e00f4007a0c */ /* 0x000fe20005fc1270 */
[----:B------:R-:W-:Y:S01]  /*add70*/  IMAD.WIDE R186, R193, 0x4, R212 ;  /* 0x00000004c1ba7825 */ /* 0x000fe200078e02d4 */
[----:B------:R-:W-:Y:S02]  /*add80*/  ISETP.LT.AND P2, PT, R231, c[0x0][0x178], !P3 ;  /* 0x00005e00e7007a0c */ /* 0x000fe40005f41270 */
[----:B------:R-:W-:Y:S01]  /*add90*/  ISETP.LT.AND P1, PT, R230, c[0x0][0x178], !P3 ;  /* 0x00005e00e6007a0c */ /* 0x000fe20005f21270 */
[C---:B------:R-:W-:Y:S02]  /*adda0*/  IMAD.WIDE R188, R193.reuse, 0x4, R218 ;  /* 0x00000004c1bc7825 */ /* 0x040fe400078e02da */
[----:B----4-:R1:W-:Y:S04]  /*addb0*/  @P5 STG.E [R184.64], R196 ;  /* 0x000000c4b8005986 */ /* 0x0103e8000c101904 */
[----:B-1----:R-:W4:Y:S01]  /*addc0*/  LDL.LU R196, [R1+0x1218] ;  /* 0x0012180001c47983 */ /* 0x002f220000300800 */
        /* <DEDUP_REMOVED lines=14> */
[----:B---3--:R1:W-:Y:S04]  /*adeb0*/  @P1 STG.E [R190.64], R249 ;  /* 0x000000f9be001986 */ /* 0x0083e8000c101904 */
[----:B-1----:R-:W3:Y:S04]  /*adec0*/  LDL.LU R249, [R1+0xbe8] ;  /* 0x000be80001f97983 */ /* 0x002ee80000300800 */
[----:B------:R-:W3:Y:S04]  /*aded0*/  LDL.LU R195, [R1+0x838] ;  /* 0x0008380001c37983 */ /* 0x000ee80000300800 */
[----:B------:R1:W-:Y:S04]  /*adee0*/  @P4 STG.E [R184.64], R197 ;  /* 0x000000c5b8004986 */ /* 0x0003e8000c101904 */
[----:B-1----:R-:W3:Y:S04]  /*adef0*/  LDL.LU R197, [R1+0x6e8] ;  /* 0x0006e80001c57983 */ /* 0x002ee80000300800 */
[----:B--2---:R1:W-:Y:S04]  /*adf00*/  @P3 STG.E [R188.64], R248 ;  /* 0x000000f8bc003986 */ /* 0x0043e8000c101904 */
[----:B-1----:R-:W2:Y:S01]  /*adf10*/  LDL.LU R248, [R1+0x6d8] ;  /* 0x0006d80001f87983 */ /* 0x002ea20000300800 */
[----:B------:R-:W-:-:S02]  /*adf20*/  ISETP.GE.AND P5, PT, R192, c[0x0][0x17c], PT ;  /* 0x00005f00c0007a0c */ /* 0x000fc40003fa6270 */
[----:B------:R-:W-:Y:S01]  /*adf30*/  IADD3 R186, R193, c[0x0][0x198], RZ ;  /* 0x00006600c1ba7a10 */ /* 0x000fe20007ffe0ff */
[----:B------:R-:W2:Y:S01]  /*adf40*/  LDL.LU R187, [R1+0x4250] ;  /* 0x0042500001bb7983 */ /* 0x000ea20000300800 */
[----:B------:R-:W-:Y:S02]  /*adf50*/  ISETP.LT.AND P0, PT, R83, c[0x0][0x178], !P5 ;  /* 0x00005e0053007a0c */ /* 0x000fe40006f01270 */
[----:B------:R-:W-:Y:S01]  /*adf60*/  ISETP.LT.AND P2, PT, R107, c[0x0][0x178], !P5 ;  /* 0x00005e006b007a0c */ /* 0x000fe20006f41270 */
[----:B------:R-:W-:-:S04]  /*adf70*/  IMAD.WIDE R184, R186, 0x4, R2 ;  /* 0x00000004bab87825 */ /* 0x000fc800078e0202 */
[----:B------:R-:W-:Y:S01]  /*adf80*/  IMAD.WIDE R188, R186, 0x4, R4 ;  /* 0x00000004babc7825 */ /* 0x000fe200078e0204 */
[----:B------:R-:W-:-:S05]  /*adf90*/  ISETP.LT.AND P1, PT, R11, c[0x0][0x178], !P5 ;  /* 0x00005e000b007a0c */ /* 0x000fca0006f21270 */
[----:B------:R1:W-:Y:S01]  /*adfa0*/  @P0 STG.E [R184.64], R199 ;  /* 0x000000c7b8000986 */ /* 0x0003e2000c101904 */
[----:B------:R-:W-:Y:S01]  /*adfb0*/  ISETP.LT.AND P6, PT, R67, c[0x0][0x178], !P5 ;  /* 0x00005e0043007a0c */ /* 0x000fe20006fc1270 */
[C---:B------:R-:W-:Y:S01]  /*adfc0*/  IMAD.WIDE R190, R186.reuse, 0x4, R6 ;  /* 0x00000004babe7825 */ /* 0x040fe200078e0206 */
[----:B------:R-:W-:Y:S01]  /*adfd0*/  ISETP.LT.AND P4, PT, R51, c[0x0][0x178], !P5 ;  /* 0x00005e0033007a0c */ /* 0x000fe20006f81270 */
[----:B----4-:R4:W-:Y:S04]  /*adfe0*/  @P2 STG.E [R188.64], R196 ;  /* 0x000000c4bc002986 */ /* 0x0109e8000c101904 */
[----:B-1----:R-:W2:Y:S04]  /*adff0*/  LDL.LU R199, [R1+0x5d8] ;  /* 0x0005d80001c77983 */ /* 0x002ea80000300800 */
[----:B----4-:R-:W2:Y:S01]  /*ae000*/  LDL.LU R196, [R1+0x4e8] ;  /* 0x0004e80001c47983 */ /* 0x010ea20000300800 */
[----:B------:R-:W-:Y:S01]  /*ae010*/  ISETP.LT.AND P3, PT, R19, c[0x0][0x178], !P5 ;  /* 0x00005e0013007a0c */ /* 0x000fe20006f61270 */
[----:B------:R-:W-:Y:S01]  /*ae020*/  IMAD.WIDE R184, R186, 0x4, R200 ;  /* 0x00000004bab87825 */ /* 0x000fe200078e02c8 */
[----:B------:R-:W-:-:S03]  /*ae030*/  ISETP.LT.AND P2, PT, R35, c[0x0][0x178], !P5 ;  /* 0x00005e0023007a0c */ /* 0x000fc60006f41270 */
[----:B------:R-:W-:Y:S01]  /*ae040*/  IMAD.WIDE R188, R186, 0x4, R202 ;  /* 0x00000004babc7825 */ /* 0x000fe200078e02ca */
[----:B------:R-:W-:Y:S01]  /*ae050*/  ISETP.LT.AND P0, PT, R247, c[0x0][0x178], !P5 ;  /* 0x00005e00f7007a0c */ /* 0x000fe20006f01270 */
[----:B------:R1:W-:Y:S01]  /*ae060*/  @P1 STG.E [R190.64], R251 ;  /* 0x000000fbbe001986 */ /* 0x0003e2000c101904 */
[----:B------:R-:W-:-:S03]  /*ae070*/  ISETP.LT.AND P1, PT, R250, c[0x0][0x178], !P5 ;  /* 0x00005e00fa007a0c */ /* 0x000fc60006f21270 */
[----:B-1----:R-:W2:Y:S01]  /*ae080*/  LDL.LU R251, [R1+0x4d8] ;  /* 0x0004d80001fb7983 */ /* 0x002ea20000300800 */
[----:B------:R-:W-:-:S03]  /*ae090*/  IMAD.WIDE R190, R186, 0x4, R204 ;  /* 0x00000004babe7825 */ /* 0x000fc600078e02cc */
[----:B------:R1:W-:Y:S04]  /*ae0a0*/  @P6 STG.E [R184.64], R194 ;  /* 0x000000c2b8006986 */ /* 0x0003e8000c101904 */
[----:B------:R1:W-:Y:S02]  /*ae0b0*/  @P4 STG.E [R188.64], R198 ;  /* 0x000000c6bc004986 */ /* 0x0003e4000c101904 */
[C---:B-1----:R-:W-:Y:S02]  /*ae0c0*/  IMAD.WIDE R184, R186.reuse, 0x4, R206 ;  /* 0x00000004bab87825 */ /* 0x042fe400078e02ce */
[----:B------:R-:W2:Y:S02]  /*ae0d0*/  LDL.LU R198, [R1+0x88] ;  /* 0x0000880001c67983 */ /* 0x000ea40000300800 */
[----:B------:R-:W-:-:S02]  /*ae0e0*/  IMAD.WIDE R188, R186, 0x4, R208 ;  /* 0x00000004babc7825 */ /* 0x000fc400078e02d0 */
[----:B---3--:R1:W-:Y:S04]  /*ae0f0*/  @P3 STG.E [R190.64], R249 ;  /* 0x000000f9be003986 */ /* 0x0083e8000c101904 */
[----:B------:R3:W-:Y:S04]  /*ae100*/  @P2 STG.E [R184.64], R195 ;  /* 0x000000c3b8002986 */ /* 0x0007e8000c101904 */
[----:B-1----:R-:W4:Y:S01]  /*ae110*/  LDL.LU R249, [R1+0x78] ;  /* 0x0000780001f97983 */ /* 0x002f220000300800 */
[----:B------:R-:W-:-:S03]  /*ae120*/  IMAD.WIDE R190, R186, 0x4, R210 ;  /* 0x00000004babe7825 */ /* 0x000fc600078e02d2 */
[----:B------:R-:W4:Y:S04]  /*ae130*/  LDL.LU R194, [R1+0x18] ;  /* 0x0000180001c27983 */ /* 0x000f280000300800 */
[----:B---3--:R-:W3:Y:S04]  /*ae140*/  LDL.LU R195, [R1+0x8] ;  /* 0x0000080001c37983 */ /* 0x008ee80000300800 */
[----:B------:R1:W-:Y:S04]  /*ae150*/  @P1 STG.E [R188.64], R197 ;  /* 0x000000c5bc001986 */ /* 0x0003e8000c101904 */
[----:B-1----:R-:W3:Y:S04]  /*ae160*/  LDL.LU R197, [R1+0x132c] ;  /* 0x00132c0001c57983 */ /* 0x002ee80000300800 */
[----:B--2---:R1:W-:Y:S04]  /*ae170*/  @P0 STG.E [R190.64], R248 ;  /* 0x000000f8be000986 */ /* 0x0043e8000c101904 */
[----:B-1----:R-:W2:Y:S01]  /*ae180*/  LDL.LU R248, [R1+0x121c] ;  /* 0x00121c0001f87983 */ /* 0x002ea20000300800 */
[----:B------:R-:W-:-:S02]  /*ae190*/  ISETP.LT.AND P6, PT, R246, c[0x0][0x178], !P5 ;  /* 0x00005e00f6007a0c */ /* 0x000fc40006fc1270 */
[----:B------:R-:W-:Y:S01]  /*ae1a0*/  ISETP.LT.AND P4, PT, R245, c[0x0][0x178], !P5 ;  /* 0x00005e00f5007a0c */ /* 0x000fe20006f81270 */
[----:B------:R-:W-:-:S04]  /*ae1b0*/  IMAD.WIDE R184, R186, 0x4, R212 ;  /* 0x00000004bab87825 */ /* 0x000fc800078e02d4 */
[----:B------:R-:W-:Y:S01]  /*ae1c0*/  IMAD.WIDE R188, R186, 0x4, R214 ;  /* 0x00000004babc7825 */ /* 0x000fe200078e02d6 */
[----:B------:R-:W-:Y:S02]  /*ae1d0*/  ISETP.LT.AND P3, PT, R244, c[0x0][0x178], !P5 ;  /* 0x00005e00f4007a0c */ /* 0x000fe40006f61270 */
[----:B------:R-:W-:Y:S01]  /*ae1e0*/  ISETP.LT.AND P1, PT, R231, c[0x0][0x178], !P5 ;  /* 0x00005e00e7007a0c */ /* 0x000fe20006f21270 */
[----:B------:R-:W-:Y:S02]  /*ae1f0*/  IMAD.WIDE R190, R186, 0x4, R216 ;  /* 0x00000004babe7825 */ /* 0x000fe400078e02d8 */
[----:B------:R-:W-:Y:S04]  /*ae200*/  @P6 STG.E [R184.64], R199 ;  /* 0x000000c7b8006986 */ /* 0x000fe8000c101904 */
[----:B------:R1:W-:Y:S01]  /*ae210*/  @P4 STG.E [R188.64], R196 ;  /* 0x000000c4bc004986 */ /* 0x0003e2000c101904 */
[----:B------:R-:W-:-:S03]  /*ae220*/  ISETP.LT.AND P2, PT, R230, c[0x0][0x178], !P5 ;  /* 0x00005e00e6007a0c */ /* 0x000fc60006f41270 */
[----:B-1----:R-:W2:Y:S01]  /*ae230*/  LDL.LU R196, [R1+0x11fc] ;  /* 0x0011fc0001c47983 */ /* 0x002ea20000300800 */
[----:B------:R-:W-:Y:S01]  /*ae240*/  ISETP.GE.AND P0, PT, R187, c[0x0][0x17c], PT ;  /* 0x00005f00bb007a0c */ /* 0x000fe20003f06270 */
[----:B------:R-:W-:-:S03]  /*ae250*/  IMAD.WIDE R188, R186, 0x4, R218 ;  /* 0x00000004babc7825 */ /* 0x000fc600078e02da */
[----:B------:R-:W-:Y:S01]  /*ae260*/  ISETP.LT.AND P6, PT, R83, c[0x0][0x178], !P0 ;  /* 0x00005e0053007a0c */ /* 0x000fe200047c1270 */
[C---:B------:R-:W-:Y:S01]  /*ae270*/  IMAD.WIDE R184, R186.reuse, 0x4, R220 ;  /* 0x00000004bab87825 */ /* 0x040fe200078e02dc */
[----:B------:R-:W-:Y:S02]  /*ae280*/  ISETP.LT.AND P4, PT, R107, c[0x0][0x178], !P0 ;  /* 0x00005e006b007a0c */ /* 0x000fe40004781270 */
[----:B------:R-:W-:Y:S01]  /*ae290*/  IADD3 R192, R186, c[0x0][0x198], RZ ;  /* 0x00006600bac07a10 */ /* 0x000fe20007ffe0ff */
[----:B------:R1:W-:Y:S01]  /*ae2a0*/  @P3 STG.E [R190.64], R251 ;  /* 0x000000fbbe003986 */ /* 0x0003e2000c101904 */
[----:B------:R-:W-:Y:S02]  /*ae2b0*/  ISETP.LT.AND P3, PT, R229, c[0x0][0x178], !P5 ;  /* 0x00005e00e5007a0c */ /* 0x000fe40006f61270 */
[----:B------:R-:W-:Y:S01]  /*ae2c0*/  ISETP.LT.AND P5, PT, R228, c[0x0][0x178], !P5 ;  /* 0x00005e00e4007a0c */ /* 0x000fe20006fa1270 */
[----:B-1----:R-:W2:Y:S04]  /*ae2d0*/  LDL.LU R251, [R1+0xeac] ;  /* 0x000eac0001fb7983 */ /* 0x002ea80000300800 */
[----:B------:R-:W2:Y:S04]  /*ae2e0*/  LDL.LU R240, [R1+0xcac] ;  /* 0x000cac0001f07983 */ /* 0x000ea80000300800 */
[----:B------:R-:W2:Y:S04]  /*ae2f0*/  LDL.LU R199, [R1+0xbec] ;  /* 0x000bec0001c77983 */ /* 0x000ea80000300800 */
[----:B------:R1:W-:Y:S01]  /*ae300*/  @P1 STG.E [R188.64], R198 ;  /* 0x000000c6bc001986 */ /* 0x0003e2000c101904 */
[----:B------:R-:W-:-:S03]  /*ae310*/  IMAD.WIDE R190, R192, 0x4, R4 ;  /* 0x00000004c0be7825 */ /* 0x000fc600078e0204 */
[----:B-1----:R-:W2:Y:S01]  /*ae320*/  LDL.LU R198, [R1+0x83c] ;  /* 0x00083c0001c67983 */ /* 0x002ea20000300800 */
[----:B------:R-:W-:-:S03]  /*ae330*/  IMAD.WIDE R188, R192, 0x4, R2 ;  /* 0x00000004c0bc7825 */ /* 0x000fc600078e0202 */
[----:B----4-:R1:W-:Y:S02]  /*ae340*/  @P2 STG.E [R184.64], R249 ;  /* 0x000000f9b8002986 */ /* 0x0103e4000c101904 */
[C---:B-1----:R-:W-:Y:S02]  /*ae350*/  IMAD.WIDE R184, R186.reuse, 0x4, R222 ;  /* 0x00000004bab87825 */ /* 0x042fe400078e02de */
[----:B------:R-:W4:Y:S02]  /*ae360*/  LDL.LU R249, [R1+0x6ec] ;  /* 0x0006ec0001f97983 */ /* 0x000f240000300800 */
[----:B------:R-:W-:Y:S02]  /*ae370*/  IMAD.WIDE R186, R186, 0x4, R224 ;  /* 0x00000004baba7825 */ /* 0x000fe400078e02e0 */
[----:B------:R-:W-:Y:S04]  /*ae380*/  @P3 STG.E [R184.64], R194 ;  /* 0x000000c2b8003986 */ /* 0x000fe8000c101904 */
[----:B---3--:R-:W-:Y:S04]  /*ae390*/  @P5 STG.E [R186.64], R195 ;  /* 0x000000c3ba005986 */ /* 0x008fe8000c101904 */
[----:B------:R1:W-:Y:S04]  /*ae3a0*/  @P6 STG.E [R188.64], R197 ;  /* 0x000000c5bc006986 */ /* 0x0003e8000c101904 */
[----:B-1----:R-:W3:Y:S04]  /*ae3b0*/  LDL.LU R197, [R1+0x6dc] ;  /* 0x0006dc0001c57983 */ /* 0x002ee80000300800 */
[----:B------:R-:W3:Y:S04]  /*ae3c0*/  LDL.LU R193, [R1+0x4254] ;  /* 0x0042540001c17983 */ /* 0x000ee80000300800 */
[----:B--2---:R1:W-:Y:S04]  /*ae3d0*/  @P4 STG.E [R190.64], R248 ;  /* 0x000000f8be004986 */ /* 0x0043e8000c101904 */
[----:B-1----:R-:W2:Y:S01]  /*ae3e0*/  LDL.LU R248, [R1+0x5dc] ;  /* 0x0005dc0001f87983 */ /* 0x002ea20000300800 */
[----:B------:R-:W-:Y:S01]  /*ae3f0*/  ISETP.LT.AND P2, PT, R11, c[0x0][0x178], !P0 ;  /* 0x00005e000b007a0c */ /* 0x000fe20004741270 */
[----:B------:R-:W-:-:S02]  /*ae400*/  IMAD.WIDE R184, R192, 0x4, R6 ;  /* 0x00000004c0b87825 */ /* 0x000fc400078e0206 */
[----:B------:R-:W2:Y:S01]  /*ae410*/  LDL.LU R194, [R1+0x4ec] ;  /* 0x0004ec0001c27983 */ /* 0x000ea20000300800 */
[----:B------:R-:W-:-:S03]  /*ae420*/  ISETP.LT.AND P1, PT, R67, c[0x0][0x178], !P0 ;  /* 0x00005e0043007a0c */ /* 0x000fc60004721270 */
[----:B------:R-:W2:Y:S01]  /*ae430*/  LDL.LU R195, [R1+0x4dc] ;  /* 0x0004dc0001c37983 */ /* 0x000ea20000300800 */
[----:B------:R-:W-:Y:S02]  /*ae440*/  ISETP.LT.AND P6, PT, R51, c[0x0][0x178], !P0 ;  /* 0x00005e0033007a0c */ /* 0x000fe400047c1270 */
[----:B------:R-:W-:Y:S01]  /*ae450*/  ISETP.LT.AND P5, PT, R19, c[0x0][0x178], !P0 ;  /* 0x00005e0013007a0c */ /* 0x000fe200047a1270 */
[----:B------:R-:W-:Y:S01]  /*ae460*/  IMAD.WIDE R186, R192, 0x4, R200 ;  /* 0x00000004c0ba7825 */ /* 0x000fe200078e02c8 */
[----:B------:R-:W-:Y:S02]  /*ae470*/  ISETP.LT.AND P4, PT, R35, c[0x0][0x178], !P0 ;  /* 0x00005e0023007a0c */ /* 0x000fe40004781270 */
[----:B------:R-:W-:Y:S01]  /*ae480*/  ISETP.LT.AND P3, PT, R250, c[0x0][0x178], !P0 ;  /* 0x00005e00fa007a0c */ /* 0x000fe20004761270 */
[----:B------:R1:W-:Y:S04]  /*ae490*/  @P2 STG.E [R184.64], R196 ;  /* 0x000000c4b8002986 */ /* 0x0003e8000c101904 */
[----:B-1----:R-:W2:Y:S01]  /*ae4a0*/  LDL.LU R196, [R1+0x8c] ;  /* 0x00008c0001c47983 */ /* 0x002ea20000300800 */
[----:B------:R-:W-:-:S04]  /*ae4b0*/  IMAD.WIDE R184, R192, 0x4, R202 ;  /* 0x00000004c0b87825 */ /* 0x000fc800078e02ca */
[----:B------:R-:W-:Y:S01]  /*ae4c0*/  IMAD.WIDE R188, R192, 0x4, R206 ;  /* 0x00000004c0bc7825 */ /* 0x000fe200078e02ce */
[----:B------:R-:W-:-:S03]  /*ae4d0*/  ISETP.LT.AND P2, PT, R247, c[0x0][0x178], !P0 ;  /* 0x00005e00f7007a0c */ /* 0x000fc60004741270 */
[----:B------:R-:W-:Y:S01]  /*ae4e0*/  IMAD.WIDE R190, R192, 0x4, R208 ;  /* 0x00000004c0be7825 */ /* 0x000fe200078e02d0 */
[----:B------:R1:W-:Y:S01]  /*ae4f0*/  @P1 STG.E [R186.64], R251 ;  /* 0x000000fbba001986 */ /* 0x0003e2000c101904 */
[----:B------:R-:W-:-:S03]  /*ae500*/  ISETP.LT.AND P1, PT, R246, c[0x0][0x178], !P0 ;  /* 0x00005e00f6007a0c */ /* 0x000fc60004721270 */
[----:B------:R1:W-:Y:S04]  /*ae510*/  @P6 STG.E [R184.64], R240 ;  /* 0x000000f0b8006986 */ /* 0x0003e8000c101904 */
[----:B-1----:R-:W2:Y:S01]  /*ae520*/  LDL.LU R251, [R1+0x7c] ;  /* 0x00007c0001fb7983 */ /* 0x002ea20000300800 */
[----:B------:R-:W-:-:S05]  /*ae530*/  IMAD.WIDE R186, R192, 0x4, R204 ;  /* 0x00000004c0ba7825 */ /* 0x000fca00078e02cc */
[----:B------:R-:W-:Y:S04]  /*ae540*/  @P5 STG.E [R186.64], R199 ;  /* 0x000000c7ba005986 */ /* 0x000fe8000c101904 */
[----:B------:R1:W-:Y:S01]  /*ae550*/  @P4 STG.E [R188.64], R198 ;  /* 0x000000c6bc004986 */ /* 0x0003e2000c101904 */
[----:B------:R-:W-:-:S03]  /*ae560*/  IMAD.WIDE R184, R192, 0x4, R210 ;  /* 0x00000004c0b87825 */ /* 0x000fc600078e02d2 */
[----:B-1----:R-:W2:Y:S01]  /*ae570*/  LDL.LU R198, [R1+0x1c] ;  /* 0x00001c0001c67983 */ /* 0x002ea20000300800 */
[----:B------:R-:W-:-:S03]  /*ae580*/  IMAD.WIDE R186, R192, 0x4, R212 ;  /* 0x00000004c0ba7825 */ /* 0x000fc600078e02d4 */
[----:B----4-:R1:W-:Y:S04]  /*ae590*/  @P3 STG.E [R190.64], R249 ;  /* 0x000000f9be003986 */ /* 0x0103e8000c101904 */
[----:B-1----:R-:W4:Y:S04]  /*ae5a0*/  LDL.LU R249, [R1+0xc] ;  /* 0x00000c0001f97983 */ /* 0x002f280000300800 */
[----:B------:R-:W4:Y:S04]  /*ae5b0*/  LDL.LU R240, [R1+0x1d28] ;  /* 0x001d280001f07983 */ /* 0x000f280000300800 */
[----:B------:R-:W4:Y:S04]  /*ae5c0*/  LDL.LU R199, [R1+0x1cf8] ;  /* 0x001cf80001c77983 */ /* 0x000f280000300800 */
[----:B---3--:R1:W-:Y:S04]  /*ae5d0*/  @P2 STG.E [R184.64], R197 ;  /* 0x000000c5b8002986 */ /* 0x0083e8000c101904 */
[----:B-1----:R-:W3:Y:S04]  /*ae5e0*/  LDL.LU R197, [R1+0x1cc8] ;  /* 0x001cc80001c57983 */ /* 0x002ee80000300800 */
[----:B--2---:R1:W-:Y:S04]  /*ae5f0*/  @P1 STG.E [R186.64], R248 ;  /* 0x000000f8ba001986 */ /* 0x0043e8000c101904 */
        /* <DEDUP_REMOVED lines=10> */
[----:B------:R-:W-:Y:S01]  /*ae6a0*/  ISETP.LT.AND P1, PT, R229, c[0x0][0x178], !P0 ;  /* 0x00005e00e5007a0c */ /* 0x000fe20004721270 */
[----:B------:R-:W-:Y:S02]  /*ae6b0*/  IMAD.WIDE R190, R192, 0x4, R220 ;  /* 0x00000004c0be7825 */ /* 0x000fe400078e02dc */
[----:B------:R1:W-:Y:S04]  /*ae6c0*/  @P5 STG.E [R188.64], R196 ;  /* 0x000000c4bc005986 */ /* 0x0003e8000c101904 */
[----:B-1----:R-:W2:Y:S01]  /*ae6d0*/  LDL.LU R196, [R1+0x15b8] ;  /* 0x0015b80001c47983 */ /* 0x002ea20000300800 */
[----:B------:R-:W-:Y:S01]  /*ae6e0*/  ISETP.LT.AND P0, PT, R228, c[0x0][0x178], !P0 ;  /* 0x00005e00e4007a0c */ /* 0x000fe20004701270 */
[----:B------:R-:W-:Y:S01]  /*ae6f0*/  IMAD.WIDE R184, R192, 0x4, R222 ;  /* 0x00000004c0b87825 */ /* 0x000fe200078e02de */
[----:B------:R-:W-:-:S04]  /*ae700*/  ISETP.GE.AND P2, PT, R193, c[0x0][0x17c], PT ;  /* 0x00005f00c1007a0c */ /* 0x000fc80003f46270 */
[----:B------:R-:W-:Y:S01]  /*ae710*/  ISETP.LT.AND P6, PT, R83, c[0x0][0x178], !P2 ;  /* 0x00005e0053007a0c */ /* 0x000fe200057c1270 */
[C---:B------:R-:W-:Y:S01]  /*ae720*/  IMAD.WIDE R186, R192.reuse, 0x4, R224 ;  /* 0x00000004c0ba7825 */ /* 0x040fe200078e02e0 */
[----:B------:R-:W-:Y:S02]  /*ae730*/  ISETP.LT.AND P5, PT, R107, c[0x0][0x178], !P2 ;  /* 0x00005e006b007a0c */ /* 0x000fe400057a1270 */
[----:B------:R-:W-:Y:S01]  /*ae740*/  ISETP.LT.AND P3, PT, R67, c[0x0][0x178], !P2 ;  /* 0x00005e0043007a0c */ /* 0x000fe20005761270 */
[----:B------:R1:W-:Y:S01]  /*ae750*/  @P4 STG.E [R190.64], R251 ;  /* 0x000000fbbe004986 */ /* 0x0003e2000c101904 */
[----:B------:R-:W-:Y:S02]  /*ae760*/  ISETP.LT.AND P4, PT, R11, c[0x0][0x178], !P2 ;  /* 0x00005e000b007a0c */ /* 0x000fe40005781270 */
[----:B------:R-:W-:Y:S01]  /*ae770*/  IADD3 R192, R192, c[0x0][0x198], RZ ;  /* 0x00006600c0c07a10 */ /* 0x000fe20007ffe0ff */
[----:B-1----:R-:W2:Y:S04]  /*ae780*/  LDL.LU R251, [R1+0x15a8] ;  /* 0x0015a80001fb7983 */ /* 0x002ea80000300800 */
[----:B------:R-:W2:Y:S04]  /*ae790*/  LDL.LU R194, [R1+0x1318] ;  /* 0x0013180001c27983 */ /* 0x000ea80000300800 */
[----:B------:R-:W2:Y:S04]  /*ae7a0*/  LDL.LU R195, [R1+0xeb8] ;  /* 0x000eb80001c37983 */ /* 0x000ea80000300800 */
[----:B------:R1:W-:Y:S01]  /*ae7b0*/  @P1 STG.E [R184.64], R198 ;  /* 0x000000c6b8001986 */ /* 0x0003e2000c101904 */
[----:B------:R-:W-:-:S03]  /*ae7c0*/  IMAD.WIDE R188, R192, 0x4, R6 ;  /* 0x00000004c0bc7825 */ /* 0x000fc600078e0206 */
[----:B-1----:R-:W2:Y:S01]  /*ae7d0*/  LDL.LU R198, [R1+0xde8] ;  /* 0x000de80001c67983 */ /* 0x002ea20000300800 */
[----:B------:R-:W-:-:S04]  /*ae7e0*/  IMAD.WIDE R184, R192, 0x4, R2 ;  /* 0x00000004c0b87825 */ /* 0x000fc800078e0202 */
[C---:B------:R-:W-:Y:S01]  /*ae7f0*/  IMAD.WIDE R190, R192.reuse, 0x4, R200 ;  /* 0x00000004c0be7825 */ /* 0x040fe200078e02c8 */
[----:B----4-:R1:W-:Y:S04]  /*ae800*/  @P0 STG.E [R186.64], R249 ;  /* 0x000000f9ba000986 */ /* 0x0103e8000c101904 */
[----:B------:R-:W-:Y:S04]  /*ae810*/  @P6 STG.E [R184.64], R240 ;  /* 0x000000f0b8006986 */ /* 0x000fe8000c101904 */
[----:B-1----:R-:W4:Y:S01]  /*ae820*/  LDL.LU R249, [R1+0xc08] ;  /* 0x000c080001f97983 */ /* 0x002f220000300800 */
[----:B------:R-:W-:-:S03]  /*ae830*/  IMAD.WIDE R186, R192, 0x4, R4 ;  /* 0x00000004c0ba7825 */ /* 0x000fc600078e0204 */
[----:B------:R-:W4:Y:S04]  /*ae840*/  LDL.LU R193, [R1+0x4258] ;  /* 0x0042580001c17983 */ /* 0x000f280000300800 */
[----:B------:R-:W-:Y:S04]  /*ae850*/  @P5 STG.E [R186.64], R199 ;  /* 0x000000c7ba005986 */ /* 0x000fe8000c101904 */
[----:B---3--:R1:W-:Y:S04]  /*ae860*/  @P4 STG.E [R188.64], R197 ;  /* 0x000000c5bc004986 */ /* 0x0083e8000c101904 */
        /* <DEDUP_REMOVED lines=13> */
[----:B------:R1:W-:Y:S04]  /*ae940*/  @P1 STG.E [R184.64], R196 ;  /* 0x000000c4b8001986 */ /* 0x0003e8000c101904 */
[----:B-1----:R-:W2:Y:S01]  /*ae950*/  LDL.LU R196, [R1+0x5e8] ;  /* 0x0005e80001c47983 */ /* 0x002ea20000300800 */
[----:B------:R-:W-:Y:S01]  /*ae960*/  IMAD.WIDE R184, R192, 0x4, R206 ;  /* 0x00000004c0b87825 */ /* 0x000fe200078e02ce */
[----:B------:R-:W-:-:S03]  /*ae970*/  ISETP.LT.AND P1, PT, R245, c[0x0][0x178], !P2 ;  /* 0x00005e00f5007a0c */ /* 0x000fc60005721270 */
[----:B------:R-:W-:Y:S01]  /*ae980*/  IMAD.WIDE R190, R192, 0x4, R212 ;  /* 0x00000004c0be7825 */ /* 0x000fe200078e02d4 */
[----:B------:R1:W-:Y:S01]  /*ae990*/  @P0 STG.E [R186.64], R251 ;  /* 0x000000fbba000986 */ /* 0x0003e2000c101904 */
[----:B------:R-:W-:-:S03]  /*ae9a0*/  ISETP.LT.AND P0, PT, R244, c[0x0][0x178], !P2 ;  /* 0x00005e00f4007a0c */ /* 0x000fc60005701270 */
[----:B------:R1:W-:Y:S02]  /*ae9b0*/  @P6 STG.E [R184.64], R194 ;  /* 0x000000c2b8006986 */ /* 0x0003e4000c101904 */
[C---:B-1----:R-:W-:Y:S02]  /*ae9c0*/  IMAD.WIDE R186, R192.reuse, 0x4, R208 ;  /* 0x00000004c0ba7825 */ /* 0x042fe400078e02d0 */
[----:B------:R-:W2:Y:S04]  /*ae9d0*/  LDL.LU R251, [R1+0x338] ;  /* 0x0003380001fb7983 */ /* 0x000ea80000300800 */
[----:B------:R-:W-:Y:S04]  /*ae9e0*/  @P5 STG.E [R186.64], R195 ;  /* 0x000000c3ba005986 */ /* 0x000fe8000c101904 */
[----:B------:R-:W2:Y:S04]  /*ae9f0*/  LDL.LU R240, [R1+0x328] ;  /* 0x0003280001f07983 */ /* 0x000ea80000300800 */
[----:B------:R1:W-:Y:S01]  /*aea00*/  @P4 STG.E [R188.64], R198 ;  /* 0x000000c6bc004986 */ /* 0x0003e2000c101904 */
[----:B------:R-:W-:-:S03]  /*aea10*/  IMAD.WIDE R184, R192, 0x4, R214 ;  /* 0x00000004c0b87825 */ /* 0x000fc600078e02d6 */
[----:B-1----:R-:W2:Y:S01]  /*aea20*/  LDL.LU R198, [R1+0x1d2c] ;  /* 0x001d2c0001c67983 */ /* 0x002ea20000300800 */
[----:B------:R-:W-:-:S03]  /*aea30*/  IMAD.WIDE R186, R192, 0x4, R216 ;  /* 0x00000004c0ba7825 */ /* 0x000fc600078e02d8 */
[----:B----4-:R1:W-:Y:S04]  /*aea40*/  @P3 STG.E [R190.64], R249 ;  /* 0x000000f9be003986 */ /* 0x0103e8000c101904 */
[----:B-1----:R-:W4:Y:S04]  /*aea50*/  LDL.LU R249, [R1+0x1cfc] ;  /* 0x001cfc0001f97983 */ /* 0x002f280000300800 */
[----:B------:R-:W4:Y:S04]  /*aea60*/  LDL.LU R195, [R1+0x1ccc] ;  /* 0x001ccc0001c37983 */ /* 0x000f280000300800 */
[----:B---3--:R1:W-:Y:S04]  /*aea70*/  @P1 STG.E [R184.64], R197 ;  /* 0x000000c5b8001986 */ /* 0x0083e8000c101904 */
[----:B-1----:R-:W3:Y:S04]  /*aea80*/  LDL.LU R197, [R1+0x1cac] ;  /* 0x001cac0001c57983 */ /* 0x002ee80000300800 */
[----:B--2---:R1:W-:Y:S04]  /*aea90*/  @P0 STG.E [R186.64], R248 ;  /* 0x000000f8ba000986 */ /* 0x0043e8000c101904 */
[----:B-1----:R-:W3:Y:S01]  /*aeaa0*/  LDL.LU R248, [R1+0x15bc] ;  /* 0x0015bc0001f87983 */ /* 0x002ee20000300800 */
[----:B------:R-:W-:-:S02]  /*aeab0*/  ISETP.LT.AND P4, PT, R231, c[0x0][0x178], !P2 ;  /* 0x00005e00e7007a0c */ /* 0x000fc40005781270 */
[----:B------:R-:W-:Y:S01]  /*aeac0*/  ISETP.LT.AND P5, PT, R230, c[0x0][0x178], !P2 ;  /* 0x00005e00e6007a0c */ /* 0x000fe200057a1270 */
[C---:B------:R-:W-:Y:S01]  /*aead0*/  IMAD.WIDE R188, R192.reuse, 0x4, R218 ;  /* 0x00000004c0bc7825 */ /* 0x040fe200078e02da */
[----:B------:R-:W3:Y:S03]  /*aeae0*/  LDL.LU R194, [R1+0x15ac] ;  /* 0x0015ac0001c27983 */ /* 0x000ee60000300800 */
[----:B------:R-:W-:Y:S01]  /*aeaf0*/  IMAD.WIDE R184, R192, 0x4, R220 ;  /* 0x00000004c0b87825 */ /* 0x000fe200078e02dc */
[----:B------:R-:W-:-:S05]  /*aeb00*/  ISETP.LT.AND P6, PT, R229, c[0x0][0x178], !P2 ;  /* 0x00005e00e5007a0c */ /* 0x000fca00057c1270 */
[----:B------:R1:W-:Y:S01]  /*aeb10*/  @P4 STG.E [R188.64], R199 ;  /* 0x000000c7bc004986 */ /* 0x0003e2000c101904 */
[----:B------:R-:W-:Y:S02]  /*aeb20*/  ISETP.GE.AND P3, PT, R193, c[0x0][0x17c], PT ;  /* 0x00005f00c1007a0c */ /* 0x000fe40003f66270 */
[----:B------:R-:W-:Y:S01]  /*aeb30*/  ISETP.LT.AND P2, PT, R228, c[0x0][0x178], !P2 ;  /* 0x00005e00e4007a0c */ /* 0x000fe20005741270 */
[----:B-1----:R-:W3:Y:S04]  /*aeb40*/  LDL.LU R199, [R1+0x131c] ;  /* 0x00131c0001c77983 */ /* 0x002ee80000300800 */
[----:B------:R1:W-:Y:S01]  /*aeb50*/  @P5 STG.E [R184.64], R196 ;  /* 0x000000c4b8005986 */ /* 0x0003e2000c101904 */
[----:B------:R-:W-:Y:S01]  /*aeb60*/  ISETP.LT.AND P1, PT, R83, c[0x0][0x178], !P3 ;  /* 0x00005e0053007a0c */ /* 0x000fe20005f21270 */
[----:B------:R-:W-:-:S02]  /*aeb70*/  IMAD.WIDE R186, R192, 0x4, R222 ;  /* 0x00000004c0ba7825 */ /* 0x000fc400078e02de */
[----:B-1----:R-:W3:Y:S01]  /*aeb80*/  LDL.LU R196, [R1+0xebc] ;  /* 0x000ebc0001c47983 */ /* 0x002ee20000300800 */
[C---:B------:R-:W-:Y:S02]  /*aeb90*/  IADD3 R193, R192.reuse, c[0x0][0x198], RZ ;  /* 0x00006600c0c17a10 */ /* 0x040fe40007ffe0ff */
[----:B------:R-:W-:Y:S01]  /*aeba0*/  ISETP.LT.AND P0, PT, R107, c[0x0][0x178], !P3 ;  /* 0x00005e006b007a0c */ /* 0x000fe20005f01270 */
[----:B------:R-:W-:Y:S01]  /*aebb0*/  IMAD.WIDE R184, R192, 0x4, R224 ;  /* 0x00000004c0b87825 */ /* 0x000fe200078e02e0 */
[----:B------:R-:W-:Y:S02]  /*aebc0*/  ISETP.LT.AND P5, PT, R67, c[0x0][0x178], !P3 ;  /* 0x00005e0043007a0c */ /* 0x000fe40005fa1270 */
[----:B------:R-:W-:Y:S01]  /*aebd0*/  ISETP.LT.AND P4, PT, R51, c[0x0][0x178], !P3 ;  /* 0x00005e0033007a0c */ /* 0x000fe20005f81270 */
[----:B------:R-:W-:Y:S01]  /*aebe0*/  IMAD.WIDE R188, R193, 0x4, R4 ;  /* 0x00000004c1bc7825 */ /* 0x000fe200078e0204 */
[----:B------:R1:W-:Y:S01]  /*aebf0*/  @P6 STG.E [R186.64], R251 ;  /* 0x000000fbba006986 */ /* 0x0003e2000c101904 */
[----:B------:R-:W-:-:S03]  /*aec00*/  ISETP.LT.AND P6, PT, R11, c[0x0][0x178], !P3 ;  /* 0x00005e000b007a0c */ /* 0x000fc60005fc1270 */
[----:B------:R1:W-:Y:S02]  /*aec10*/  @P2 STG.E [R184.64], R240 ;  /* 0x000000f0b8002986 */ /* 0x0003e4000c101904 */
[C---:B-1----:R-:W-:Y:S02]  /*aec20*/  IMAD.WIDE R186, R193.reuse, 0x4, R2 ;  /* 0x00000004c1ba7825 */ /* 0x042fe400078e0202 */
[----:B------:R-:W3:Y:S04]  /*aec30*/  LDL.LU R251, [R1+0xdec] ;  /* 0x000dec0001fb7983 */ /* 0x000ee80000300800 */
[----:B------:R1:W-:Y:S01]  /*aec40*/  @P1 STG.E [R186.64], R198 ;  /* 0x000000c6ba001986 */ /* 0x0003e2000c101904 */
[----:B------:R-:W-:-:S03]  /*aec50*/  IMAD.WIDE R184, R193, 0x4, R6 ;  /* 0x00000004c1b87825 */ /* 0x000fc600078e0206 */
[----:B-1----:R-:W3:Y:S01]  /*aec60*/  LDL.LU R198, [R1+0xc0c] ;  /* 0x000c0c0001c67983 */ /* 0x002ee20000300800 */
[----:B------:R-:W-:-:S03]  /*aec70*/  IMAD.WIDE R186, R193, 0x4, R200 ;  /* 0x00000004c1ba7825 */ /* 0x000fc600078e02c8 */
[----:B------:R-:W3:Y:S04]  /*aec80*/  LDL.LU R192, [R1+0x425c] ;  /* 0x00425c0001c07983 */ /* 0x000ee80000300800 */
[----:B----4-:R1:W-:Y:S04]  /*aec90*/  @P0 STG.E [R188.64], R249 ;  /* 0x000000f9bc000986 */ /* 0x0103e8000c101904 */
[----:B------:R4:W-:Y:S04]  /*aeca0*/  @P6 STG.E [R184.64], R195 ;  /* 0x000000c3b8006986 */ /* 0x0009e8000c101904 */
[----:B-1----:R-:W2:Y:S01]  /*aecb0*/  LDL.LU R249, [R1+0x9ac] ;  /* 0x0009ac0001f97983 */ /* 0x002ea20000300800 */
[----:B------:R-:W-:-:S03]  /*aecc0*/  IMAD.WIDE R188, R193, 0x4, R202 ;  /* 0x00000004c1bc7825 */ /* 0x000fc600078e02ca */
[----:B------:R-:W2:Y:S04]  /*aecd0*/  LDL.LU R240, [R1+0x99c] ;  /* 0x00099c0001f07983 */ /* 0x000ea80000300800 */
[----:B----4-:R-:W4:Y:S04]  /*aece0*/  LDL.LU R195, [R1+0x81c] ;  /* 0x00081c0001c37983 */ /* 0x010f280000300800 */
[----:B---3--:R1:W-:Y:S04]  /*aecf0*/  @P5 STG.E [R186.64], R197 ;  /* 0x000000c5ba005986 */ /* 0x0083e8000c101904 */
[----:B-1----:R-:W3:Y:S04]  /*aed00*/  LDL.LU R197, [R1+0x5ec] ;  /* 0x0005ec0001c57983 */ /* 0x002ee80000300800 */
        /* <DEDUP_REMOVED lines=12> */
[----:B------:R1:W-:Y:S04]  /*aedd0*/  @P2 STG.E [R188.64], R196 ;  /* 0x000000c4bc002986 */ /* 0x0003e8000c101904 */
[----:B-1----:R-:W3:Y:S01]  /*aede0*/  LDL.LU R196, [R1+0x32c] ;  /* 0x00032c0001c47983 */ /* 0x002ee20000300800 */
[----:B------:R-:W-:Y:S01]  /*aedf0*/  ISETP.LT.AND P4, PT, R245, c[0x0][0x178], !P3 ;  /* 0x00005e00f5007a0c */ /* 0x000fe20005f81270 */
[----:B------:R-:W-:Y:S01]  /*aee00*/  IMAD.WIDE R190, R193, 0x4, R210 ;  /* 0x00000004c1be7825 */ /* 0x000fe200078e02d2 */
[----:B------:R-:W-:-:S03]  /*aee10*/  ISETP.LT.AND P1, PT, R244, c[0x0][0x178], !P3 ;  /* 0x00005e00f4007a0c */ /* 0x000fc60005f21270 */
[----:B------:R-:W-:Y:S01]  /*aee20*/  IMAD.WIDE R184, R193, 0x4, R212 ;  /* 0x00000004c1b87825 */ /* 0x000fe200078e02d4 */
[----:B------:R-:W-:-:S03]  /*aee30*/  ISETP.LT.AND P2, PT, R231, c[0x0][0x178], !P3 ;  /* 0x00005e00e7007a0c */ /* 0x000fc60005f41270 */
[C---:B------:R-:W-:Y:S01]  /*aee40*/  IMAD.WIDE R186, R193.reuse, 0x4, R214 ;  /* 0x00000004c1ba7825 */ /* 0x040fe200078e02d6 */
[----:B------:R1:W-:Y:S01]  /*aee50*/  @P6 STG.E [R190.64], R251 ;  /* 0x000000fbbe006986 */ /* 0x0003e2000c101904 */
[----:B------:R-:W-:Y:S02]  /*aee60*/  ISETP.LT.AND P6, PT, R230, c[0x0][0x178], !P3 ;  /* 0x00005e00e6007a0c */ /* 0x000fe40005fc1270 */
[----:B------:R-:W-:Y:S01]  /*aee70*/  IMAD.WIDE R188, R193, 0x4, R220 ;  /* 0x00000004c1bc7825 */ /* 0x000fe200078e02dc */
[----:B-1----:R-:W3:Y:S04]  /*aee80*/  LDL.LU R251, [R1+0x1dc8] ;  /* 0x001dc80001fb7983 */ /* 0x002ee80000300800 */
[----:B------:R-:W3:Y:S04]  /*aee90*/  LDL.LU R194, [R1+0x1da8] ;  /* 0x001da80001c27983 */ /* 0x000ee80000300800 */
[----:B------:R-:W3:Y:S04]  /*aeea0*/  LDL.LU R199, [R1+0x1d88] ;  /* 0x001d880001c77983 */ /* 0x000ee80000300800 */
[----:B------:R1:W-:Y:S01]  /*aeeb0*/  @P5 STG.E [R184.64], R198 ;  /* 0x000000c6b8005986 */ /* 0x0003e2000c101904 */
[----:B------:R-:W-:Y:S01]  /*aeec0*/  ISETP.LT.AND P5, PT, R229, c[0x0][0x178], !P3 ;  /* 0x00005e00e5007a0c */ /* 0x000fe20005fa1270 */
[----:B------:R-:W-:-:S02]  /*aeed0*/  IMAD.WIDE R190, R193, 0x4, R222 ;  /* 0x00000004c1be7825 */ /* 0x000fc400078e02de */
[----:B-1----:R-:W3:Y:S02]  /*aeee0*/  LDL.LU R198, [R1+0x1d68] ;  /* 0x001d680001c67983 */ /* 0x002ee40000300800 */
[C---:B------:R-:W-:Y:S02]  /*aeef0*/  IMAD.WIDE R184, R193.reuse, 0x4, R216 ;  /* 0x00000004c1b87825 */ /* 0x040fe400078e02d8 */
[----:B--2---:R1:W-:Y:S04]  /*aef00*/  @P4 STG.E [R186.64], R249 ;  /* 0x000000f9ba004986 */ /* 0x0043e8000c101904 */
[----:B------:R-:W-:Y:S04]  /*aef10*/  @P1 STG.E [R184.64], R240 ;  /* 0x000000f0b8001986 */ /* 0x000fe8000c101904 */
[----:B-1----:R-:W2:Y:S01]  /*aef20*/  LDL.LU R249, [R1+0x1d48] ;  /* 0x001d480001f97983 */ /* 0x002ea20000300800 */
[----:B------:R-:W-:-:S05]  /*aef30*/  IMAD.WIDE R186, R193, 0x4, R218 ;  /* 0x00000004c1ba7825 */ /* 0x000fca00078e02da */
[----:B----4-:R-:W-:Y:S04]  /*aef40*/  @P2 STG.E [R186.64], R195 ;  /* 0x000000c3ba002986 */ /* 0x010fe8000c101904 */
[----:B---3--:R1:W-:Y:S04]  /*aef50*/  @P6 STG.E [R188.64], R197 ;  /* 0x000000c5bc006986 */ /* 0x0083e8000c101904 */
[----:B-1----:R-:W3:Y:S04]  /*aef60*/  LDL.LU R197, [R1+0x1d18] ;  /* 0x001d180001c57983 */ /* 0x002ee80000300800 */
[----:B------:R1:W-:Y:S04]  /*aef70*/  @P5 STG.E [R190.64], R248 ;  /* 0x000000f8be005986 */ /* 0x0003e8000c101904 */
[----:B-1----:R-:W4:Y:S01]  /*aef80*/  LDL.LU R248, [R1+0x1ce8] ;  /* 0x001ce80001f87983 */ /* 0x002f220000300800 */
[----:B------:R-:W-:Y:S01]  /*aef90*/  ISETP.LT.AND P3, PT, R228, c[0x0][0x178], !P3 ;  /* 0x00005e00e4007a0c */ /* 0x000fe20005f61270 */
[C---:B------:R-:W-:Y:S01]  /*aefa0*/  IMAD.WIDE R184, R193.reuse, 0x4, R224 ;  /* 0x00000004c1b87825 */ /* 0x040fe200078e02e0 */
[----:B------:R-:W-:Y:S01]  /*aefb0*/  ISETP.GE.AND P0, PT, R192, c[0x0][0x17c], PT ;  /* 0x00005f00c0007a0c */ /* 0x000fe20003f06270 */
[----:B------:R-:W4:Y:S01]  /*aefc0*/  LDL.LU R240, [R1+0x1cb8] ;  /* 0x001cb80001f07983 */ /* 0x000f220000300800 */
[----:B------:R-:W-:-:S03]  /*aefd0*/  IADD3 R192, R193, c[0x0][0x198], RZ ;  /* 0x00006600c1c07a10 */ /* 0x000fc60007ffe0ff */
[----:B------:R-:W4:Y:S04]  /*aefe0*/  LDL.LU R193, [R1+0x4260] ;  /* 0x0042600001c17983 */ /* 0x000f280000300800 */
[----:B------:R-:W4:Y:S01]  /*aeff0*/  LDL.LU R195, [R1+0x16d8] ;  /* 0x0016d80001c37983 */ /* 0x000f220000300800 */
[----:B------:R-:W-:Y:S02]  /*af000*/  ISETP.LT.AND P4, PT, R83, c[0x0][0x178], !P0 ;  /* 0x00005e0053007a0c */ /* 0x000fe40004781270 */
[----:B------:R-:W-:Y:S02]  /*af010*/  ISETP.LT.AND P6, PT, R107, c[0x0][0x178], !P0 ;  /* 0x00005e006b007a0c */ /* 0x000fe400047c1270 */
[----:B------:R-:W-:Y:S01]  /*af020*/  ISETP.LT.AND P5, PT, R11, c[0x0][0x178], !P0 ;  /* 0x00005e000b007a0c */ /* 0x000fe200047a1270 */
[----:B------:R1:W-:Y:S01]  /*af030*/  @P3 STG.E [R184.64], R196 ;  /* 0x000000c4b8003986 */ /* 0x0003e2000c101904 */
[----:B------:R-:W-:-:S03]  /*af040*/  ISETP.LT.AND P2, PT, R67, c[0x0][0x178], !P0 ;  /* 0x00005e0043007a0c */ /* 0x000fc60004741270 */
[----:B-1----:R-:W4:Y:S01]  /*af050*/  LDL.LU R196, [R1+0x16c8] ;  /* 0x0016c80001c47983 */ /* 0x002f220000300800 */
[----:B------:R-:W-:Y:S01]  /*af060*/  IMAD.WIDE R186, R192, 0x4, R2 ;  /* 0x00000004c0ba7825 */ /* 0x000fe200078e0202 */
[----:B------:R-:W-:-:S03]  /*af070*/  ISETP.LT.AND P1, PT, R51, c[0x0][0x178], !P0 ;  /* 0x00005e0033007a0c */ /* 0x000fc60004721270 */
        /* <DEDUP_REMOVED lines=11> */
[----:B------:R-:W-:Y:S04]  /*af130*/  @P2 STG.E [R188.64], R198 ;  /* 0x000000c6bc002986 */ /* 0x000fe8000c101904 */
[----:B-1----:R-:W4:Y:S01]  /*af140*/  LDL.LU R199, [R1+0xf98] ;  /* 0x000f980001c77983 */ /* 0x002f220000300800 */
[----:B------:R-:W-:-:S03]  /*af150*/  IMAD.WIDE R186, R192, 0x4, R206 ;  /* 0x00000004c0ba7825 */ /* 0x000fc600078e02ce */
[----:B--2---:R1:W-:Y:S04]  /*af160*/  @P1 STG.E [R190.64], R249 ;  /* 0x000000f9be001986 */ /* 0x0043e8000c101904 */
[----:B-1----:R-:W2:Y:S04]  /*af170*/  LDL.LU R249, [R1+0xe08] ;  /* 0x000e080001f97983 */ /* 0x002ea80000300800 */
[----:B------:R-:W2:Y:S04]  /*af180*/  LDL.LU R194, [R1+0xcb8] ;  /* 0x000cb80001c27983 */ /* 0x000ea80000300800 */
[----:B------:R-:W2:Y:S04]  /*af190*/  LDL.LU R198, [R1+0x468] ;  /* 0x0004680001c67983 */ /* 0x000ea80000300800 */
[----:B---3--:R1:W-:Y:S04]  /*af1a0*/  @P4 STG.E [R184.64], R197 ;  /* 0x000000c5b8004986 */ /* 0x0083e8000c101904 */
[----:B-1----:R-:W3:Y:S04]  /*af1b0*/  LDL.LU R197, [R1+0x458] ;  /* 0x0004580001c57983 */ /* 0x002ee80000300800 */
        /* <DEDUP_REMOVED lines=10> */
[----:B------:R-:W-:-:S03]  /*af260*/  ISETP.LT.AND P2, PT, R245, c[0x0][0x178], !P0 ;  /* 0x00005e00f5007a0c */ /* 0x000fc60004741270 */
[----:B------:R1:W-:Y:S01]  /*af270*/  @P5 STG.E [R188.64], R196 ;  /* 0x000000c4bc005986 */ /* 0x0003e2000c101904 */
[----:B------:R-:W-:-:S03]  /*af280*/  ISETP.LT.AND P4, PT, R244, c[0x0][0x178], !P0 ;  /* 0x00005e00f4007a0c */ /* 0x000fc60004781270 */
[----:B-1----:R-:W4:Y:S01]  /*af290*/  LDL.LU R196, [R1+0x1dac] ;  /* 0x001dac0001c47983 */ /* 0x002f220000300800 */
[----:B------:R-:W-:Y:S01]  /*af2a0*/  ISETP.LT.AND P3, PT, R231, c[0x0][0x178], !P0 ;  /* 0x00005e00e7007a0c */ /* 0x000fe20004761270 */
[C---:B------:R-:W-:Y:S01]  /*af2b0*/  IMAD.WIDE R190, R192.reuse, 0x4, R214 ;  /* 0x00000004c0be7825 */ /* 0x040fe200078e02d6 */
[----:B------:R-:W-:Y:S02]  /*af2c0*/  ISETP.GE.AND P6, PT, R193, c[0x0][0x17c], PT ;  /* 0x00005f00c1007a0c */ /* 0x000fe40003fc6270 */
[----:B------:R-:W-:Y:S01]  /*af2d0*/  ISETP.LT.AND P1, PT, R229, c[0x0][0x178], !P0 ;  /* 0x00005e00e5007a0c */ /* 0x000fe20004721270 */
[----:B------:R-:W-:Y:S01]  /*af2e0*/  IMAD.WIDE R184, R192, 0x4, R216 ;  /* 0x00000004c0b87825 */ /* 0x000fe200078e02d8 */
[----:B------:R-:W-:-:S03]  /*af2f0*/  ISETP.LT.AND P5, PT, R83, c[0x0][0x178], !P6 ;  /* 0x00005e0053007a0c */ /* 0x000fc600077a1270 */
[C---:B------:R-:W-:Y:S01]  /*af300*/  IMAD.WIDE R186, R192.reuse, 0x4, R218 ;  /* 0x00000004c0ba7825 */ /* 0x040fe200078e02da */
[----:B------:R-:W-:Y:S01]  /*af310*/  IADD3 R193, R192, c[0x0][0x198], RZ ;  /* 0x00006600c0c17a10 */ /* 0x000fe20007ffe0ff */
[----:B------:R1:W-:Y:S01]  /*af320*/  @P2 STG.E [R190.64], R251 ;  /* 0x000000fbbe002986 */ /* 0x0003e2000c101904 */
[----:B------:R-:W-:Y:S02]  /*af330*/  ISETP.LT.AND P2, PT, R230, c[0x0][0x178], !P0 ;  /* 0x00005e00e6007a0c */ /* 0x000fe40004741270 */
        /* <DEDUP_REMOVED lines=9> */
[----:B-1----:R-:W2:Y:S01]  /*af3d0*/  LDL.LU R249, [R1+0x1d1c] ;  /* 0x001d1c0001f97983 */ /* 0x002ea20000300800 */
[----:B------:R-:W-:-:S03]  /*af3e0*/  IMAD.WIDE R186, R192, 0x4, R220 ;  /* 0x00000004c0ba7825 */ /* 0x000fc600078e02dc */
[----:B------:R-:W2:Y:S04]  /*af3f0*/  LDL.LU R199, [R1+0x1cec] ;  /* 0x001cec0001c77983 */ /* 0x000ea80000300800 */
[----:B------:R-:W-:Y:S04]  /*af400*/  @P2 STG.E [R186.64], R194 ;  /* 0x000000c2ba002986 */ /* 0x000fe8000c101904 */
[----:B------:R1:W-:Y:S04]  /*af410*/  @P1 STG.E [R184.64], R198 ;  /* 0x000000c6b8001986 */ /* 0x0003e8000c101904 */
[----:B---3--:R-:W-:Y:S04]  /*af420*/  @P0 STG.E [R188.64], R197 ;  /* 0x000000c5bc000986 */ /* 0x008fe8000c101904 */
[----:B-1----:R-:W3:Y:S04]  /*af430*/  LDL.LU R198, [R1+0x1cbc] ;  /* 0x001cbc0001c67983 */ /* 0x002ee80000300800 */
[----:B----4-:R1:W-:Y:S04]  /*af440*/  @P5 STG.E [R190.64], R248 ;  /* 0x000000f8be005986 */ /* 0x0103e8000c101904 */
[----:B-1----:R-:W3:Y:S01]  /*af450*/  LDL.LU R248, [R1+0x16dc] ;  /* 0x0016dc0001f87983 */ /* 0x002ee20000300800 */
[----:B------:R-:W-:Y:S01]  /*af460*/  ISETP.LT.AND P4, PT, R107, c[0x0][0x178], !P6 ;  /* 0x00005e006b007a0c */ /* 0x000fe20007781270 */
[----:B------:R-:W-:-:S02]  /*af470*/  IMAD.WIDE R184, R193, 0x4, R4 ;  /* 0x00000004c1b87825 */ /* 0x000fc400078e0204 */
[----:B------:R-:W3:Y:S04]  /*af480*/  LDL.LU R192, [R1+0x4264] ;  /* 0x0042640001c07983 */ /* 0x000ee80000300800 */
[----:B------:R-:W3:Y:S04]  /*af490*/  LDL.LU R194, [R1+0x16cc] ;  /* 0x0016cc0001c27983 */ /* 0x000ee80000300800 */
[----:B------:R-:W3:Y:S01]  /*af4a0*/  LDL.LU R197, [R1+0x11cc] ;  /* 0x0011cc0001c57983 */ /* 0x000ee20000300800 */
[----:B------:R-:W-:Y:S02]  /*af4b0*/  ISETP.LT.AND P3, PT, R11, c[0x0][0x178], !P6 ;  /* 0x00005e000b007a0c */ /* 0x000fe40007761270 */
[----:B------:R-:W-:Y:S01]  /*af4c0*/  ISETP.LT.AND P5, PT, R67, c[0x0][0x178], !P6 ;  /* 0x00005e0043007a0c */ /* 0x000fe200077a1270 */
[----:B------:R-:W-:Y:S01]  /*af4d0*/  IMAD.WIDE R186, R193, 0x4, R6 ;  /* 0x00000004c1ba7825 */ /* 0x000fe200078e0206 */
[----:B------:R-:W-:Y:S01]  /*af4e0*/  ISETP.LT.AND P2, PT, R51, c[0x0][0x178], !P6 ;  /* 0x00005e0033007a0c */ /* 0x000fe20007741270 */
[----:B------:R1:W-:Y:S04]  /*af4f0*/  @P4 STG.E [R184.64], R196 ;  /* 0x000000c4b8004986 */ /* 0x0003e8000c101904 */
[----:B-1----:R-:W3:Y:S01]  /*af500*/  LDL.LU R196, [R1+0xf9c] ;  /* 0x000f9c0001c47983 */ /* 0x002ee20000300800 */
[----:B------:R-:W-:Y:S01]  /*af510*/  ISETP.LT.AND P1, PT, R19, c[0x0][0x178], !P6 ;  /* 0x00005e0013007a0c */ /* 0x000fe20007721270 */
[----:B------:R-:W-:Y:S01]  /*af520*/  IMAD.WIDE R184, R193, 0x4, R200 ;  /* 0x00000004c1b87825 */ /* 0x000fe200078e02c8 */
[----:B------:R-:W-:-:S02]  /*af530*/  ISETP.LT.AND P0, PT, R35, c[0x0][0x178], !P6 ;  /* 0x00005e0023007a0c */ /* 0x000fc40007701270 */
[----:B------:R-:W-:Y:S01]  /*af540*/  ISETP.LT.AND P4, PT, R250, c[0x0][0x178], !P6 ;  /* 0x00005e00fa007a0c */ /* 0x000fe20007781270 */
[----:B------:R-:W-:-:S04]  /*af550*/  IMAD.WIDE R188, R193, 0x4, R204 ;  /* 0x00000004c1bc7825 */ /* 0x000fc800078e02cc */
[----:B------:R-:W-:Y:S01]  /*af560*/  IMAD.WIDE R190, R193, 0x4, R206 ;  /* 0x00000004c1be7825 */ /* 0x000fe200078e02ce */
[----:B------:R1:W-:Y:S01]  /*af570*/  @P3 STG.E [R186.64], R251 ;  /* 0x000000fbba003986 */ /* 0x0003e2000c101904 */
[----:B------:R-:W-:-:S03]  /*af580*/  ISETP.LT.AND P3, PT, R247, c[0x0][0x178], !P6 ;  /* 0x00005e00f7007a0c */ /* 0x000fc60007761270 */
[----:B------:R1:W-:Y:S04]  /*af590*/  @P5 STG.E [R184.64], R240 ;  /* 0x000000f0b8005986 */ /* 0x0003e8000c101904 */
[----:B-1----:R-:W3:Y:S01]  /*af5a0*/  LDL.LU R251, [R1+0xe0c] ;  /* 0x000e0c0001fb7983 */ /* 0x002ee20000300800 */
[----:B------:R-:W-:-:S05]  /*af5b0*/  IMAD.WIDE R186, R193, 0x4, R202 ;  /* 0x00000004c1ba7825 */ /* 0x000fca00078e02ca */
[----:B------:R1:W-:Y:S01]  /*af5c0*/  @P2 STG.E [R186.64], R195 ;  /* 0x000000c3ba002986 */ /* 0x0003e2000c101904 */
[----:B------:R-:W-:-:S04]  /*af5d0*/  IMAD.WIDE R184, R193, 0x4, R208 ;  /* 0x00000004c1b87825 */ /* 0x000fc800078e02d0 */
[----:B-1----:R-:W-:Y:S01]  /*af5e0*/  IMAD.WIDE R186, R193, 0x4, R210 ;  /* 0x00000004c1ba7825 */ /* 0x002fe200078e02d2 */
[----:B--2---:R1:W-:Y:S04]  /*af5f0*/  @P1 STG.E [R188.64], R249 ;  /* 0x000000f9bc001986 */ /* 0x0043e8000c101904 */
[----:B------:R2:W-:Y:S04]  /*af600*/  @P0 STG.E [R190.64], R199 ;  /* 0x000000c7be000986 */ /* 0x0005e8000c101904 */
[----:B-1----:R-:W4:Y:S04]  /*af610*/  LDL.LU R249, [R1+0xcbc] ;  /* 0x000cbc0001f97983 */ /* 0x002f280000300800 */
[----:B------:R-:W4:Y:S04]  /*af620*/  LDL.LU R195, [R1+0x46c] ;  /* 0x00046c0001c37983 */ /* 0x000f280000300800 */
[----:B--2---:R-:W2:Y:S04]  /*af630*/  LDL.LU R199, [R1+0x45c] ;  /* 0x00045c0001c77983 */ /* 0x004ea80000300800 */
        /* <DEDUP_REMOVED lines=11> */
[----:B------:R1:W-:Y:S01]  /*af6f0*/  @P2 STG.E [R186.64], R197 ;  /* 0x000000c5ba002986 */ /* 0x0003e2000c101904 */
[----:B------:R-:W-:-:S03]  /*af700*/  ISETP.LT.AND P0, PT, R231, c[0x0][0x178], !P6 ;  /* 0x00005e00e7007a0c */ /* 0x000fc60007701270 */
[----:B------:R1:W-:Y:S04]  /*af710*/  @P1 STG.E [R188.64], R196 ;  /* 0x000000c4bc001986 */ /* 0x0003e8000c101904 */
[----:B-1----:R-:W3:Y:S04]  /*af720*/  LDL.LU R197, [R1+0x1e18] ;  /* 0x001e180001c57983 */ /* 0x002ee80000300800 */
[----:B------:R-:W3:Y:S01]  /*af730*/  LDL.LU R196, [R1+0x1e08] ;  /* 0x001e080001c47983 */ /* 0x000ee20000300800 */
[----:B------:R-:W-:Y:S01]  /*af740*/  ISETP.LT.AND P4, PT, R230, c[0x0][0x178], !P6 ;  /* 0x00005e00e6007a0c */ /* 0x000fe20007781270 */
[C---:B------:R-:W-:Y:S01]  /*af750*/  IMAD.WIDE R190, R193.reuse, 0x4, R218 ;  /* 0x00000004c1be7825 */ /* 0x040fe200078e02da */
[----:B------:R-:W-:Y:S01]  /*af760*/  ISETP.GE.AND P3, PT, R192, c[0x0][0x17c], PT ;  /* 0x00005f00c0007a0c */ /* 0x000fe20003f66270 */
[----:B------:R-:W3:Y:S02]  /*af770*/  LDL.LU R240, [R1+0x1dd8] ;  /* 0x001dd80001f07983 */ /* 0x000ee40000300800 */
[----:B------:R-:W-:Y:S01]  /*af780*/  IMAD.WIDE R184, R193, 0x4, R220 ;  /* 0x00000004c1b87825 */ /* 0x000fe200078e02dc */
[----:B------:R-:W-:Y:S01]  /*af790*/  ISETP.LT.AND P2, PT, R83, c[0x0][0x178], !P3 ;  /* 0x00005e0053007a0c */ /* 0x000fe20005f41270 */
[----:B------:R-:W3:Y:S01]  /*af7a0*/  LDL.LU R194, [R1+0x1db8] ;  /* 0x001db80001c27983 */ /* 0x000ee20000300800 */
[----:B------:R-:W-:-:S02]  /*af7b0*/  ISETP.LT.AND P1, PT, R107, c[0x0][0x178], !P3 ;  /* 0x00005e006b007a0c */ /* 0x000fc40005f21270 */
[----:B------:R-:W-:Y:S01]  /*af7c0*/  IADD3 R192, R193, c[0x0][0x198], RZ ;  /* 0x00006600c1c07a10 */ /* 0x000fe20007ffe0ff */
[----:B------:R1:W-:Y:S01]  /*af7d0*/  @P0 STG.E [R190.64], R251 ;  /* 0x000000fbbe000986 */ /* 0x0003e2000c101904 */
[----:B------:R-:W-:Y:S02]  /*af7e0*/  ISETP.LT.AND P0, PT, R229, c[0x0][0x178], !P6 ;  /* 0x00005e00e5007a0c */ /* 0x000fe40007701270 */
[----:B------:R-:W-:Y:S01]  /*af7f0*/  ISETP.LT.AND P6, PT, R228, c[0x0][0x178], !P6 ;  /* 0x00005e00e4007a0c */ /* 0x000fe200077c1270 */
[----:B------:R-:W-:-:S04]  /*af800*/  IMAD.WIDE R186, R193, 0x4, R224 ;  /* 0x00000004c1ba7825 */ /* 0x000fc800078e02e0 */
[C---:B------:R-:W-:Y:S01]  /*af810*/  IMAD.WIDE R188, R192.reuse, 0x4, R2 ;  /* 0x00000004c0bc7825 */ /* 0x040fe200078e0202 */
[----:B-1----:R-:W3:Y:S03]  /*af820*/  LDL.LU R251, [R1+0x1d98] ;  /* 0x001d980001fb7983 */ /* 0x002ee60000300800 */
[----:B------:R-:W-:Y:S01]  /*af830*/  IMAD.WIDE R190, R192, 0x4, R4 ;  /* 0x00000004c0be7825 */ /* 0x000fe200078e0204 */
[----:B----4-:R1:W-:Y:S03]  /*af840*/  @P4 STG.E [R184.64], R249 ;  /* 0x000000f9b8004986 */ /* 0x0103e6000c101904 */
[----:B-1----:R-:W-:Y:S01]  /*af850*/  IMAD.WIDE R184, R193, 0x4, R222 ;  /* 0x00000004c1b87825 */ /* 0x002fe200078e02de */
[----:B------:R-:W4:Y:S04]  /*af860*/  LDL.LU R249, [R1+0x1d78] ;  /* 0x001d780001f97983 */ /* 0x000f280000300800 */
[----:B------:R1:W-:Y:S04]  /*af870*/  @P0 STG.E [R184.64], R195 ;  /* 0x000000c3b8000986 */ /* 0x0003e8000c101904 */
[----:B--2---:R-:W-:Y:S04]  /*af880*/  @P6 STG.E [R186.64], R199 ;  /* 0x000000c7ba006986 */ /* 0x004fe8000c101904 */
[----:B---3--:R-:W-:Y:S04]  /*af890*/  @P2 STG.E [R188.64], R198 ;  /* 0x000000c6bc002986 */ /* 0x008fe8000c101904 */
[----:B-1----:R-:W2:Y:S04]  /*af8a0*/  LDL.LU R195, [R1+0x1d58] ;  /* 0x001d580001c37983 */ /* 0x002ea80000300800 */
[----:B------:R1:W-:Y:S04]  /*af8b0*/  @P1 STG.E [R190.64], R248 ;  /* 0x000000f8be001986 */ /* 0x0003e8000c101904 */
[----:B-1----:R-:W3:Y:S01]  /*af8c0*/  LDL.LU R248, [R1+0x1d38] ;  /* 0x001d380001f87983 */ /* 0x002ee20000300800 */
[----:B------:R-:W-:-:S02]  /*af8d0*/  ISETP.LT.AND P5, PT, R11, c[0x0][0x178], !P3 ;  /* 0x00005e000b007a0c */ /* 0x000fc40005fa1270 */
[----:B------:R-:W-:Y:S01]  /*af8e0*/  ISETP.LT.AND P4, PT, R67, c[0x0][0x178], !P3 ;  /* 0x00005e0043007a0c */ /* 0x000fe20005f81270 */
[C---:B------:R-:W-:Y:S01]  /*af8f0*/  IMAD.WIDE R184, R192.reuse, 0x4, R6 ;  /* 0x00000004c0b87825 */ /* 0x040fe200078e0206 */
[----:B------:R-:W3:Y:S03]  /*af900*/  LDL.LU R193, [R1+0x4268] ;  /* 0x0042680001c17983 */ /* 0x000ee60000300800 */
[----:B------:R-:W-:Y:S01]  /*af910*/  IMAD.WIDE R186, R192, 0x4, R200 ;  /* 0x00000004c0ba7825 */ /* 0x000fe200078e02c8 */
[----:B------:R-:W3:Y:S04]  /*af920*/  LDL.LU R199, [R1+0x1d08] ;  /* 0x001d080001c77983 */ /* 0x000ee80000300800 */
[----:B------:R-:W3:Y:S04]  /*af930*/  LDL.LU R198, [R1+0x1cd8] ;  /* 0x001cd80001c67983 */ /* 0x000ee80000300800 */
[----:B------:R1:W-:Y:S04]  /*af940*/  @P5 STG.E [R184.64], R197 ;  /* 0x000000c5b8005986 */ /* 0x0003e8000c101904 */
[----:B------:R1:W-:Y:S04]  /*af950*/  @P4 STG.E [R186.64], R196 ;  /* 0x000000c4ba004986 */ /* 0x0003e8000c101904 */
[----:B-1----:R-:W3:Y:S04]  /*af960*/  LDL.LU R197, [R1+0x11e8] ;  /* 0x0011e80001c57983 */ /* 0x002ee80000300800 */
[----:B------:R-:W3:Y:S01]  /*af970*/  LDL.LU R196, [R1+0x1148] ;  /* 0x0011480001c47983 */ /* 0x000ee20000300800 */
        /* <DEDUP_REMOVED lines=16> */
[----:B----4-:R1:W-:Y:S04]  /*afa80*/  @P0 STG.E [R190.64], R249 ;  /* 0x000000f9be000986 */ /* 0x0103e8000c101904 */
[----:B-1----:R-:W4:Y:S04]  /*afa90*/  LDL.LU R249, [R1+0xfa8] ;  /* 0x000fa80001f97983 */ /* 0x002f280000300800 */
[----:B--2---:R1:W-:Y:S04]  /*afaa0*/  @P5 STG.E [R184.64], R195 ;  /* 0x000000c3b8005986 */ /* 0x0043e8000c101904 */
        /* <DEDUP_REMOVED lines=13> */
[----:B------:R1:W-:Y:S04]  /*afb80*/  @P6 STG.E [R186.64], R198 ;  /* 0x000000c6ba006986 */ /* 0x0003e8000c101904 */
[----:B------:R-:W-:Y:S04]  /*afb90*/  @P2 STG.E [R188.64], R197 ;  /* 0x000000c5bc002986 */ /* 0x000fe8000c101904 */
[----:B-1----:R-:W3:Y:S04]  /*afba0*/  LDL.LU R199, [R1+0x1e0c] ;  /* 0x001e0c0001c77983 */ /* 0x002ee80000300800 */
[----:B------:R1:W-:Y:S04]  /*afbb0*/  @P1 STG.E [R190.64], R196 ;  /* 0x000000c4be001986 */ /* 0x0003e8000c101904 */
[----:B------:R-:W3:Y:S04]  /*afbc0*/  LDL.LU R198, [R1+0x1ddc] ;  /* 0x001ddc0001c67983 */ /* 0x000ee80000300800 */
[----:B-1----:R-:W3:Y:S01]  /*afbd0*/  LDL.LU R196, [R1+0x1dbc] ;  /* 0x001dbc0001c47983 */ /* 0x002ee20000300800 */
[----:B------:R-:W-:-:S02]  /*afbe0*/  ISETP.LT.AND P4, PT, R229, c[0x0][0x178], !P3 ;  /* 0x00005e00e5007a0c */ /* 0x000fc40005f81270 */
[----:B------:R-:W-:Y:S02]  /*afbf0*/  ISETP.LT.AND P3, PT, R228, c[0x0][0x178], !P3 ;  /* 0x00005e00e4007a0c */ /* 0x000fe40005f61270 */
[----:B------:R-:W-:Y:S01]  /*afc00*/  ISETP.GE.AND P5, PT, R193, c[0x0][0x17c], PT ;  /* 0x00005f00c1007a0c */ /* 0x000fe20003fa6270 */
[C---:B------:R-:W-:Y:S01]  /*afc10*/  IMAD.WIDE R184, R192.reuse, 0x4, R222 ;  /* 0x00000004c0b87825 */ /* 0x040fe200078e02de */
[C---:B------:R-:W-:Y:S01]  /*afc20*/  IADD3 R186, R192.reuse, c[0x0][0x198], RZ ;  /* 0x00006600c0ba7a10 */ /* 0x040fe20007ffe0ff */
[----:B------:R-:W3:Y:S01]  /*afc30*/  LDL.LU R197, [R1+0x1d9c] ;  /* 0x001d9c0001c57983 */ /* 0x000ee20000300800 */
[----:B------:R-:W-:Y:S02]  /*afc40*/  ISETP.LT.AND P0, PT, R83, c[0x0][0x178], !P5 ;  /* 0x00005e0053007a0c */ /* 0x000fe40006f01270 */
[----:B------:R-:W-:Y:S01]  /*afc50*/  ISETP.LT.AND P2, PT, R107, c[0x0][0x178], !P5 ;  /* 0x00005e006b007a0c */ /* 0x000fe20006f41270 */
[----:B------:R-:W-:Y:S01]  /*afc60*/  IMAD.WIDE R188, R192, 0x4, R224 ;  /* 0x00000004c0bc7825 */ /* 0x000fe200078e02e0 */
[----:B------:R-:W-:-:S03]  /*afc70*/  ISETP.LT.AND P1, PT, R11, c[0x0][0x178], !P5 ;  /* 0x00005e000b007a0c */ /* 0x000fc60006f21270 */
[C---:B------:R-:W-:Y:S01]  /*afc80*/  IMAD.WIDE R190, R186.reuse, 0x4, R6 ;  /* 0x00000004babe7825 */ /* 0x040fe200078e0206 */
[----:B------:R1:W-:Y:S03]  /*afc90*/  @P4 STG.E [R184.64], R251 ;  /* 0x000000fbb8004986 */ /* 0x0003e6000c101904 */
[C---:B-1----:R-:W-:Y:S01]  /*afca0*/  IMAD.WIDE R184, R186.reuse, 0x4, R2 ;  /* 0x00000004bab87825 */ /* 0x042fe200078e0202 */
[----:B------:R-:W3:Y:S04]  /*afcb0*/  LDL.LU R251, [R1+0x1d7c] ;  /* 0x001d7c0001fb7983 */ /* 0x000ee80000300800 */
[----:B----4-:R1:W-:Y:S04]  /*afcc0*/  @P3 STG.E [R188.64], R249 ;  /* 0x000000f9bc003986 */ /* 0x0103e8000c101904 */
[----:B--2---:R-:W-:Y:S01]  /*afcd0*/  @P0 STG.E [R184.64], R194 ;  /* 0x000000c2b8000986 */ /* 0x004fe2000c101904 */
[----:B-1----:R-:W-:-:S03]  /*afce0*/  IMAD.WIDE R188, R186, 0x4, R4 ;  /* 0x00000004babc7825 */ /* 0x002fc600078e0204 */
[----:B------:R-:W2:Y:S04]  /*afcf0*/  LDL.LU R249, [R1+0x1d5c] ;  /* 0x001d5c0001f97983 */ /* 0x000ea80000300800 */
[----:B------:R-:W-:Y:S04]  /*afd00*/  @P2 STG.E [R188.64], R195 ;  /* 0x000000c3bc002986 */ /* 0x000fe8000c101904 */
[----:B------:R-:W4:Y:S04]  /*afd10*/  LDL.LU R187, [R1+0x426c] ;  /* 0x00426c0001bb7983 */ /* 0x000f280000300800 */
[----:B---3--:R1:W-:Y:S04]  /*afd20*/  @P1 STG.E [R190.64], R248 ;  /* 0x000000f8be001986 */ /* 0x0083e8000c101904 */
[----:B-1----:R-:W3:Y:S01]  /*afd30*/  LDL.LU R248, [R1+0x1d3c] ;  /* 0x001d3c0001f87983 */ /* 0x002ee20000300800 */
[----:B------:R-:W-:-:S02]  /*afd40*/  ISETP.LT.AND P6, PT, R67, c[0x0][0x178], !P5 ;  /* 0x00005e0043007a0c */ /* 0x000fc40006fc1270 */
[----:B------:R-:W-:Y:S01]  /*afd50*/  ISETP.LT.AND P4, PT, R51, c[0x0][0x178], !P5 ;  /* 0x00005e0033007a0c */ /* 0x000fe20006f81270 */
[----:B------:R-:W4:Y:S01]  /*afd60*/  LDL.LU R240, [R1+0x1d0c] ;  /* 0x001d0c0001f07983 */ /* 0x000f220000300800 */
[----:B------:R-:W-:Y:S01]  /*afd70*/  ISETP.LT.AND P3, PT, R19, c[0x0][0x178], !P5 ;  /* 0x00005e0013007a0c */ /* 0x000fe20006f61270 */
[C---:B------:R-:W-:Y:S02]  /*afd80*/  IMAD.WIDE R184, R186.reuse, 0x4, R200 ;  /* 0x00000004bab87825 */ /* 0x040fe400078e02c8 */
[----:B------:R-:W4:Y:S02]  /*afd90*/  LDL.LU R194, [R1+0x1cdc] ;  /* 0x001cdc0001c27983 */ /* 0x000f240000300800 */
[----:B------:R-:W-:-:S04]  /*afda0*/  IMAD.WIDE R188, R186, 0x4, R202 ;  /* 0x00000004babc7825 */ /* 0x000fc800078e02ca */
[----:B------:R-:W-:Y:S01]  /*afdb0*/  IMAD.WIDE R190, R186, 0x4, R204 ;  /* 0x00000004babe7825 */ /* 0x000fe200078e02cc */
[----:B------:R-:W-:Y:S04]  /*afdc0*/  @P6 STG.E [R184.64], R199 ;  /* 0x000000c7b8006986 */ /* 0x000fe8000c101904 */
[----:B------:R-:W-:Y:S04]  /*afdd0*/  @P4 STG.E [R188.64], R198 ;  /* 0x000000c6bc004986 */ /* 0x000fe8000c101904 */
[----:B------:R1:W-:Y:S01]  /*afde0*/  @P3 STG.E [R190.64], R196 ;  /* 0x000000c4be003986 */ /* 0x0003e2000c101904 */
[----:B------:R-:W-:-:S03]  /*afdf0*/  ISETP.LT.AND P2, PT, R35, c[0x0][0x178], !P5 ;  /* 0x00005e0023007a0c */ /* 0x000fc60006f41270 */
[----:B-1----:R-:W4:Y:S04]  /*afe00*/  LDL.LU R196, [R1+0x11ec] ;  /* 0x0011ec0001c47983 */ /* 0x002f280000300800 */
[----:B------:R-:W4:Y:S04]  /*afe10*/  LDL.LU R195, [R1+0x114c] ;  /* 0x00114c0001c37983 */ /* 0x000f280000300800 */
[----:B------:R-:W4:Y:S04]  /*afe20*/  LDL.LU R199, [R1+0x113c] ;  /* 0x00113c0001c77983 */ /* 0x000f280000300800 */
[----:B------:R-:W4:Y:S01]  /*afe30*/  LDL.LU R198, [R1+0xfac] ;  /* 0x000fac0001c67983 */ /* 0x000f220000300800 */
[----:B------:R-:W-:Y:S01]  /*afe40*/  ISETP.LT.AND P1, PT, R250, c[0x0][0x178], !P5 ;  /* 0x00005e00fa007a0c */ /* 0x000fe20006f21270 */
[----:B------:R-:W-:Y:S01]  /*afe50*/  IMAD.WIDE R184, R186, 0x4, R206 ;  /* 0x00000004bab87825 */ /* 0x000fe200078e02ce */
[----:B------:R-:W-:-:S02]  /*afe60*/  ISETP.LT.AND P0, PT, R247, c[0x0][0x178], !P5 ;  /* 0x00005e00f7007a0c */ /* 0x000fc40006f01270 */
[----:B------:R-:W-:Y:S01]  /*afe70*/  ISETP.LT.AND P6, PT, R246, c[0x0][0x178], !P5 ;  /* 0x00005e00f6007a0c */ /* 0x000fe20006fc1270 */
[C---:B------:R-:W-:Y:S01]  /*afe80*/  IMAD.WIDE R188, R186.reuse, 0x4, R208 ;  /* 0x00000004babc7825 */ /* 0x040fe200078e02d0 */
[----:B------:R1:W-:Y:S03]  /*afe90*/  @P2 STG.E [R184.64], R197 ;  /* 0x000000c5b8002986 */ /* 0x0003e6000c101904 */
[----:B------:R-:W-:-:S04]  /*afea0*/  IMAD.WIDE R190, R186, 0x4, R210 ;  /* 0x00000004babe7825 */ /* 0x000fc800078e02d2 */
[----:B------:R1:W-:Y:S04]  /*afeb0*/  @P1 STG.E [R188.64], R251 ;  /* 0x000000fbbc001986 */ /* 0x0003e8000c101904 */
[----:B-1----:R-:W4:Y:S01]  /*afec0*/  LDL.LU R197, [R1+0x1df0] ;  /* 0x001df00001c57983 */ /* 0x002f220000300800 */
[----:B------:R-:W-:-:S03]  /*afed0*/  IMAD.WIDE R184, R186, 0x4, R212 ;  /* 0x00000004bab87825 */ /* 0x000fc600078e02d4 */
[----:B------:R-:W4:Y:S04]  /*afee0*/  LDL.LU R251, [R1+0x1680] ;  /* 0x0016800001fb7983 */ /* 0x000f280000300800 */
[----:B--2---:R1:W-:Y:S04]  /*afef0*/  @P0 STG.E [R190.64], R249 ;  /* 0x000000f9be000986 */ /* 0x0043e8000c101904 */
[----:B-1----:R-:W2:Y:S04]  /*aff00*/  LDL.LU R249, [R1+0x11d0] ;  /* 0x0011d00001f97983 */ /* 0x002ea80000300800 */
[----:B---3--:R1:W-:Y:S04]  /*aff10*/  @P6 STG.E [R184.64], R248 ;  /* 0x000000f8b8006986 */ /* 0x0083e8000c101904 */
[----:B-1----:R-:W3:Y:S01]  /*aff20*/  LDL.LU R248, [R1+0xc80] ;  /* 0x000c800001f87983 */ /* 0x002ee20000300800 */
[----:B------:R-:W-:-:S02]  /*aff30*/  ISETP.LT.AND P4, PT, R245, c[0x0][0x178], !P5 ;  /* 0x00005e00f5007a0c */ /* 0x000fc40006f81270 */
[----:B------:R-:W-:Y:S01]  /*aff40*/  ISETP.LT.AND P3, PT, R244, c[0x0][0x178], !P5 ;  /* 0x00005e00f4007a0c */ /* 0x000fe20006f61270 */
[----:B------:R-:W-:Y:S01]  /*aff50*/  IMAD.WIDE R188, R186, 0x4, R214 ;  /* 0x00000004babc7825 */ /* 0x000fe200078e02d6 */
[----:B------:R-:W-:Y:S02]  /*aff60*/  ISETP.LT.AND P1, PT, R231, c[0x0][0x178], !P5 ;  /* 0x00005e00e7007a0c */ /* 0x000fe40006f21270 */
[----:B------:R-:W-:Y:S01]  /*aff70*/  ISETP.LT.AND P2, PT, R230, c[0x0][0x178], !P5 ;  /* 0x00005e00e6007a0c */ /* 0x000fe20006f41270 */
[----:B------:R-:W-:-:S06]  /*aff80*/  IMAD.WIDE R190, R186, 0x4, R216 ;  /* 0x00000004babe7825 */ /* 0x000fcc00078e02d8 */
[----:B----4-:R1:W-:Y:S01]  /*aff90*/  @P4 STG.E [R188.64], R240 ;  /* 0x000000f0bc004986 */ /* 0x0103e2000c101904 */
[----:B------:R-:W-:-:S03]  /*affa0*/  IMAD.WIDE R184, R186, 0x4, R220 ;  /* 0x00000004bab87825 */ /* 0x000fc600078e02dc */
[----:B------:R-:W-:Y:S01]  /*affb0*/  @P3 STG.E [R190.64], R194 ;  /* 0x000000c2be003986 */ /* 0x000fe2000c101904 */
[----:B------:R-:W-:Y:S02]  /*affc0*/  ISETP.LT.AND P3, PT, R229, c[0x0][0x178], !P5 ;  /* 0x00005e00e5007a0c */ /* 0x000fe40006f61270 */
[----:B------:R-:W-:Y:S01]  /*affd0*/  ISETP.LT.AND P5, PT, R228, c[0x0][0x178], !P5 ;  /* 0x00005e00e4007a0c */ /* 0x000fe20006fa1270 */
[----:B-1----:R-:W-:Y:S01]  /*affe0*/  IMAD.WIDE R188, R186, 0x4, R218 ;  /* 0x00000004babc7825 */ /* 0x002fe200078e02da */
[----:B------:R-:W-:-:S04]  /*afff0*/  ISETP.GE.AND P0, PT, R187, c[0x0][0x17c], PT ;  /* 0x00005f00bb007a0c */ /* 0x000fc80003f06270 */
[----:B------:R1:W-:Y:S04]  /*b0000*/  @P1 STG.E [R188.64], R196 ;  /* 0x000000c4bc001986 */ /* 0x0003e8000c101904 */
[----:B------:R4:W-:Y:S01]  /*b0010*/  @P2 STG.E [R184.64], R195 ;  /* 0x000000c3b8002986 */ /* 0x0009e2000c101904 */
[C---:B-1----:R-:W-:Y:S01]  /*b0020*/  IADD3 R196, R186.reuse, c[0x0][0x198], RZ ;  /* 0x00006600bac47a10 */ /* 0x042fe20007ffe0ff */
[----:B----4-:R-:W-:-:S04]  /*b0030*/  IMAD.WIDE R184, R186, 0x4, R222 ;  /* 0x00000004bab87825 */ /* 0x010fc800078e02de */
[----:B------:R-:W-:Y:S01]  /*b0040*/  IMAD.WIDE R186, R186, 0x4, R224 ;  /* 0x00000004baba7825 */ /* 0x000fe200078e02e0 */
[----:B------:R-:W-:Y:S04]  /*b0050*/  @P3 STG.E [R184.64], R199 ;  /* 0x000000c7b8003986 */ /* 0x000fe8000c101904 */
[----:B------:R1:W-:Y:S01]  /*b0060*/  @P5 STG.E [R186.64], R198 ;  /* 0x000000c6ba005986 */ /* 0x0003e2000c101904 */
[----:B------:R-:W-:Y:S02]  /*b0070*/  ISETP.LT.AND P6, PT, R83, c[0x0][0x178], !P0 ;  /* 0x00005e0053007a0c */ /* 0x000fe400047c1270 */
[----:B------:R-:W-:Y:S01]  /*b0080*/  ISETP.LT.AND P4, PT, R107, c[0x0][0x178], !P0 ;  /* 0x00005e006b007a0c */ /* 0x000fe20004781270 */
[C---:B------:R-:W-:Y:S01]  /*b0090*/  IMAD.WIDE R188, R196.reuse, 0x4, R2 ;  /* 0x00000004c4bc7825 */ /* 0x040fe200078e0202 */
[----:B------:R-:W-:Y:S01]  /*b00a0*/  ISETP.LT.AND P2, PT, R11, c[0x0][0x178], !P0 ;  /* 0x00005e000b007a0c */ /* 0x000fe20004741270 */
[----:B------:R-:W4:Y:S04]  /*b00b0*/  LDS.128 R184, [R0] ;  /* 0x0000000000b87984 */ /* 0x000f280000000c00 */
[----:B-1----:R-:W4:Y:S01]  /*b00c0*/  LDL.LU R198, [R1+0x4278] ;  /* 0x0042780001c67983 */ /* 0x002f220000300800 */
[----:B------:R-:W-:Y:S01]  /*b00d0*/  ISETP.LT.AND P1, PT, R67, c[0x0][0x178], !P0 ;  /* 0x00005e0043007a0c */ /* 0x000fe20004721270 */
[----:B------:R-:W-:-:S02]  /*b00e0*/  IMAD.WIDE R190, R196, 0x4, R4 ;  /* 0x00000004c4be7825 */ /* 0x000fc400078e0204 */
[----:B------:R1:W-:Y:S04]  /*b00f0*/  @P6 STG.E [R188.64], R197 ;  /* 0x000000c5bc006986 */ /* 0x0003e8000c101904 */
[----:B------:R1:W-:Y:S04]  /*b0100*/  @P4 STG.E [R190.64], R251 ;  /* 0x000000fbbe004986 */ /* 0x0003e8000c101904 */
[----:B-1----:R-:W4:Y:S01]  /*b0110*/  LDL.LU R197, [R1+0x1df4] ;  /* 0x001df40001c57983 */ /* 0x002f220000300800 */
[----:B------:R-:W-:-:S03]  /*b0120*/  IMAD.WIDE R188, R196, 0x4, R6 ;  /* 0x00000004c4bc7825 */ /* 0x000fc600078e0206 */
        /* <DEDUP_REMOVED lines=18> */
[----:B------:R1:W-:Y:S04]  /*b0250*/  @P4 STG.E [R192.64], R60 ;  /* 0x0000003cc0004986 */ /* 0x0003e8000c101904 */
[----:B------:R1:W-:Y:S01]  /*b0260*/  @P3 STG.E [R194.64], R76 ;  /* 0x0000004cc2003986 */ /* 0x0003e2000c101904 */
[----:B------:R-:W-:Y:S01]  /*b0270*/  ISETP.LT.AND P3, PT, R245, c[0x0][0x178], !P0 ;  /* 0x00005e00f5007a0c */ /* 0x000fe20004761270 */
[----:B-1----:R-:W-:Y:S01]  /*b0280*/  IMAD.WIDE R188, R196, 0x4, R210 ;  /* 0x00000004c4bc7825 */ /* 0x002fe200078e02d2 */
[----:B------:R-:W-:-:S03]  /*b0290*/  ISETP.LT.AND P6, PT, R244, c[0x0][0x178], !P0 ;  /* 0x00005e00f4007a0c */ /* 0x000fc600047c1270 */
[----:B------:R-:W-:Y:S01]  /*b02a0*/  IMAD.WIDE R190, R196, 0x4, R212 ;  /* 0x00000004c4be7825 */ /* 0x000fe200078e02d4 */
[----:B------:R-:W-:Y:S01]  /*b02b0*/  ISETP.LT.AND P5, PT, R231, c[0x0][0x178], !P0 ;  /* 0x00005e00e7007a0c */ /* 0x000fe200047a1270 */
[----:B------:R1:W-:Y:S01]  /*b02c0*/  @P2 STG.E [R188.64], R88 ;  /* 0x00000058bc002986 */ /* 0x0003e2000c101904 */
[----:B------:R-:W-:-:S03]  /*b02d0*/  ISETP.LT.AND P4, PT, R230, c[0x0][0x178], !P0 ;  /* 0x00005e00e6007a0c */ /* 0x000fc60004781270 */
[----:B------:R1:W-:Y:S01]  /*b02e0*/  @P1 STG.E [R190.64], R116 ;  /* 0x00000074be001986 */ /* 0x0003e2000c101904 */
[----:B------:R-:W-:Y:S01]  /*b02f0*/  ISETP.LT.AND P1, PT, R229, c[0x0][0x178], !P0 ;  /* 0x00005e00e5007a0c */ /* 0x000fe20004721270 */
[----:B------:R-:W-:Y:S01]  /*b0300*/  IMAD.WIDE R192, R196, 0x4, R218 ;  /* 0x00000004c4c07825 */ /* 0x000fe200078e02da */
[----:B------:R-:W-:Y:S01]  /*b0310*/  ISETP.LT.AND P0, PT, R228, c[0x0][0x178], !P0 ;  /* 0x00005e00e4007a0c */ /* 0x000fe20004701270 */
[----:B------:R-:W3:Y:S02]  /*b0320*/  LDL.LU R76, [R1+0x4284] ;  /* 0x00428400014c7983 */ /* 0x000ee40000300800 */
[----:B-1----:R-:W-:-:S04]  /*b0330*/  IMAD.WIDE R188, R196, 0x4, R214 ;  /* 0x00000004c4bc7825 */ /* 0x002fc800078e02d6 */
[----:B------:R-:W-:Y:S01]  /*b0340*/  IMAD.WIDE R190, R196, 0x4, R216 ;  /* 0x00000004c4be7825 */ /* 0x000fe200078e02d8 */
[----:B------:R1:W-:Y:S01]  /*b0350*/  @P3 STG.E [R188.64], R128 ;  /* 0x00000080bc003986 */ /* 0x0003e2000c101904 */
[----:B----4-:R-:W-:Y:S02]  /*b0360*/  ISETP.GE.AND P2, PT, R198, c[0x0][0x17c], PT ;  /* 0x00005f00c6007a0c */ /* 0x010fe40003f46270 */
[----:B------:R-:W-:Y:S01]  /*b0370*/  IMAD.WIDE R194, R196, 0x4, R220 ;  /* 0x00000004c4c27825 */ /* 0x000fe200078e02dc */
[----:B------:R4:W-:Y:S01]  /*b0380*/  @P6 STG.E [R190.64], R140 ;  /* 0x0000008cbe006986 */ /* 0x0009e2000c101904 */
[----:B------:R-:W-:-:S03]  /*b0390*/  ISETP.LT.AND P3, PT, R83, c[0x0][0x178], !P2 ;  /* 0x00005e0053007a0c */ /* 0x000fc60005761270 */
[----:B------:R-:W-:Y:S01]  /*b03a0*/  @P5 STG.E [R192.64], R156 ;  /* 0x0000009cc0005986 */ /* 0x000fe2000c101904 */
[C---:B------:R-:W-:Y:S01]  /*b03b0*/  IADD3 R0, R196.reuse, c[0x0][0x198], RZ ;  /* 0x00006600c4007a10 */ /* 0x040fe20007ffe0ff */
[C---:B-1----:R-:W-:Y:S01]  /*b03c0*/  IMAD.WIDE R188, R196.reuse, 0x4, R222 ;  /* 0x00000004c4bc7825 */ /* 0x042fe200078e02de */
[----:B------:R-:W-:Y:S01]  /*b03d0*/  ISETP.LT.AND P5, PT, R107, c[0x0][0x178], !P2 ;  /* 0x00005e006b007a0c */ /* 0x000fe200057a1270 */
[----:B------:R-:W-:Y:S01]  /*b03e0*/  @P4 STG.E [R194.64], R172 ;  /* 0x000000acc2004986 */ /* 0x000fe2000c101904 */
[----:B------:R-:W-:Y:S01]  /*b03f0*/  ISETP.LT.AND P4, PT, R11, c[0x0][0x178], !P2 ;  /* 0x00005e000b007a0c */ /* 0x000fe20005781270 */
[----:B----4-:R-:W-:Y:S02]  /*b0400*/  IMAD.WIDE R190, R196, 0x4, R224 ;  /* 0x00000004c4be7825 */ /* 0x010fe400078e02e0 */
[----:B------:R1:W-:Y:S01]  /*b0410*/  @P1 STG.E [R188.64], R144 ;  /* 0x00000090bc001986 */ /* 0x0003e2000c101904 */
[----:B------:R-:W-:-:S03]  /*b0420*/  ISETP.LT.AND P6, PT, R67, c[0x0][0x178], !P2 ;  /* 0x00005e0043007a0c */ /* 0x000fc600057c1270 */
[----:B------:R4:W-:Y:S01]  /*b0430*/  @P0 STG.E [R190.64], R184 ;  /* 0x000000b8be000986 */ /* 0x0009e2000c101904 */
[----:B-1----:R-:W-:-:S04]  /*b0440*/  IMAD.WIDE R188, R0, 0x4, R2 ;  /* 0x0000000400bc7825 */ /* 0x002fc800078e0202 */
[C---:B----4-:R-:W-:Y:S01]  /*b0450*/  IMAD.WIDE R190, R0.reuse, 0x4, R4 ;  /* 0x0000000400be7825 */ /* 0x050fe200078e0204 */
[----:B------:R1:W-:Y:S03]  /*b0460*/  @P3 STG.E [R188.64], R197 ;  /* 0x000000c5bc003986 */ /* 0x0003e6000c101904 */
[C---:B------:R-:W-:Y:S01]  /*b0470*/  IMAD.WIDE R192, R0.reuse, 0x4, R6 ;  /* 0x0000000400c07825 */ /* 0x040fe200078e0206 */
[----:B------:R4:W-:Y:S04]  /*b0480*/  @P5 STG.E [R190.64], R251 ;  /* 0x000000fbbe005986 */ /* 0x0009e8000c101904 */
[----:B-1----:R-:W3:Y:S01]  /*b0490*/  LDL.LU R197, [R1+0x1de0] ;  /* 0x001de00001c57983 */ /* 0x002ee20000300800 */
[----:B------:R-:W-:-:S03]  /*b04a0*/  IMAD.WIDE R188, R0, 0x4, R200 ;  /* 0x0000000400bc7825 */ /* 0x000fc600078e02c8 */
[----:B----4-:R-:W4:Y:S04]  /*b04b0*/  LDL.LU R251, [R1+0x1590] ;  /* 0x0015900001fb7983 */ /* 0x010f280000300800 */
        /* <DEDUP_REMOVED lines=11> */
[----:B------:R-:W-:Y:S02]  /*b0570*/  ISETP.LT.AND P3, PT, R247, c[0x0][0x178], !P2 ;  /* 0x00005e00f7007a0c */ /* 0x000fe40005761270 */
[----:B------:R-:W-:Y:S01]  /*b0580*/  ISETP.LT.AND P6, PT, R246, c[0x0][0x178], !P2 ;  /* 0x00005e00f6007a0c */ /* 0x000fe200057c1270 */
[----:B------:R1:W-:Y:S01]  /*b0590*/  @P1 STG.E [R190.64], R29 ;  /* 0x0000001dbe001986 */ /* 0x0003e2000c101904 */
[----:B------:R-:W-:-:S03]  /*b05a0*/  ISETP.LT.AND P1, PT, R245, c[0x0][0x178], !P2 ;  /* 0x00005e00f5007a0c */ /* 0x000fc60005721270 */
[----:B------:R1:W-:Y:S01]  /*b05b0*/  @P0 STG.E [R192.64], R45 ;  /* 0x0000002dc0000986 */ /* 0x0003e2000c101904 */
[----:B------:R-:W-:Y:S01]  /*b05c0*/  ISETP.LT.AND P0, PT, R244, c[0x0][0x178], !P2 ;  /* 0x00005e00f4007a0c */ /* 0x000fe20005701270 */
[C---:B------:R-:W-:Y:S02]  /*b05d0*/  IMAD.WIDE R188, R0.reuse, 0x4, R210 ;  /* 0x0000000400bc7825 */ /* 0x040fe400078e02d2 */
[----:B------:R-:W-:Y:S02]  /*b05e0*/  LDS.128 R192, [R227] ;  /* 0x00000000e3c07984 */ /* 0x000fe40000000c00 */
[----:B-1----:R-:W-:-:S04]  /*b05f0*/  IMAD.WIDE R28, R0, 0x4, R206 ;  /* 0x00000004001c7825 */ /* 0x002fc800078e02ce */
[----:B------:R-:W-:Y:S01]  /*b0600*/  IMAD.WIDE R44, R0, 0x4, R208 ;  /* 0x00000004002c7825 */ /* 0x000fe200078e02d0 */
[----:B------:R1:W-:Y:S04]  /*b0610*/  @P5 STG.E [R28.64], R61 ;  /* 0x0000003d1c005986 */ /* 0x0003e8000c101904 */
[----:B------:R1:W-:Y:S01]  /*b0620*/  @P4 STG.E [R44.64], R77 ;  /* 0x0000004d2c004986 */ /* 0x0003e2000c101904 */
[----:B------:R-:W-:Y:S02]  /*b0630*/  ISETP.LT.AND P4, PT, R231, c[0x0][0x178], !P2 ;  /* 0x00005e00e7007a0c */ /* 0x000fe40005781270 */
[----:B------:R-:W-:Y:S01]  /*b0640*/  ISETP.LT.AND P5, PT, R230, c[0x0][0x178], !P2 ;  /* 0x00005e00e6007a0c */ /* 0x000fe200057a1270 */
[----:B------:R-:W-:Y:S01]  /*b0650*/  @P3 STG.E [R188.64], R89 ;  /* 0x00000059bc003986 */ /* 0x000fe2000c101904 */
[----:B-1----:R-:W-:-:S04]  /*b0660*/  IMAD.WIDE R28, R0, 0x4, R212 ;  /* 0x00000004001c7825 */ /* 0x002fc800078e02d4 */
[C---:B------:R-:W-:Y:S01]  /*b0670*/  IMAD.WIDE R44, R0.reuse, 0x4, R214 ;  /* 0x00000004002c7825 */ /* 0x040fe200078e02d6 */
[----:B------:R1:W-:Y:S03]  /*b0680*/  @P6 STG.E [R28.64], R117 ;  /* 0x000000751c006986 */ /* 0x0003e6000c101904 */
[----:B------:R-:W-:Y:S01]  /*b0690*/  IMAD.WIDE R60, R0, 0x4, R216 ;  /* 0x00000004003c7825 */ /* 0x000fe200078e02d8 */
[----:B------:R-:W-:Y:S01]  /*b06a0*/  ISETP.GE.AND P3, PT, R76, c[0x0][0x17c], PT ;  /* 0x00005f004c007a0c */ /* 0x000fe20003f66270 */
[----:B------:R1:W-:Y:S04]  /*b06b0*/  @P1 STG.E [R44.64], R129 ;  /* 0x000000812c001986 */ /* 0x0003e8000c101904 */
[----:B------:R1:W-:Y:S01]  /*b06c0*/  @P0 STG.E [R60.64], R141 ;  /* 0x0000008d3c000986 */ /* 0x0003e2000c101904 */
[----:B------:R-:W-:Y:S01]  /*b06d0*/  ISETP.LT.AND P0, PT, R229, c[0x0][0x178], !P2 ;  /* 0x00005e00e5007a0c */ /* 0x000fe20005701270 */
[----:B-1----:R-:W-:Y:S01]  /*b06e0*/  IMAD.WIDE R28, R0, 0x4, R218 ;  /* 0x00000004001c7825 */ /* 0x002fe200078e02da */
[----:B------:R-:W-:Y:S01]  /*b06f0*/  ISETP.LT.AND P2, PT, R228, c[0x0][0x178], !P2 ;  /* 0x00005e00e4007a0c */ /* 0x000fe20005741270 */
[----:B------:R-:W1:Y:S01]  /*b0700*/  LDS.128 R188, [R226] ;  /* 0x00000000e2bc7984 */ /* 0x000e620000000c00 */
[----:B------:R-:W-:Y:S01]  /*b0710*/  ISETP.LT.AND P6, PT, R83, c[0x0][0x178], !P3 ;  /* 0x00005e0053007a0c */ /* 0x000fe20005fc1270 */
[----:B------:R-:W-:-:S02]  /*b0720*/  IMAD.WIDE R44, R0, 0x4, R220 ;  /* 0x00000004002c7825 */ /* 0x000fc400078e02dc */
[----:B------:R4:W-:Y:S01]  /*b0730*/  @P4 STG.E [R28.64], R157 ;  /* 0x0000009d1c004986 */ /* 0x0009e2000c101904 */
[----:B------:R-:W-:-:S03]  /*b0740*/  ISETP.LT.AND P1, PT, R107, c[0x0][0x178], !P3 ;  /* 0x00005e006b007a0c */ /* 0x000fc60005f21270 */
[----:B------:R4:W-:Y:S01]  /*b0750*/  @P5 STG.E [R44.64], R173 ;  /* 0x000000ad2c005986 */ /* 0x0009e2000c101904 */
[C---:B------:R-:W-:Y:S01]  /*b0760*/  IMAD.WIDE R60, R0.reuse, 0x4, R224 ;  /* 0x00000004003c7825 */ /* 0x040fe200078e02e0 */
[----:B------:R-:W-:Y:S02]  /*b0770*/  ISETP.LT.AND P5, PT, R11, c[0x0][0x178], !P3 ;  /* 0x00005e000b007a0c */ /* 0x000fe40005fa1270 */
[C---:B----4-:R-:W-:Y:S01]  /*b0780*/  IADD3 R28, R0.reuse, c[0x0][0x198], RZ ;  /* 0x00006600001c7a10 */ /* 0x050fe20007ffe0ff */
[----:B------:R-:W-:Y:S01]  /*b0790*/  IMAD.WIDE R44, R0, 0x4, R222 ;  /* 0x00000004002c7825 */ /* 0x000fe200078e02de */
[----:B------:R-:W-:-:S03]  /*b07a0*/  ISETP.LT.AND P4, PT, R67, c[0x0][0x178], !P3 ;  /* 0x00005e0043007a0c */ /* 0x000fc60005f81270 */
[C---:B------:R-:W-:Y:S01]  /*b07b0*/  IMAD.WIDE R76, R28.reuse, 0x4, R2 ;  /* 0x000000041c4c7825 */ /* 0x040fe200078e0202 */
[----:B------:R4:W-:Y:S03]  /*b07c0*/  @P0 STG.E [R44.64], R145 ;  /* 0x000000912c000986 */ /* 0x0009e6000c101904 */
[C---:B------:R-:W-:Y:S01]  /*b07d0*/  IMAD.WIDE R88, R28.reuse, 0x4, R4 ;  /* 0x000000041c587825 */ /* 0x040fe200078e0204 */
[----:B------:R1:W-:Y:S04]  /*b07e0*/  @P2 STG.E [R60.64], R185 ;  /* 0x000000b93c002986 */ /* 0x0003e8000c101904 */
[----:B------:R1:W-:Y:S01]  /*b07f0*/  @P6 STG.E [R76.64], R197 ;  /* 0x000000c54c006986 */ /* 0x0003e2000c101904 */
[----:B----4-:R-:W-:-:S03]  /*b0800*/  IMAD.WIDE R44, R28, 0x4, R6 ;  /* 0x000000041c2c7825 */ /* 0x010fc600078e0206 */
[----:B------:R4:W-:Y:S01]  /*b0810*/  @P1 STG.E [R88.64], R251 ;  /* 0x000000fb58001986 */ /* 0x0009e2000c101904 */
[----:B-1----:R-:W-:-:S03]  /*b0820*/  IMAD.WIDE R60, R28, 0x4, R200 ;  /* 0x000000041c3c7825 */ /* 0x002fc600078e02c8 */
[----:B------:R-:W3:Y:S04]  /*b0830*/  LDL.LU R197, [R1+0x1de4] ;  /* 0x001de40001c57983 */ /* 0x000ee80000300800 */
[----:B----4-:R-:W4:Y:S04]  /*b0840*/  LDL.LU R251, [R1+0x1594] ;  /* 0x0015940001fb7983 */ /* 0x010f280000300800 */
        /* <DEDUP_REMOVED lines=17> */
[----:B------:R1:W-:Y:S04]  /*b0960*/  @P1 STG.E [R76.64], R56 ;  /* 0x000000384c001986 */ /* 0x0003e8000c101904 */
[----:B------:R-:W-:Y:S01]  /*b0970*/  @P0 STG.E [R88.64], R72 ;  /* 0x0000004858000986 */ /* 0x000fe2000c101904 */
[----:B------:R-:W-:Y:S01]  /*b0980*/  ISETP.LT.AND P0, PT, R245, c[0x0][0x178], !P3 ;  /* 0x00005e00f5007a0c */ /* 0x000fe20005f01270 */
[----:B-1----:R-:W-:Y:S01]  /*b0990*/  IMAD.WIDE R44, R28, 0x4, R210 ;  /* 0x000000041c2c7825 */ /* 0x002fe200078e02d2 */
[----:B------:R-:W-:-:S03]  /*b09a0*/  ISETP.LT.AND P2, PT, R231, c[0x0][0x178], !P3 ;  /* 0x00005e00e7007a0c */ /* 0x000fc60005f41270 */
[----:B------:R-:W-:Y:S01]  /*b09b0*/  IMAD.WIDE R60, R28, 0x4, R212 ;  /* 0x000000041c3c7825 */ /* 0x000fe200078e02d4 */
[----:B------:R1:W-:Y:S01]  /*b09c0*/  @P5 STG.E [R44.64], R84 ;  /* 0x000000542c005986 */ /* 0x0003e2000c101904 */
[----:B------:R-:W-:-:S03]  /*b09d0*/  ISETP.LT.AND P1, PT, R230, c[0x0][0x178], !P3 ;  /* 0x00005e00e6007a0c */ /* 0x000fc60005f21270 */
[----:B------:R1:W-:Y:S01]  /*b09e0*/  @P4 STG.E [R60.64], R112 ;  /* 0x000000703c004986 */ /* 0x0003e2000c101904 */
[----:B------:R-:W-:Y:S01]  /*b09f0*/  ISETP.GE.AND P5, PT, R116, c[0x0][0x17c], PT ;  /* 0x00005f0074007a0c */ /* 0x000fe20003fa6270 */
[C---:B------:R-:W-:Y:S01]  /*b0a00*/  IMAD.WIDE R76, R28.reuse, 0x4, R218 ;  /* 0x000000041c4c7825 */ /* 0x040fe200078e02da */
[----:B------:R-:W-:Y:S01]  /*b0a10*/  ISETP.LT.AND P4, PT, R229, c[0x0][0x178], !P3 ;  /* 0x00005e00e5007a0c */ /* 0x000fe20005f81270 */
[----:B------:R-:W3:Y:S02]  /*b0a20*/  LDL.LU R56, [R1+0x4298] ;  /* 0x0042980001387983 */ /* 0x000ee40000300800 */
[----:B-1----:R-:W-:-:S04]  /*b0a30*/  IMAD.WIDE R44, R28, 0x4, R214 ;  /* 0x000000041c2c7825 */ /* 0x002fc800078e02d6 */
[----:B------:R-:W-:Y:S01]  /*b0a40*/  IMAD.WIDE R60, R28, 0x4, R216 ;  /* 0x000000041c3c7825 */ /* 0x000fe200078e02d8 */
[----:B------:R1:W-:Y:S01]  /*b0a50*/  @P0 STG.E [R44.64], R124 ;  /* 0x0000007c2c000986 */ /* 0x0003e2000c101904 */
[----:B------:R-:W-:-:S03]  /*b0a60*/  ISETP.LT.AND P3, PT, R228, c[0x0][0x178], !P3 ;  /* 0x00005e00e4007a0c */ /* 0x000fc60005f61270 */
[----:B------:R1:W-:Y:S01]  /*b0a70*/  @P6 STG.E [R60.64], R136 ;  /* 0x000000883c006986 */ /* 0x0003e2000c101904 */
[----:B------:R-:W-:Y:S01]  /*b0a80*/  ISETP.LT.AND P6, PT, R83, c[0x0][0x178], !P5 ;  /* 0x00005e0053007a0c */ /* 0x000fe20006fc1270 */
[C---:B------:R-:W-:Y:S01]  /*b0a90*/  IMAD.WIDE R88, R28.reuse, 0x4, R220 ;  /* 0x000000041c587825 */ /* 0x040fe200078e02dc */
[C---:B------:R-:W-:Y:S01]  /*b0aa0*/  IADD3 R0, R28.reuse, c[0x0][0x198], RZ ;  /* 0x000066001c007a10 */ /* 0x040fe20007ffe0ff */
[----:B------:R1:W-:Y:S01]  /*b0ab0*/  @P2 STG.E [R76.64], R148 ;  /* 0x000000944c002986 */ /* 0x0003e2000c101904 */
[----:B------:R-:W-:Y:S01]  /*b0ac0*/  ISETP.LT.AND P2, PT, R107, c[0x0][0x178], !P5 ;  /* 0x00005e006b007a0c */ /* 0x000fe20006f41270 */
[C---:B-1----:R-:W-:Y:S02]  /*b0ad0*/  IMAD.WIDE R44, R28.reuse, 0x4, R222 ;  /* 0x000000041c2c7825 */ /* 0x042fe400078e02de */
[----:B------:R-:W-:Y:S01]  /*b0ae0*/  @P1 STG.E [R88.64], R168 ;  /* 0x000000a858001986 */ /* 0x000fe2000c101904 */
[----:B------:R-:W-:Y:S01]  /*b0af0*/  ISETP.LT.AND P1, PT, R11, c[0x0][0x178], !P5 ;  /* 0x00005e000b007a0c */ /* 0x000fe20006f21270 */
[----:B------:R-:W-:Y:S01]  /*b0b00*/  IMAD.WIDE R60, R28, 0x4, R224 ;  /* 0x000000041c3c7825 */ /* 0x000fe200078e02e0 */
[----:B------:R-:W-:-:S03]  /*b0b10*/  ISETP.LT.AND P0, PT, R67, c[0x0][0x178], !P5 ;  /* 0x00005e0043007a0c */ /* 0x000fc60006f01270 */
[C---:B------:R-:W-:Y:S01]  /*b0b20*/  IMAD.WIDE R28, R0.reuse, 0x4, R2 ;  /* 0x00000004001c7825 */ /* 0x040fe200078e0202 */
[----:B------:R1:W-:Y:S04]  /*b0b30*/  @P4 STG.E [R44.64], R152 ;  /* 0x000000982c004986 */ /* 0x0003e8000c101904 */
[----:B------:R1:W-:Y:S01]  /*b0b40*/  @P3 STG.E [R60.64], R188 ;  /* 0x000000bc3c003986 */ /* 0x0003e2000c101904 */
[----:B------:R-:W-:-:S04]  /*b0b50*/  IMAD.WIDE R76, R0, 0x4, R200 ;  /* 0x00000004004c7825 */ /* 0x000fc800078e02c8 */
[----:B-1----:R-:W-:-:S04]  /*b0b60*/  IMAD.WIDE R44, R0, 0x4, R4 ;  /* 0x00000004002c7825 */ /* 0x002fc800078e0204 */
[----:B------:R-:W-:Y:S01]  /*b0b70*/  IMAD.WIDE R60, R0, 0x4, R6 ;  /* 0x00000004003c7825 */ /* 0x000fe200078e0206 */
[----:B------:R1:W-:Y:S04]  /*b0b80*/  @P6 STG.E [R28.64], R197 ;  /* 0x000000c51c006986 */ /* 0x0003e8000c101904 */
[----:B----4-:R4:W-:Y:S04]  /*b0b90*/  @P2 STG.E [R44.64], R251 ;  /* 0x000000fb2c002986 */ /* 0x0109e8000c101904 */
[----:B-1----:R-:W3:Y:S04]  /*b0ba0*/  LDL.LU R197, [R1+0x16b0] ;  /* 0x0016b00001c57983 */ /* 0x002ee80000300800 */
        /* <DEDUP_REMOVED lines=9> */
[----:B------:R-:W-:Y:S02]  /*b0c40*/  ISETP.LT.AND P2, PT, R250, c[0x0][0x178], !P5 ;  /* 0x00005e00fa007a0c */ /* 0x000fe40006f41270 */
[----:B------:R-:W-:Y:S01]  /*b0c50*/  ISETP.LT.AND P1, PT, R247, c[0x0][0x178], !P5 ;  /* 0x00005e00f7007a0c */ /* 0x000fe20006f21270 */
[----:B------:R-:W-:Y:S01]  /*b0c60*/  IMAD.WIDE R44, R0, 0x4, R204 ;  /* 0x00000004002c7825 */ /* 0x000fe200078e02cc */
[----:B------:R-:W-:-:S03]  /*b0c70*/  ISETP.LT.AND P0, PT, R246, c[0x0][0x178], !P5 ;  /* 0x00005e00f6007a0c */ /* 0x000fc60006f01270 */
[----:B------:R1:W-:Y:S01]  /*b0c80*/  @P4 STG.E [R28.64], R25 ;  /* 0x000000191c004986 */ /* 0x0003e2000c101904 */
[----:B------:R-:W-:-:S03]  /*b0c90*/  ISETP.LT.AND P4, PT, R245, c[0x0][0x178], !P5 ;  /* 0x00005e00f5007a0c */ /* 0x000fc60006f81270 */
[----:B------:R1:W-:Y:S01]  /*b0ca0*/  @P3 STG.E [R44.64], R41 ;  /* 0x000000292c003986 */ /* 0x0003e2000c101904 */
[----:B------:R-:W-:Y:S01]  /*b0cb0*/  ISETP.LT.AND P3, PT, R244, c[0x0][0x178], !P5 ;  /* 0x00005e00f4007a0c */ /* 0x000fe20006f61270 */
[----:B-1----:R-:W-:-:S04]  /*b0cc0*/  IMAD.WIDE R24, R0, 0x4, R206 ;  /* 0x0000000400187825 */ /* 0x002fc800078e02ce */
[C---:B------:R-:W-:Y:S01]  /*b0cd0*/  IMAD.WIDE R28, R0.reuse, 0x4, R208 ;  /* 0x00000004001c7825 */ /* 0x040fe200078e02d0 */
[----:B------:R1:W-:Y:S03]  /*b0ce0*/  @P6 STG.E [R24.64], R57 ;  /* 0x0000003918006986 */ /* 0x0003e6000c101904 */
[C---:B------:R-:W-:Y:S01]  /*b0cf0*/  IMAD.WIDE R40, R0.reuse, 0x4, R210 ;  /* 0x0000000400287825 */ /* 0x040fe200078e02d2 */
[----:B------:R1:W-:Y:S04]  /*b0d00*/  @P2 STG.E [R28.64], R73 ;  /* 0x000000491c002986 */ /* 0x0003e8000c101904 */
[----:B------:R1:W-:Y:S01]  /*b0d10*/  @P1 STG.E [R40.64], R85 ;  /* 0x0000005528001986 */ /* 0x0003e2000c101904 */
[----:B------:R-:W-:Y:S01]  /*b0d20*/  ISETP.LT.AND P1, PT, R231, c[0x0][0x178], !P5 ;  /* 0x00005e00e7007a0c */ /* 0x000fe20006f21270 */
[----:B------:R-:W-:Y:S01]  /*b0d30*/  IMAD.WIDE R44, R0, 0x4, R212 ;  /* 0x00000004002c7825 */ /* 0x000fe200078e02d4 */
[----:B------:R-:W-:-:S03]  /*b0d40*/  ISETP.LT.AND P2, PT, R230, c[0x0][0x178], !P5 ;  /* 0x00005e00e6007a0c */ /* 0x000fc60006f41270 */
[C---:B-1----:R-:W-:Y:S01]  /*b0d50*/  IMAD.WIDE R24, R0.reuse, 0x4, R214 ;  /* 0x0000000400187825 */ /* 0x042fe200078e02d6 */
[----:B------:R-:W-:Y:S01]  /*b0d60*/  ISETP.LT.AND P6, PT, R229, c[0x0][0x178], !P5 ;  /* 0x00005e00e5007a0c */ /* 0x000fe20006fc1270 */
[----:B------:R-:W-:Y:S02]  /*b0d70*/  @P0 STG.E [R44.64], R113 ;  /* 0x000000712c000986 */ /* 0x000fe4000c101904 */
[----:B------:R-:W-:Y:S01]  /*b0d80*/  IMAD.WIDE R28, R0, 0x4, R216 ;  /* 0x00000004001c7825 */ /* 0x000fe200078e02d8 */
[----:B------:R-:W-:Y:S01]  /*b0d90*/  ISETP.GE.AND P0, PT, R56, c[0x0][0x17c], PT ;  /* 0x00005f0038007a0c */ /* 0x000fe20003f06270 */
[----:B------:R1:W-:Y:S01]  /*b0da0*/  @P4 STG.E [R24.64], R125 ;  /* 0x0000007d18004986 */ /* 0x0003e2000c101904 */
[----:B------:R-:W-:-:S03]  /*b0db0*/  ISETP.LT.AND P5, PT, R228, c[0x0][0x178], !P5 ;  /* 0x00005e00e4007a0c */ /* 0x000fc60006fa1270 */
[----:B------:R-:W3:Y:S01]  /*b0dc0*/  LDL.LU R56, [R1+0x4294] ;  /* 0x0042940001387983 */ /* 0x000ee20000300800 */
[----:B------:R-:W-:-:S03]  /*b0dd0*/  IMAD.WIDE R40, R0, 0x4, R222 ;  /* 0x0000000400287825 */ /* 0x000fc600078e02de */
[----:B------:R1:W-:Y:S01]  /*b0de0*/  @P3 STG.E [R28.64], R137 ;  /* 0x000000891c003986 */ /* 0x0003e2000c101904 */
[----:B------:R-:W-:Y:S01]  /*b0df0*/  ISETP.LT.AND P3, PT, R83, c[0x0][0x178], !P0 ;  /* 0x00005e0053007a0c */ /* 0x000fe20004761270 */
[----:B-1----:R-:W-:Y:S01]  /*b0e00*/  IMAD.WIDE R24, R0, 0x4, R218 ;  /* 0x0000000400187825 */ /* 0x002fe200078e02da */
[----:B------:R-:W-:-:S04]  /*b0e10*/  ISETP.LT.AND P4, PT, R107, c[0x0][0x178], !P0 ;  /* 0x00005e006b007a0c */ /* 0x000fc80004781270 */
[----:B------:R1:W-:Y:S01]  /*b0e20*/  @P1 STG.E [R24.64], R149 ;  /* 0x0000009518001986 */ /* 0x0003e2000c101904 */
[----:B------:R-:W-:Y:S01]  /*b0e30*/  IMAD.WIDE R28, R0, 0x4, R220 ;  /* 0x00000004001c7825 */ /* 0x000fe200078e02dc */
[----:B------:R-:W-:-:S04]  /*b0e40*/  ISETP.LT.AND P1, PT, R11, c[0x0][0x178], !P0 ;  /* 0x00005e000b007a0c */ /* 0x000fc80004721270 */
[----:B------:R1:W-:Y:S02]  /*b0e50*/  @P2 STG.E [R28.64], R169 ;  /* 0x000000a91c002986 */ /* 0x0003e4000c101904 */
[C---:B-1----:R-:W-:Y:S02]  /*b0e60*/  IADD3 R24, R0.reuse, c[0x0][0x198], RZ ;  /* 0x0000660000187a10 */ /* 0x042fe40007ffe0ff */
[----:B------:R1:W-:Y:S01]  /*b0e70*/  @P6 STG.E [R40.64], R153 ;  /* 0x0000009928006986 */ /* 0x0003e2000c101904 */
[----:B------:R-:W-:Y:S01]  /*b0e80*/  ISETP.LT.AND P2, PT, R67, c[0x0][0x178], !P0 ;  /* 0x00005e0043007a0c */ /* 0x000fe20004741270 */
[----:B------:R-:W-:-:S04]  /*b0e90*/  IMAD.WIDE R28, R0, 0x4, R224 ;  /* 0x00000004001c7825 */ /* 0x000fc800078e02e0 */
[C---:B-1----:R-:W-:Y:S01]  /*b0ea0*/  IMAD.WIDE R40, R24.reuse, 0x4, R2 ;  /* 0x0000000418287825 */ /* 0x042fe200078e0202 */
[----:B------:R1:W-:Y:S03]  /*b0eb0*/  @P5 STG.E [R28.64], R189 ;  /* 0x000000bd1c005986 */ /* 0x0003e6000c101904 */
[C---:B------:R-:W-:Y:S01]  /*b0ec0*/  IMAD.WIDE R44, R24.reuse, 0x4, R4 ;  /* 0x00000004182c7825 */ /* 0x040fe200078e0204 */
[----:B------:R1:W-:Y:S04]  /*b0ed0*/  @P3 STG.E [R40.64], R197 ;  /* 0x000000c528003986 */ /* 0x0003e8000c101904 */
[----:B----4-:R4:W-:Y:S01]  /*b0ee0*/  @P4 STG.E [R44.64], R251 ;  /* 0x000000fb2c004986 */ /* 0x0109e2000c101904 */
[----:B-1----:R-:W-:-:S03]  /*b0ef0*/  IMAD.WIDE R28, R24, 0x4, R6 ;  /* 0x00000004181c7825 */ /* 0x002fc600078e0206 */
[----:B------:R-:W3:Y:S01]  /*b0f00*/  LDL.LU R197, [R1+0x16b4] ;  /* 0x0016b40001c57983 */ /* 0x000ee20000300800 */
        /* <DEDUP_REMOVED lines=12> */
[C---:B------:R-:W-:Y:S02]  /*b0fd0*/  IMAD.WIDE R28, R24.reuse, 0x4, R204 ;  /* 0x00000004181c7825 */ /* 0x040fe400078e02cc */
[----:B------:R1:W-:Y:S02]  /*b0fe0*/  @P6 STG.E [R44.64], R20 ;  /* 0x000000142c006986 */ /* 0x0003e4000c101904 */
[----:B------:R-:W-:Y:S01]  /*b0ff0*/  IMAD.WIDE R40, R24, 0x4, R206 ;  /* 0x0000000418287825 */ /* 0x000fe200078e02ce */
[----:B------:R-:W-:Y:S01]  /*b1000*/  ISETP.LT.AND P2, PT, R246, c[0x0][0x178], !P0 ;  /* 0x00005e00f6007a0c */ /* 0x000fe20004741270 */
[----:B------:R1:W-:Y:S01]  /*b1010*/  @P3 STG.E [R28.64], R36 ;  /* 0x000000241c003986 */ /* 0x0003e2000c101904 */
[----:B------:R-:W-:-:S03]  /*b1020*/  ISETP.LT.AND P6, PT, R245, c[0x0][0x178], !P0 ;  /* 0x00005e00f5007a0c */ /* 0x000fc600047c1270 */
[----:B------:R1:W-:Y:S02]  /*b1030*/  @P5 STG.E [R40.64], R52 ;  /* 0x0000003428005986 */ /* 0x0003e4000c101904 */
[C---:B-1----:R-:W-:Y:S01]  /*b1040*/  IMAD.WIDE R44, R24.reuse, 0x4, R208 ;  /* 0x00000004182c7825 */ /* 0x042fe200078e02d0 */
[----:B------:R-:W-:Y:S01]  /*b1050*/  ISETP.LT.AND P3, PT, R231, c[0x0][0x178], !P0 ;  /* 0x00005e00e7007a0c */ /* 0x000fe20004761270 */
[----:B------:R-:W3:Y:S02]  /*b1060*/  LDL.LU R36, [R1+0x429c] ;  /* 0x00429c0001247983 */ /* 0x000ee40000300800 */
[----:B------:R-:W-:Y:S02]  /*b1070*/  IMAD.WIDE R28, R24, 0x4, R210 ;  /* 0x00000004181c7825 */ /* 0x000fe400078e02d2 */
[----:B------:R1:W-:Y:S01]  /*b1080*/  @P4 STG.E [R44.64], R68 ;  /* 0x000000442c004986 */ /* 0x0003e2000c101904 */
[----:B------:R-:W-:Y:S01]  /*b1090*/  ISETP.LT.AND P4, PT, R244, c[0x0][0x178], !P0 ;  /* 0x00005e00f4007a0c */ /* 0x000fe20004781270 */
[----:B------:R-:W-:Y:S01]  /*b10a0*/  IMAD.WIDE R40, R24, 0x4, R212 ;  /* 0x0000000418287825 */ /* 0x000fe200078e02d4 */
[----:B------:R-:W-:Y:S01]  /*b10b0*/  ISETP.LT.AND P5, PT, R230, c[0x0][0x178], !P0 ;  /* 0x00005e00e6007a0c */ /* 0x000fe200047a1270 */
[----:B------:R1:W-:Y:S04]  /*b10c0*/  @P1 STG.E [R28.64], R12 ;  /* 0x0000000c1c001986 */ /* 0x0003e8000c101904 */
[----:B------:R1:W-:Y:S02]  /*b10d0*/  @P2 STG.E [R40.64], R108 ;  /* 0x0000006c28002986 */ /* 0x0003e4000c101904 */
[----:B-1----:R-:W-:Y:S01]  /*b10e0*/  IMAD.WIDE R44, R24, 0x4, R214 ;  /* 0x00000004182c7825 */ /* 0x002fe200078e02d6 */
[----:B------:R-:W-:-:S02]  /*b10f0*/  ISETP.GE.AND P1, PT, R56, c[0x0][0x17c], PT ;  /* 0x00005f0038007a0c */ /* 0x000fc40003f26270 */
[----:B------:R-:W-:Y:S01]  /*b1100*/  ISETP.LT.AND P2, PT, R229, c[0x0][0x178], !P0 ;  /* 0x00005e00e5007a0c */ /* 0x000fe20004741270 */
[----:B------:R-:W-:Y:S01]  /*b1110*/  IMAD.WIDE R28, R24, 0x4, R216 ;  /* 0x00000004181c7825 */ /* 0x000fe200078e02d8 */
[----:B------:R1:W-:Y:S01]  /*b1120*/  @P6 STG.E [R44.64], R92 ;  /* 0x0000005c2c006986 */ /* 0x0003e2000c101904 */
[----:B------:R-:W-:Y:S02]  /*b1130*/  ISETP.LT.AND P0, PT, R228, c[0x0][0x178], !P0 ;  /* 0x00005e00e4007a0c */ /* 0x000fe40004701270 */
[C---:B------:R-:W-:Y:S01]  /*b1140*/  IMAD.WIDE R40, R24.reuse, 0x4, R218 ;  /* 0x0000000418287825 */ /* 0x040fe200078e02da */
[----:B------:R-:W-:Y:S01]  /*b1150*/  ISETP.LT.AND P6, PT, R83, c[0x0][0x178], !P1 ;  /* 0x00005e0053007a0c */ /* 0x000fe20004fc1270 */
[----:B------:R1:W-:Y:S01]  /*b1160*/  @P4 STG.E [R28.64], R120 ;  /* 0x000000781c004986 */ /* 0x0003e2000c101904 */
[C---:B------:R-:W-:Y:S01]  /*b1170*/  IADD3 R0, R24.reuse, c[0x0][0x198], RZ ;  /* 0x0000660018007a10 */ /* 0x040fe20007ffe0ff */
[C---:B-1----:R-:W-:Y:S02]  /*b1180*/  IMAD.WIDE R44, R24.reuse, 0x4, R220 ;  /* 0x00000004182c7825 */ /* 0x042fe400078e02dc */
[----:B------:R1:W-:Y:S04]  /*b1190*/  @P3 STG.E [R40.64], R132 ;  /* 0x0000008428003986 */ /* 0x0003e8000c101904 */
[----:B------:R-:W-:Y:S01]  /*b11a0*/  @P5 STG.E [R44.64], R164 ;  /* 0x000000a42c005986 */ /* 0x000fe2000c101904 */
[----:B------:R-:W-:Y:S01]  /*b11b0*/  ISETP.LT.AND P5, PT, R107, c[0x0][0x178], !P1 ;  /* 0x00005e006b007a0c */ /* 0x000fe20004fa1270 */
[----:B------:R-:W-:Y:S01]  /*b11c0*/  IMAD.WIDE R28, R24, 0x4, R222 ;  /* 0x00000004181c7825 */ /* 0x000fe200078e02de */
[----:B------:R-:W-:-:S03]  /*b11d0*/  ISETP.LT.AND P4, PT, R11, c[0x0][0x178], !P1 ;  /* 0x00005e000b007a0c */ /* 0x000fc60004f81270 */
[----:B------:R-:W-:Y:S01]  /*b11e0*/  IMAD.WIDE R24, R24, 0x4, R224 ;  /* 0x0000000418187825 */ /* 0x000fe200078e02e0 */
[----:B------:R-:W-:Y:S01]  /*b11f0*/  ISETP.LT.AND P3, PT, R67, c[0x0][0x178], !P1 ;  /* 0x00005e0043007a0c */ /* 0x000fe20004f61270 */
[----:B------:R1:W-:Y:S02]  /*b1200*/  @P2 STG.E [R28.64], R176 ;  /* 0x000000b01c002986 */ /* 0x0003e4000c101904 */
[C---:B-1----:R-:W-:Y:S02]  /*b1210*/  IMAD.WIDE R40, R0.reuse, 0x4, R2 ;  /* 0x0000000400287825 */ /* 0x042fe400078e0202 */
[----:B------:R1:W-:Y:S01]  /*b1220*/  @P0 STG.E [R24.64], R192 ;  /* 0x000000c018000986 */ /* 0x0003e2000c101904 */
[----:B------:R-:W-:Y:S02]  /*b1230*/  ISETP.LT.AND P2, PT, R19, c[0x0][0x178], !P1 ;  /* 0x00005e0013007a0c */ /* 0x000fe40004f41270 */
[----:B------:R-:W-:Y:S01]  /*b1240*/  ISETP.LT.AND P0, PT, R35, c[0x0][0x178], !P1 ;  /* 0x00005e0023007a0c */ /* 0x000fe20004f01270 */
[----:B------:R-:W-:-:S04]  /*b1250*/  IMAD.WIDE R28, R0, 0x4, R6 ;  /* 0x00000004001c7825 */ /* 0x000fc800078e0206 */
[----:B-1----:R-:W-:Y:S01]  /*b1260*/  IMAD.WIDE R24, R0, 0x4, R4 ;  /* 0x0000000400187825 */ /* 0x002fe200078e0204 */
[----:B------:R1:W-:Y:S01]  /*b1270*/  @P6 STG.E [R40.64], R197 ;  /* 0x000000c528006986 */ /* 0x0003e2000c101904 */
[----:B------:R-:W-:-:S03]  /*b1280*/  ISETP.LT.AND P6, PT, R51, c[0x0][0x178], !P1 ;  /* 0x00005e0033007a0c */ /* 0x000fc60004fc1270 */
[----:B----4-:R4:W-:Y:S01]  /*b1290*/  @P5 STG.E [R24.64], R251 ;  /* 0x000000fb18005986 */ /* 0x0109e2000c101904 */
[----:B------:R-:W-:-:S03]  /*b12a0*/  ISETP.LT.AND P5, PT, R250, c[0x0][0x178], !P1 ;  /* 0x00005e00fa007a0c */ /* 0x000fc60004fa1270 */
[----:B-1----:R-:W3:Y:S01]  /*b12b0*/  LDL.LU R197, [R1+0x16a0] ;  /* 0x0016a00001c57983 */ /* 0x002ee20000300800 */
[----:B------:R-:W-:-:S03]  /*b12c0*/  IMAD.WIDE R40, R0, 0x4, R200 ;  /* 0x0000000400287825 */ /* 0x000fc600078e02c8 */
[----:B----4-:R-:W4:Y:S01]  /*b12d0*/  LDL.LU R251, [R1+0x1330] ;  /* 0x0013300001fb7983 */ /* 0x010f220000300800 */
[C---:B------:R-:W-:Y:S01]  /*b12e0*/  IMAD.WIDE R24, R0.reuse, 0x4, R202 ;  /* 0x0000000400187825 */ /* 0x040fe200078e02ca */
[C---:B------:R-:W-:Y:S02]  /*b12f0*/  IADD3 R45, R0.reuse, c[0x0][0x198], RZ ;  /* 0x00006600002d7a10 */ /* 0x040fe40007ffe0ff */
[----:B--2---:R1:W-:Y:S01]  /*b1300*/  @P4 STG.E [R28.64], R249 ;  /* 0x000000f91c004986 */ /* 0x0043e2000c101904 */
[----:B------:R-:W-:Y:S01]  /*b1310*/  ISETP.LT.AND P4, PT, R247, c[0x0][0x178], !P1 ;  /* 0x00005e00f7007a0c */ /* 0x000fe20004f81270 */
[----:B-1----:R-:W-:Y:S02]  /*b1320*/  IMAD.WIDE R28, R0, 0x4, R204 ;  /* 0x00000004001c7825 */ /* 0x002fe400078e02cc */
[----:B------:R-:W2:Y:S04]  /*b1330*/  LDL.LU R249, [R1+0xe70] ;  /* 0x000e700001f97983 */ /* 0x000ea80000300800 */
[----:B---3--:R1:W-:Y:S01]  /*b1340*/  @P3 STG.E [R40.64], R248 ;  /* 0x000000f828003986 */ /* 0x0083e2000c101904 */
[----:B------:R-:W-:-:S03]  /*b1350*/  ISETP.LT.AND P3, PT, R246, c[0x0][0x178], !P1 ;  /* 0x00005e00f6007a0c */ /* 0x000fc60004f61270 */
[----:B------:R3:W-:Y:S01]  /*b1360*/  @P6 STG.E [R24.64], R21 ;  /* 0x0000001518006986 */ /* 0x0007e2000c101904 */
[----:B------:R-:W-:-:S03]  /*b1370*/  ISETP.LT.AND P6, PT, R245, c[0x0][0x178], !P1 ;  /* 0x00005e00f5007a0c */ /* 0x000fc60004fc1270 */
[----:B------:R3:W-:Y:S01]  /*b1380*/  @P2 STG.E [R28.64], R37 ;  /* 0x000000251c002986 */ /* 0x0007e2000c101904 */
[----:B-1----:R-:W-:-:S03]  /*b1390*/  IMAD.WIDE R40, R0, 0x4, R206 ;  /* 0x0000000400287825 */ /* 0x002fc600078e02ce */
[----:B------:R-:W2:Y:S01]  /*b13a0*/  LDL.LU R248, [R1+0x970] ;  /* 0x0009700001f87983 */ /* 0x000ea20000300800 */
[----:B------:R-:W-:Y:S01]  /*b13b0*/  ISETP.LT.AND P2, PT, R244, c[0x0][0x178], !P1 ;  /* 0x00005e00f4007a0c */ /* 0x000fe20004f41270 */
[C---:B---3--:R-:W-:Y:S02]  /*b13c0*/  IMAD.WIDE R20, R0.reuse, 0x4, R208 ;  /* 0x0000000400147825 */ /* 0x048fe400078e02d0 */
[----:B------:R-:W-:Y:S01]  /*b13d0*/  @P0 STG.E [R40.64], R53 ;  /* 0x0000003528000986 */ /* 0x000fe2000c101904 */
[----:B------:R-:W-:Y:S01]  /*b13e0*/  ISETP.LT.AND P0, PT, R231, c[0x0][0x178], !P1 ;  /* 0x00005e00e7007a0c */ /* 0x000fe20004f01270 */
[C---:B------:R-:W-:Y:S02]  /*b13f0*/  IMAD.WIDE R24, R0.reuse, 0x4, R210 ;  /* 0x0000000400187825 */ /* 0x040fe400078e02d2 */
[----:B------:R1:W-:Y:S02]  /*b1400*/  @P5 STG.E [R20.64], R69 ;  /* 0x0000004514005986 */ /* 0x0003e4000c101904 */
[----:B------:R-:W-:-:S02]  /*b1410*/  IMAD.WIDE R28, R0, 0x4, R212 ;  /* 0x00000004001c7825 */ /* 0x000fc400078e02d4 */
[----:B------:R3:W-:Y:S04]  /*b1420*/  @P4 STG.E [R24.64], R13 ;  /* 0x0000000d18004986 */ /* 0x0007e8000c101904 */
[----:B------:R-:W-:Y:S01]  /*b1430*/  @P3 STG.E [R28.64], R109 ;  /* 0x0000006d1c003986 */ /* 0x000fe2000c101904 */
[----:B-1----:R-:W-:-:S04]  /*b1440*/  IMAD.WIDE R20, R0, 0x4, R216 ;  /* 0x0000000400147825 */ /* 0x002fc800078e02d8 */
[----:B---3--:R-:W-:-:S04]  /*b1450*/  IMAD.WIDE R12, R0, 0x4, R214 ;  /* 0x00000004000c7825 */ /* 0x008fc800078e02d6 */
[C---:B------:R-:W-:Y:S01]  /*b1460*/  IMAD.WIDE R24, R0.reuse, 0x4, R218 ;  /* 0x0000000400187825 */ /* 0x040fe200078e02da */
[----:B------:R1:W-:Y:S04]  /*b1470*/  @P6 STG.E [R12.64], R93 ;  /* 0x0000005d0c006986 */ /* 0x0003e8000c101904 */
[----:B------:R3:W-:Y:S04]  /*b1480*/  @P2 STG.E [R20.64], R121 ;  /* 0x0000007914002986 */ /* 0x0007e8000c101904 */
[----:B------:R3:W-:Y:S01]  /*b1490*/  @P0 STG.E [R24.64], R133 ;  /* 0x0000008518000986 */ /* 0x0007e2000c101904 */
[----:B-1----:R-:W-:-:S04]  /*b14a0*/  IMAD.WIDE R12, R0, 0x4, R220 ;  /* 0x00000004000c7825 */ /* 0x002fc800078e02dc */
[----:B---3--:R-:W-:-:S04]  /*b14b0*/  IMAD.WIDE R20, R0, 0x4, R222 ;  /* 0x0000000400147825 */ /* 0x008fc800078e02de */
[----:B------:R-:W-:Y:S02]  /*b14c0*/  IMAD.WIDE R24, R0, 0x4, R224 ;  /* 0x0000000400187825 */ /* 0x000fe400078e02e0 */
[----:B------:R-:W3:Y:S04]  /*b14d0*/  LDL.LU R0, [R1+0x42a4] ;  /* 0x0042a40001007983 */ /* 0x000ee80000300800 */
[----:B------:R-:W3:Y:S01]  /*b14e0*/  LDL.LU R240, [R1+0x16a4] ;  /* 0x0016a40001f07983 */ /* 0x000ee20000300800 */
[----:B------:R-:W-:Y:S02]  /*b14f0*/  ISETP.GE.AND P3, PT, R36, c[0x0][0x17c], PT ;  /* 0x00005f0024007a0c */ /* 0x000fe40003f66270 */
[----:B------:R-:W-:Y:S02]  /*b1500*/  ISETP.LT.AND P5, PT, R230, c[0x0][0x178], !P1 ;  /* 0x00005e00e6007a0c */ /* 0x000fe40004fa1270 */
[----:B------:R-:W-:-:S02]  /*b1510*/  ISETP.LT.AND P4, PT, R229, c[0x0][0x178], !P1 ;  /* 0x00005e00e5007a0c */ /* 0x000fc40004f81270 */
[----:B------:R-:W-:Y:S02]  /*b1520*/  ISETP.LT.AND P1, PT, R228, c[0x0][0x178], !P1 ;  /* 0x00005e00e4007a0c */ /* 0x000fe40004f21270 */
[----:B------:R-:W-:Y:S02]  /*b1530*/  ISETP.LT.AND P6, PT, R83, c[0x0][0x178], !P3 ;  /* 0x00005e0053007a0c */ /* 0x000fe40005fc1270 */
[----:B------:R-:W-:Y:S01]  /*b1540*/  ISETP.LT.AND P2, PT, R107, c[0x0][0x178], !P3 ;  /* 0x00005e006b007a0c */ /* 0x000fe20005f41270 */
[----:B------:R-:W-:Y:S01]  /*b1550*/  IMAD.WIDE R28, R45, 0x4, R2 ;  /* 0x000000042d1c7825 */ /* 0x000fe200078e0202 */
[----:B------:R-:W-:-:S03]  /*b1560*/  ISETP.LT.AND P0, PT, R11, c[0x0][0x178], !P3 ;  /* 0x00005e000b007a0c */ /* 0x000fc60005f01270 */
[----:B------:R-:W-:Y:S01]  /*b1570*/  IMAD.WIDE R36, R45, 0x4, R4 ;  /* 0x000000042d247825 */ /* 0x000fe200078e0204 */
[----:B------:R-:W-:Y:S01]  /*b1580*/  @P5 STG.E [R12.64], R165 ;  /* 0x000000a50c005986 */ /* 0x000fe2000c101904 */
[----:B------:R-:W-:-:S03]  /*b1590*/  ISETP.LT.AND P5, PT, R67, c[0x0][0x178], !P3 ;  /* 0x00005e0043007a0c */ /* 0x000fc60005fa1270 */
[----:B------:R-:W-:Y:S04]  /*b15a0*/  @P4 STG.E [R20.64], R177 ;  /* 0x000000b114004986 */ /* 0x000fe8000c101904 */
[----:B------:R-:W-:Y:S01]  /*b15b0*/  @P1 STG.E [R24.64], R193 ;  /* 0x000000c118001986 */ /* 0x000fe2000c101904 */
[----:B------:R-:W-:Y:S01]  /*b15c0*/  ISETP.LT.AND P4, PT, R51, c[0x0][0x178], !P3 ;  /* 0x00005e0033007a0c */ /* 0x000fe20005f81270 */
[----:B------:R-:W-:-:S04]  /*b15d0*/  IMAD.WIDE R40, R45, 0x4, R6 ;  /* 0x000000042d287825 */ /* 0x000fc800078e0206 */
[----:B------:R-:W-:Y:S01]  /*b15e0*/  IMAD.WIDE R52, R45, 0x4, R200 ;  /* 0x000000042d347825 */ /* 0x000fe200078e02c8 */
[----:B------:R-:W-:Y:S04]  /*b15f0*/  @P6 STG.E [R28.64], R197 ;  /* 0x000000c51c006986 */ /* 0x000fe8000c101904 */
[----:B----4-:R1:W-:Y:S04]  /*b1600*/  @P2 STG.E [R36.64], R251 ;  /* 0x000000fb24002986 */ /* 0x0103e8000c101904 */
[----:B------:R-:W4:Y:S04]  /*b1610*/  LDS.128 R196, [R252] ;  /* 0x00000000fcc47984 */ /* 0x000f280000000c00 */
[----:B-1----:R-:W4:Y:S01]  /*b1620*/  LDL.LU R251, [R1+0x1334] ;  /* 0x0013340001fb7983 */ /* 0x002f220000300800 */
[----:B------:R-:W-:Y:S01]  /*b1630*/  ISETP.LT.AND P6, PT, R19, c[0x0][0x178], !P3 ;  /* 0x00005e0013007a0c */ /* 0x000fe20005fc1270 */
[----:B------:R-:W-:Y:S01]  /*b1640*/  IMAD.WIDE R56, R45, 0x4, R202 ;  /* 0x000000042d387825 */ /* 0x000fe200078e02ca */
[----:B------:R-:W-:-:S02]  /*b1650*/  ISETP.LT.AND P2, PT, R35, c[0x0][0x178], !P3 ;  /* 0x00005e0023007a0c */ /* 0x000fc40005f41270 */
[----:B------:R-:W-:Y:S01]  /*b1660*/  ISETP.LT.AND P1, PT, R250, c[0x0][0x178], !P3 ;  /* 0x00005e00fa007a0c */ /* 0x000fe20005f21270 */
[----:B------:R-:W-:-:S04]  /*b1670*/  IMAD.WIDE R12, R45, 0x4, R204 ;  /* 0x000000042d0c7825 */ /* 0x000fc800078e02cc */
[----:B------:R-:W-:-:S04]  /*b1680*/  IMAD.WIDE R20, R45, 0x4, R206 ;  /* 0x000000042d147825 */ /* 0x000fc800078e02ce */
[----:B------:R-:W-:-:S04]  /*b1690*/  IMAD.WIDE R24, R45, 0x4, R208 ;  /* 0x000000042d187825 */ /* 0x000fc800078e02d0 */
[----:B------:R-:W-:-:S04]  /*b16a0*/  IMAD.WIDE R28, R45, 0x4, R210 ;  /* 0x000000042d1c7825 */ /* 0x000fc800078e02d2 */
[----:B------:R-:W-:Y:S01]  /*b16b0*/  IMAD.WIDE R36, R45, 0x4, R212 ;  /* 0x000000042d247825 */ /* 0x000fe200078e02d4 */
[----:B--2---:R1:W-:Y:S01]  /*b16c0*/  @P0 STG.E [R40.64], R249 ;  /* 0x000000f928000986 */ /* 0x0043e2000c101904 */
[----:B------:R-:W-:-:S03]  /*b16d0*/  ISETP.LT.AND P0, PT, R247, c[0x0][0x178], !P3 ;  /* 0x00005e00f7007a0c */ /* 0x000fc60005f01270 */
[----:B-1----:R-:W2:Y:S01]  /*b16e0*/  LDL.LU R249, [R1+0xe74] ;  /* 0x000e740001f97983 */ /* 0x002ea20000300800 */
[----:B------:R-:W-:-:S03]  /*b16f0*/  IMAD.WIDE R40, R45, 0x4, R214 ;  /* 0x000000042d287825 */ /* 0x000fc600078e02d6 */
[----:B------:R1:W-:Y:S01]  /*b1700*/  @P5 STG.E [R52.64], R248 ;  /* 0x000000f834005986 */ /* 0x0003e2000c101904 */
[----:B------:R-:W-:-:S03]  /*b1710*/  ISETP.LT.AND P5, PT, R246, c[0x0][0x178], !P3 ;  /* 0x00005e00f6007a0c */ /* 0x000fc60005fa1270 */
[----:B------:R-:W-:Y:S01]  /*b1720*/  @P4 STG.E [R56.64], R16 ;  /* 0x0000001038004986 */ /* 0x000fe2000c101904 */
[----:B------:R-:W-:-:S03]  /*b1730*/  ISETP.LT.AND P4, PT, R245, c[0x0][0x178], !P3 ;  /* 0x00005e00f5007a0c */ /* 0x000fc60005f81270 */
[----:B-1----:R-:W2:Y:S04]  /*b1740*/  LDL.LU R248, [R1+0x974] ;  /* 0x0009740001f87983 */ /* 0x002ea80000300800 */
[----:B------:R-:W-:Y:S04]  /*b1750*/  @P6 STG.E [R12.64], R32 ;  /* 0x000000200c006986 */ /* 0x000fe8000c101904 */
[----:B------:R-:W-:Y:S01]  /*b1760*/  @P2 STG.E [R20.64], R48 ;  /* 0x0000003014002986 */ /* 0x000fe2000c101904 */
[----:B------:R-:W-:-:S03]  /*b1770*/  ISETP.LT.AND P2, PT, R244, c[0x0][0x178], !P3 ;  /* 0x00005e00f4007a0c */ /* 0x000fc60005f41270 */
[----:B------:R1:W-:Y:S01]  /*b1780*/  @P1 STG.E [R24.64], R64 ;  /* 0x0000004018001986 */ /* 0x0003e2000c101904 */
[----:B------:R-:W-:-:S03]  /*b1790*/  ISETP.LT.AND P1, PT, R231, c[0x0][0x178], !P3 ;  /* 0x00005e00e7007a0c */ /* 0x000fc60005f21270 */
[----:B------:R1:W-:Y:S01]  /*b17a0*/  @P0 STG.E [R28.64], R8 ;  /* 0x000000081c000986 */ /* 0x0003e2000c101904 */
[----:B------:R-:W-:-:S03]  /*b17b0*/  ISETP.LT.AND P6, PT, R230, c[0x0][0x178], !P3 ;  /* 0x00005e00e6007a0c */ /* 0x000fc60005fc1270 */
[----:B------:R3:W-:Y:S01]  /*b17c0*/  @P5 STG.E [R36.64], R104 ;  /* 0x0000006824005986 */ /* 0x0007e2000c101904 */
[----:B------:R-:W-:Y:S02]  /*b17d0*/  ISETP.LT.AND P5, PT, R229, c[0x0][0x178], !P3 ;  /* 0x00005e00e5007a0c */ /* 0x000fe40005fa1270 */
[----:B------:R-:W-:Y:S01]  /*b17e0*/  ISETP.LT.AND P3, PT, R228, c[0x0][0x178], !P3 ;  /* 0x00005e00e4007a0c */ /* 0x000fe20005f61270 */
[----:B------:R3:W-:Y:S01]  /*b17f0*/  @P4 STG.E [R40.64], R80 ;  /* 0x0000005028004986 */ /* 0x0007e2000c101904 */
[C---:B-1----:R-:W-:Y:S01]  /*b1800*/  IMAD.WIDE R24, R45.reuse, 0x4, R216 ;  /* 0x000000042d187825 */ /* 0x042fe200078e02d8 */
[----:B------:R-:W-:-:S03]  /*b1810*/  IADD3 R53, R45, c[0x0][0x198], RZ ;  /* 0x000066002d357a10 */ /* 0x000fc60007ffe0ff */
[----:B------:R-:W-:Y:S01]  /*b1820*/  IMAD.WIDE R28, R45, 0x4, R218 ;  /* 0x000000042d1c7825 */ /* 0x000fe200078e02da */
[----:B---3--:R-:W-:Y:S02]  /*b1830*/  ISETP.GE.AND P0, PT, R0, c[0x0][0x17c], PT ;  /* 0x00005f0000007a0c */ /* 0x008fe40003f06270 */
[----:B------:R-:W3:Y:S02]  /*b1840*/  LDL.LU R0, [R1+0x42a0] ;  /* 0x0042a00001007983 */ /* 0x000ee40000300800 */
[----:B------:R-:W-:Y:S01]  /*b1850*/  ISETP.LT.AND P4, PT, R83, c[0x0][0x178], !P0 ;  /* 0x00005e0053007a0c */ /* 0x000fe20004781270 */
[C---:B------:R-:W-:Y:S01]  /*b1860*/  IMAD.WIDE R20, R45.reuse, 0x4, R220 ;  /* 0x000000042d147825 */ /* 0x040fe200078e02dc */
[----:B------:R-:W-:Y:S03]  /*b1870*/  @P2 STG.E [R24.64], R96 ;  /* 0x0000006018002986 */ /* 0x000fe6000c101904 */
[C---:B------:R-:W-:Y:S01]  /*b1880*/  IMAD.WIDE R12, R45.reuse, 0x4, R222 ;  /* 0x000000042d0c7825 */ /* 0x040fe200078e02de */
[----:B------:R-:W-:Y:S03]  /*b1890*/  @P1 STG.E [R28.64], R100 ;  /* 0x000000641c001986 */ /* 0x000fe6000c101904 */
[----:B------:R-:W-:Y:S01]  /*b18a0*/  IMAD.WIDE R36, R45, 0x4, R224 ;  /* 0x000000042d247825 */ /* 0x000fe200078e02e0 */
[----:B------:R-:W-:Y:S03]  /*b18b0*/  @P6 STG.E [R20.64], R160 ;  /* 0x000000a014006986 */ /* 0x000fe6000c101904 */
[----:B------:R-:W-:Y:S01]  /*b18c0*/  IMAD.WIDE R40, R53, 0x4, R2 ;  /* 0x0000000435287825 */ /* 0x000fe200078e0202 */
[----:B------:R-:W-:Y:S04]  /*b18d0*/  @P5 STG.E [R12.64], R180 ;  /* 0x000000b40c005986 */ /* 0x000fe8000c101904 */
[----:B----4-:R-:W-:Y:S04]  /*b18e0*/  @P3 STG.E [R36.64], R196 ;  /* 0x000000c424003986 */ /* 0x010fe8000c101904 */
[----:B------:R1:W-:Y:S04]  /*b18f0*/  @P4 STG.E [R40.64], R240 ;  /* 0x000000f028004986 */ /* 0x0003e8000c101904 */
[----:B-1----:R-:W4:Y:S01]  /*b1900*/  LDL.LU R240, [R1+0x1df8] ;  /* 0x001df80001f07983 */ /* 0x002f220000300800 */
[----:B------:R-:W-:Y:S01]  /*b1910*/  ISETP.LT.AND P6, PT, R107, c[0x0][0x178], !P0 ;  /* 0x00005e006b007a0c */ /* 0x000fe200047c1270 */
[----:B------:R-:W-:Y:S01]  /*b1920*/  IMAD.WIDE R12, R53, 0x4, R4 ;  /* 0x00000004350c7825 */ /* 0x000fe200078e0204 */
[----:B------:R-:W-:-:S02]  /*b1930*/  ISETP.LT.AND P5, PT, R11, c[0x0][0x178], !P0 ;  /* 0x00005e000b007a0c */ /* 0x000fc400047a1270 */
[----:B------:R-:W-:Y:S02]  /*b1940*/  ISETP.LT.AND P2, PT, R67, c[0x0][0x178], !P0 ;  /* 0x00005e0043007a0c */ /* 0x000fe40004741270 */
[----:B------:R-:W-:Y:S01]  /*b1950*/  ISETP.LT.AND P1, PT, R51, c[0x0][0x178], !P0 ;  /* 0x00005e0033007a0c */ /* 0x000fe20004721270 */
[----:B------:R-:W-:-:S04]  /*b1960*/  IMAD.WIDE R20, R53, 0x4, R6 ;  /* 0x0000000435147825 */ /* 0x000fc800078e0206 */
[----:B------:R-:W-:Y:S01]  /*b1970*/  IMAD.WIDE R24, R53, 0x4, R200 ;  /* 0x0000000435187825 */ /* 0x000fe200078e02c8 */
[----:B------:R-:W-:-:S03]  /*b1980*/  ISETP.LT.AND P4, PT, R19, c[0x0][0x178], !P0 ;  /* 0x00005e0013007a0c */ /* 0x000fc60004781270 */
[----:B------:R-:W-:Y:S01]  /*b1990*/  IMAD.WIDE R28, R53, 0x4, R202 ;  /* 0x00000004351c7825 */ /* 0x000fe200078e02ca */
[----:B------:R1:W-:Y:S01]  /*b19a0*/  @P6 STG.E [R12.64], R251 ;  /* 0x000000fb0c006986 */ /* 0x0003e2000c101904 */
[----:B------:R-:W-:-:S03]  /*b19b0*/  ISETP.LT.AND P3, PT, R35, c[0x0][0x178], !P0 ;  /* 0x00005e0023007a0c */ /* 0x000fc60004761270 */
[----:B-1----:R-:W4:Y:S01]  /*b19c0*/  LDL.LU R251, [R1+0x1688] ;  /* 0x0016880001fb7983 */ /* 0x002f220000300800 */
[----:B------:R-:W-:Y:S01]  /*b19d0*/  ISETP.LT.AND P6, PT, R250, c[0x0][0x178], !P0 ;  /* 0x00005e00fa007a0c */ /* 0x000fe200047c1270 */
        /* <DEDUP_REMOVED lines=9> */
[----:B------:R1:W-:Y:S01]  /*b1a70*/  @P1 STG.E [R28.64], R17 ;  /* 0x000000111c001986 */ /* 0x0003e2000c101904 */
[----:B------:R-:W-:-:S03]  /*b1a80*/  ISETP.LT.AND P1, PT, R247, c[0x0][0x178], !P0 ;  /* 0x00005e00f7007a0c */ /* 0x000fc60004721270 */
[----:B-1----:R-:W2:Y:S01]  /*b1a90*/  LDL.LU R248, [R1+0xc88] ;  /* 0x000c880001f87983 */ /* 0x002ea20000300800 */
[----:B------:R-:W-:-:S04]  /*b1aa0*/  IMAD.WIDE R24, R53, 0x4, R214 ;  /* 0x0000000435187825 */ /* 0x000fc800078e02d6 */
[----:B------:R-:W-:Y:S01]  /*b1ab0*/  IMAD.WIDE R16, R53, 0x4, R210 ;  /* 0x0000000435107825 */ /* 0x000fe200078e02d2 */
[----:B------:R1:W-:Y:S01]  /*b1ac0*/  @P4 STG.E [R36.64], R33 ;  /* 0x0000002124004986 */ /* 0x0003e2000c101904 */
[----:B------:R-:W-:-:S03]  /*b1ad0*/  ISETP.LT.AND P4, PT, R244, c[0x0][0x178], !P0 ;  /* 0x00005e00f4007a0c */ /* 0x000fc60004781270 */
[----:B------:R-:W-:Y:S01]  /*b1ae0*/  @P3 STG.E [R40.64], R49 ;  /* 0x0000003128003986 */ /* 0x000fe2000c101904 */
[----:B------:R-:W-:-:S03]  /*b1af0*/  ISETP.LT.AND P3, PT, R231, c[0x0][0x178], !P0 ;  /* 0x00005e00e7007a0c */ /* 0x000fc60004761270 */
[----:B------:R-:W-:Y:S04]  /*b1b00*/  @P6 STG.E [R12.64], R65 ;  /* 0x000000410c006986 */ /* 0x000fe8000c101904 */
[----:B------:R1:W-:Y:S01]  /*b1b10*/  @P1 STG.E [R16.64], R9 ;  /* 0x0000000910001986 */ /* 0x0003e2000c101904 */
[----:B------:R-:W-:-:S03]  /*b1b20*/  ISETP.LT.AND P1, PT, R229, c[0x0][0x178], !P0 ;  /* 0x00005e00e5007a0c */ /* 0x000fc60004721270 */
[----:B------:R1:W-:Y:S04]  /*b1b30*/  @P5 STG.E [R20.64], R105 ;  /* 0x0000006914005986 */ /* 0x0003e8000c101904 */
[----:B------:R-:W-:Y:S01]  /*b1b40*/  @P2 STG.E [R24.64], R81 ;  /* 0x0000005118002986 */ /* 0x000fe2000c101904 */
[----:B------:R-:W-:Y:S02]  /*b1b50*/  ISETP.LT.AND P2, PT, R230, c[0x0][0x178], !P0 ;  /* 0x00005e00e6007a0c */ /* 0x000fe40004741270 */
[----:B---3--:R-:W-:Y:S02]  /*b1b60*/  ISETP.GE.AND P6, PT, R0, c[0x0][0x17c], PT ;  /* 0x00005f0000007a0c */ /* 0x008fe40003fc6270 */
[----:B------:R-:W3:Y:S01]  /*b1b70*/  LDL.LU R0, [R1+0x4290] ;  /* 0x0042900001007983 */ /* 0x000ee20000300800 */
[----:B------:R-:W-:-:S02]  /*b1b80*/  ISETP.LT.AND P0, PT, R228, c[0x0][0x178], !P0 ;  /* 0x00005e00e4007a0c */ /* 0x000fc40004701270 */
[----:B------:R-:W-:Y:S01]  /*b1b90*/  ISETP.LT.AND P5, PT, R83, c[0x0][0x178], !P6 ;  /* 0x00005e0053007a0c */ /* 0x000fe200077a1270 */
[C---:B------:R-:W-:Y:S01]  /*b1ba0*/  IMAD.WIDE R28, R53.reuse, 0x4, R216 ;  /* 0x00000004351c7825 */ /* 0x040fe200078e02d8 */
[----:B-1----:R-:W-:-:S03]  /*b1bb0*/  IADD3 R37, R53, c[0x0][0x198], RZ ;  /* 0x0000660035257a10 */ /* 0x002fc60007ffe0ff */
[C---:B------:R-:W-:Y:S01]  /*b1bc0*/  IMAD.WIDE R32, R53.reuse, 0x4, R218 ;  /* 0x0000000435207825 */ /* 0x040fe200078e02da */
[----:B------:R-:W-:Y:S03]  /*b1bd0*/  @P4 STG.E [R28.64], R97 ;  /* 0x000000611c004986 */ /* 0x000fe6000c101904 */
        /* <DEDUP_REMOVED lines=8> */
[----:B----4-:R1:W-:Y:S04]  /*b1c60*/  @P5 STG.E [R20.64], R240 ;  /* 0x000000f014005986 */ /* 0x0103e8000c101904 */
[----:B-1----:R-:W4:Y:S01]  /*b1c70*/  LDL.LU R240, [R1+0x1dfc] ;  /* 0x001dfc0001f07983 */ /* 0x002f220000300800 */
[----:B------:R-:W-:Y:S01]  /*b1c80*/  ISETP.LT.AND P4, PT, R107, c[0x0][0x178], !P6 ;  /* 0x00005e006b007a0c */ /* 0x000fe20007781270 */
[----:B------:R-:W-:Y:S01]  /*b1c90*/  IMAD.WIDE R24, R37, 0x4, R4 ;  /* 0x0000000425187825 */ /* 0x000fe200078e0204 */
[----:B------:R-:W-:-:S02]  /*b1ca0*/  ISETP.LT.AND P3, PT, R11, c[0x0][0x178], !P6 ;  /* 0x00005e000b007a0c */ /* 0x000fc40007761270 */
[----:B------:R-:W-:Y:S02]  /*b1cb0*/  ISETP.LT.AND P5, PT, R67, c[0x0][0x178], !P6 ;  /* 0x00005e0043007a0c */ /* 0x000fe400077a1270 */
[----:B------:R-:W-:Y:S02]  /*b1cc0*/  ISETP.LT.AND P2, PT, R51, c[0x0][0x178], !P6 ;  /* 0x00005e0033007a0c */ /* 0x000fe40007741270 */
[----:B------:R-:W-:Y:S02]  /*b1cd0*/  ISETP.LT.AND P1, PT, R19, c[0x0][0x178], !P6 ;  /* 0x00005e0013007a0c */ /* 0x000fe40007721270 */
[----:B------:R-:W-:Y:S01]  /*b1ce0*/  ISETP.LT.AND P0, PT, R35, c[0x0][0x178], !P6 ;  /* 0x00005e0023007a0c */ /* 0x000fe20007701270 */
[----:B------:R-:W-:-:S04]  /*b1cf0*/  IMAD.WIDE R28, R37, 0x4, R6 ;  /* 0x00000004251c7825 */ /* 0x000fc800078e0206 */
[C---:B------:R-:W-:Y:S01]  /*b1d00*/  IMAD.WIDE R8, R37.reuse, 0x4, R200 ;  /* 0x0000000425087825 */ /* 0x040fe200078e02c8 */
[----:B------:R1:W-:Y:S03]  /*b1d10*/  @P4 STG.E [R24.64], R251 ;  /* 0x000000fb18004986 */ /* 0x0003e6000c101904 */
[----:B------:R-:W-:Y:S01]  /*b1d20*/  IMAD.WIDE R12, R37, 0x4, R202 ;  /* 0x00000004250c7825 */ /* 0x000fe200078e02ca */
[----:B------:R-:W-:-:S03]  /*b1d30*/  ISETP.LT.AND P4, PT, R250, c[0x0][0x178], !P6 ;  /* 0x00005e00fa007a0c */ /* 0x000fc60007781270 */
[C---:B------:R-:W-:Y:S01]  /*b1d40*/  IMAD.WIDE R16, R37.reuse, 0x4, R204 ;  /* 0x0000000425107825 */ /* 0x040fe200078e02cc */
[----:B-1----:R-:W4:Y:S03]  /*b1d50*/  LDL.LU R251, [R1+0x168c] ;  /* 0x00168c0001fb7983 */ /* 0x002f260000300800 */
[----:B------:R-:W-:-:S04]  /*b1d60*/  IMAD.WIDE R20, R37, 0x4, R206 ;  /* 0x0000000425147825 */ /* 0x000fc800078e02ce */
[C---:B------:R-:W-:Y:S01]  /*b1d70*/  IMAD.WIDE R24, R37.reuse, 0x4, R208 ;  /* 0x0000000425187825 */ /* 0x040fe200078e02d0 */
[----:B------:R-:W-:Y:S01]  /*b1d80*/  IADD3 R33, R37, c[0x0][0x198], RZ ;  /* 0x0000660025217a10 */ /* 0x000fe20007ffe0ff */
        /* <DEDUP_REMOVED lines=8> */
[----:B------:R1:W-:Y:S01]  /*b1e10*/  @P1 STG.E [R16.64], R46 ;  /* 0x0000002e10001986 */ /* 0x0003e2000c101904 */
[----:B------:R-:W-:-:S03]  /*b1e20*/  ISETP.LT.AND P1, PT, R244, c[0x0][0x178], !P6 ;  /* 0x00005e00f4007a0c */ /* 0x000fc60007721270 */
[----:B-1----:R-:W2:Y:S04]  /*b1e30*/  LDL.LU R248, [R1+0xc8c] ;  /* 0x000c8c0001f87983 */ /* 0x002ea80000300800 */
[----:B------:R1:W-:Y:S01]  /*b1e40*/  @P0 STG.E [R20.64], R62 ;  /* 0x0000003e14000986 */ /* 0x0003e2000c101904 */
[----:B------:R-:W-:Y:S01]  /*b1e50*/  ISETP.LT.AND P0, PT, R231, c[0x0][0x178], !P6 ;  /* 0x00005e00e7007a0c */ /* 0x000fe20007701270 */
[C---:B------:R-:W-:Y:S02]  /*b1e60*/  IMAD.WIDE R8, R37.reuse, 0x4, R212 ;  /* 0x0000000425087825 */ /* 0x040fe400078e02d4 */
[----:B------:R3:W-:Y:S02]  /*b1e70*/  @P4 STG.E [R24.64], R78 ;  /* 0x0000004e18004986 */ /* 0x0007e4000c101904 */
[----:B------:R-:W-:-:S02]  /*b1e80*/  IMAD.WIDE R12, R37, 0x4, R214 ;  /* 0x00000004250c7825 */ /* 0x000fc400078e02d6 */
[----:B------:R-:W-:Y:S02]  /*b1e90*/  @P3 STG.E [R28.64], R90 ;  /* 0x0000005a1c003986 */ /* 0x000fe4000c101904 */
[C---:B------:R-:W-:Y:S02]  /*b1ea0*/  IMAD.WIDE R16, R37.reuse, 0x4, R216 ;  /* 0x0000000425107825 */ /* 0x040fe400078e02d8 */
[----:B------:R3:W-:Y:S02]  /*b1eb0*/  @P5 STG.E [R8.64], R118 ;  /* 0x0000007608005986 */ /* 0x0007e4000c101904 */
[----:B-1----:R-:W-:Y:S01]  /*b1ec0*/  IMAD.WIDE R20, R37, 0x4, R218 ;  /* 0x0000000425147825 */ /* 0x002fe200078e02da */
[----:B---3--:R-:W-:Y:S01]  /*b1ed0*/  ISETP.GE.AND P3, PT, R0, c[0x0][0x17c], PT ;  /* 0x00005f0000007a0c */ /* 0x008fe20003f66270 */
[----:B------:R1:W-:Y:S01]  /*b1ee0*/  @P2 STG.E [R12.64], R130 ;  /* 0x000000820c002986 */ /* 0x0003e2000c101904 */
[----:B------:R-:W-:-:S03]  /*b1ef0*/  ISETP.LT.AND P4, PT, R230, c[0x0][0x178], !P6 ;  /* 0x00005e00e6007a0c */ /* 0x000fc60007781270 */
[----:B------:R3:W-:Y:S01]  /*b1f00*/  @P1 STG.E [R16.64], R142 ;  /* 0x0000008e10001986 */ /* 0x0007e2000c101904 */
[----:B------:R-:W-:-:S03]  /*b1f10*/  ISETP.LT.AND P2, PT, R83, c[0x0][0x178], !P3 ;  /* 0x00005e0053007a0c */ /* 0x000fc60005f41270 */
[----:B------:R-:W-:Y:S01]  /*b1f20*/  @P0 STG.E [R20.64], R158 ;  /* 0x0000009e14000986 */ /* 0x000fe2000c101904 */
[----:B------:R-:W-:-:S03]  /*b1f30*/  ISETP.LT.AND P0, PT, R229, c[0x0][0x178], !P6 ;  /* 0x00005e00e5007a0c */ /* 0x000fc60007701270 */
[----:B------:R-:W2:Y:S01]  /*b1f40*/  LDL.LU R0, [R1+0x4288] ;  /* 0x0042880001007983 */ /* 0x000ea20000300800 */
[----:B------:R-:W-:Y:S01]  /*b1f50*/  ISETP.LT.AND P6, PT, R228, c[0x0][0x178], !P6 ;  /* 0x00005e00e4007a0c */ /* 0x000fe200077c1270 */
[----:B------:R-:W-:-:S04]  /*b1f60*/  IMAD.WIDE R24, R37, 0x4, R220 ;  /* 0x0000000425187825 */ /* 0x000fc800078e02dc */
[C---:B------:R-:W-:Y:S01]  /*b1f70*/  IMAD.WIDE R8, R37.reuse, 0x4, R222 ;  /* 0x0000000425087825 */ /* 0x040fe200078e02de */
[----:B------:R-:W-:Y:S03]  /*b1f80*/  @P4 STG.E [R24.64], R174 ;  /* 0x000000ae18004986 */ /* 0x000fe6000c101904 */
[----:B-1----:R-:W-:Y:S01]  /*b1f90*/  IMAD.WIDE R12, R37, 0x4, R224 ;  /* 0x00000004250c7825 */ /* 0x002fe200078e02e0 */
[----:B------:R-:W-:Y:S03]  /*b1fa0*/  @P0 STG.E [R8.64], R146 ;  /* 0x0000009208000986 */ /* 0x000fe6000c101904 */
[----:B---3--:R-:W-:Y:S01]  /*b1fb0*/  IMAD.WIDE R16, R33, 0x4, R2 ;  /* 0x0000000421107825 */ /* 0x008fe200078e0202 */
[----:B------:R-:W-:Y:S04]  /*b1fc0*/  @P6 STG.E [R12.64], R186 ;  /* 0x000000ba0c006986 */ /* 0x000fe8000c101904 */
[----:B----4-:R1:W-:Y:S04]  /*b1fd0*/  @P2 STG.E [R16.64], R240 ;  /* 0x000000f010002986 */ /* 0x0103e8000c101904 */
[----:B-1----:R-:W3:Y:S01]  /*b1fe0*/  LDL.LU R240, [R1+0x1de8] ;  /* 0x001de80001f07983 */ /* 0x002ee20000300800 */
[----:B------:R-:W-:Y:S01]  /*b1ff0*/  ISETP.LT.AND P1, PT, R107, c[0x0][0x178], !P3 ;  /* 0x00005e006b007a0c */ /* 0x000fe20005f21270 */
[----:B------:R-:W-:Y:S01]  /*b2000*/  IMAD.WIDE R20, R33, 0x4, R4 ;  /* 0x0000000421147825 */ /* 0x000fe200078e0204 */
[----:B------:R-:W-:-:S02]  /*b2010*/  ISETP.LT.AND P5, PT, R11, c[0x0][0x178], !P3 ;  /* 0x00005e000b007a0c */ /* 0x000fc40005fa1270 */
[----:B------:R-:W-:Y:S02]  /*b2020*/  ISETP.LT.AND P4, PT, R67, c[0x0][0x178], !P3 ;  /* 0x00005e0043007a0c */ /* 0x000fe40005f81270 */
[----:B------:R-:W-:Y:S02]  /*b2030*/  ISETP.LT.AND P6, PT, R51, c[0x0][0x178], !P3 ;  /* 0x00005e0033007a0c */ /* 0x000fe40005fc1270 */
[----:B------:R-:W-:Y:S01]  /*b2040*/  ISETP.LT.AND P2, PT, R19, c[0x0][0x178], !P3 ;  /* 0x00005e0013007a0c */ /* 0x000fe20005f41270 */
[----:B------:R-:W-:Y:S01]  /*b2050*/  IMAD.WIDE R24, R33, 0x4, R6 ;  /* 0x0000000421187825 */ /* 0x000fe200078e0206 */
[----:B------:R-:W-:-:S03]  /*b2060*/  ISETP.LT.AND P0, PT, R250, c[0x0][0x178], !P3 ;  /* 0x00005e00fa007a0c */ /* 0x000fc60005f01270 */
[----:B------:R-:W-:Y:S01]  /*b2070*/  IMAD.WIDE R28, R33, 0x4, R200 ;  /* 0x00000004211c7825 */ /* 0x000fe200078e02c8 */
[----:B------:R1:W-:Y:S01]  /*b2080*/  @P1 STG.E [R20.64], R251 ;  /* 0x000000fb14001986 */ /* 0x0003e2000c101904 */
[----:B------:R-:W-:Y:S02]  /*b2090*/  ISETP.LT.AND P1, PT, R35, c[0x0][0x178], !P3 ;  /* 0x00005e0023007a0c */ /* 0x000fe40005f21270 */
[C---:B------:R-:W-:Y:S01]  /*b20a0*/  IMAD.WIDE R8, R33.reuse, 0x4, R202 ;  /* 0x0000000421087825 */ /* 0x040fe200078e02ca */
[----:B-1----:R-:W4:Y:S03]  /*b20b0*/  LDL.LU R251, [R1+0x1598] ;  /* 0x0015980001fb7983 */ /* 0x002f260000300800 */
        /* <DEDUP_REMOVED lines=9> */
[----:B------:R1:W-:Y:S04]  /*b2150*/  @P6 STG.E [R8.64], R31 ;  /* 0x0000001f08006986 */ /* 0x0003e8000c101904 */
[----:B------:R1:W-:Y:S04]  /*b2160*/  @P2 STG.E [R12.64], R47 ;  /* 0x0000002f0c002986 */ /* 0x0003e8000c101904 */
[----:B-1----:R-:W2:Y:S04]  /*b2170*/  LDL.LU R248, [R1+0xc78] ;  /* 0x000c780001f87983 */ /* 0x002ea80000300800 */
[----:B------:R1:W-:Y:S04]  /*b2180*/  @P1 STG.E [R16.64], R63 ;  /* 0x0000003f10001986 */ /* 0x0003e8000c101904 */
[----:B------:R1:W-:Y:S01]  /*b2190*/  @P0 STG.E [R20.64], R79 ;  /* 0x0000004f14000986 */ /* 0x0003e2000c101904 */
[----:B------:R-:W-:Y:S01]  /*b21a0*/  ISETP.LT.AND P0, PT, R245, c[0x0][0x178], !P3 ;  /* 0x00005e00f5007a0c */ /* 0x000fe20005f01270 */
[C---:B------:R-:W-:Y:S01]  /*b21b0*/  IMAD.WIDE R28, R33.reuse, 0x4, R212 ;  /* 0x00000004211c7825 */ /* 0x040fe200078e02d4 */
[----:B------:R-:W-:Y:S01]  /*b21c0*/  ISETP.LT.AND P6, PT, R244, c[0x0][0x178], !P3 ;  /* 0x00005e00f4007a0c */ /* 0x000fe20005fc1270 */
[----:B------:R1:W-:Y:S02]  /*b21d0*/  @P5 STG.E [R24.64], R91 ;  /* 0x0000005b18005986 */ /* 0x0003e4000c101904 */
[----:B------:R-:W-:Y:S01]  /*b21e0*/  IMAD.WIDE R8, R33, 0x4, R214 ;  /* 0x0000000421087825 */ /* 0x000fe200078e02d6 */
[----:B------:R-:W-:Y:S01]  /*b21f0*/  ISETP.LT.AND P2, PT, R231, c[0x0][0x178], !P3 ;  /* 0x00005e00e7007a0c */ /* 0x000fe20005f41270 */
[----:B------:R1:W-:Y:S01]  /*b2200*/  @P4 STG.E [R28.64], R119 ;  /* 0x000000771c004986 */ /* 0x0003e2000c101904 */
[----:B------:R-:W-:-:S02]  /*b2210*/  ISETP.LT.AND P1, PT, R230, c[0x0][0x178], !P3 ;  /* 0x00005e00e6007a0c */ /* 0x000fc40005f21270 */
[----:B------:R-:W-:Y:S02]  /*b2220*/  ISETP.GE.AND P5, PT, R0, c[0x0][0x17c], PT ;  /* 0x00005f0000007a0c */ /* 0x000fe40003fa6270 */
[----:B------:R-:W2:Y:S01]  /*b2230*/  LDL.LU R0, [R1+0x4280] ;  /* 0x0042800001007983 */ /* 0x000ea20000300800 */
[----:B------:R-:W-:Y:S02]  /*b2240*/  ISETP.LT.AND P4, PT, R229, c[0x0][0x178], !P3 ;  /* 0x00005e00e5007a0c */ /* 0x000fe40005f81270 */
[----:B------:R-:W-:Y:S01]  /*b2250*/  ISETP.LT.AND P3, PT, R228, c[0x0][0x178], !P3 ;  /* 0x00005e00e4007a0c */ /* 0x000fe20005f61270 */
[----:B------:R1:W-:Y:S01]  /*b2260*/  @P0 STG.E [R8.64], R131 ;  /* 0x0000008308000986 */ /* 0x0003e2000c101904 */
[----:B------:R-:W-:Y:S01]  /*b2270*/  ISETP.LT.AND P0, PT, R83, c[0x0][0x178], !P5 ;  /* 0x00005e0053007a0c */ /* 0x000fe20006f01270 */
[----:B------:R-:W-:-:S04]  /*b2280*/  IMAD.WIDE R12, R33, 0x4, R216 ;  /* 0x00000004210c7825 */ /* 0x000fc800078e02d8 */
[----:B-1----:R-:W-:-:S04]  /*b2290*/  IMAD.WIDE R16, R33, 0x4, R218 ;  /* 0x0000000421107825 */ /* 0x002fc800078e02da */
[----:B------:R-:W-:-:S04]  /*b22a0*/  IMAD.WIDE R20, R33, 0x4, R220 ;  /* 0x0000000421147825 */ /* 0x000fc800078e02dc */
[----:B------:R-:W-:-:S04]  /*b22b0*/  IMAD.WIDE R24, R33, 0x4, R222 ;  /* 0x0000000421187825 */ /* 0x000fc800078e02de */
[C---:B------:R-:W-:Y:S01]  /*b22c0*/  IMAD.WIDE R28, R33.reuse, 0x4, R224 ;  /* 0x00000004211c7825 */ /* 0x040fe200078e02e0 */
[----:B------:R-:W-:Y:S01]  /*b22d0*/  IADD3 R33, R33, c[0x0][0x198], RZ ;  /* 0x0000660021217a10 */ /* 0x000fe20007ffe0ff */
[----:B------:R-:W-:Y:S04]  /*b22e0*/  @P6 STG.E [R12.64], R143 ;  /* 0x0000008f0c006986 */ /* 0x000fe8000c101904 */
[----:B------:R-:W-:Y:S01]  /*b22f0*/  IMAD.WIDE R8, R33, 0x4, R2 ;  /* 0x0000000421087825 */ /* 0x000fe200078e0202 */
[----:B------:R-:W-:Y:S04]  /*b2300*/  @P2 STG.E [R16.64], R159 ;  /* 0x0000009f10002986 */ /* 0x000fe8000c101904 */
[----:B------:R-:W-:Y:S04]  /*b2310*/  @P1 STG.E [R20.64], R175 ;  /* 0x000000af14001986 */ /* 0x000fe8000c101904 */
[----:B------:R-:W-:Y:S04]  /*b2320*/  @P4 STG.E [R24.64], R147 ;  /* 0x0000009318004986 */ /* 0x000fe8000c101904 */
[----:B------:R-:W-:Y:S04]  /*b2330*/  @P3 STG.E [R28.64], R187 ;  /* 0x000000bb1c003986 */ /* 0x000fe8000c101904 */
[----:B---3--:R1:W-:Y:S04]  /*b2340*/  @P0 STG.E [R8.64], R240 ;  /* 0x000000f008000986 */ /* 0x0083e8000c101904 */
[----:B-1----:R-:W3:Y:S01]  /*b2350*/  LDL.LU R240, [R1+0x1dec] ;  /* 0x001dec0001f07983 */ /* 0x002ee20000300800 */
[----:B------:R-:W-:Y:S01]  /*b2360*/  ISETP.LT.AND P2, PT, R107, c[0x0][0x178], !P5 ;  /* 0x00005e006b007a0c */ /* 0x000fe20006f41270 */
[----:B------:R-:W-:Y:S01]  /*b2370*/  IMAD.WIDE R12, R33, 0x4, R4 ;  /* 0x00000004210c7825 */ /* 0x000fe200078e0204 */
[----:B------:R-:W-:-:S02]  /*b2380*/  ISETP.LT.AND P1, PT, R11, c[0x0][0x178], !P5 ;  /* 0x00005e000b007a0c */ /* 0x000fc40006f21270 */
[----:B------:R-:W-:Y:S02]  /*b2390*/  ISETP.LT.AND P6, PT, R67, c[0x0][0x178], !P5 ;  /* 0x00005e0043007a0c */ /* 0x000fe40006fc1270 */
[----:B------:R-:W-:Y:S02]  /*b23a0*/  ISETP.LT.AND P4, PT, R51, c[0x0][0x178], !P5 ;  /* 0x00005e0033007a0c */ /* 0x000fe40006f81270 */
[----:B------:R-:W-:Y:S01]  /*b23b0*/  ISETP.LT.AND P3, PT, R19, c[0x0][0x178], !P5 ;  /* 0x00005e0013007a0c */ /* 0x000fe20006f61270 */
[----:B------:R-:W-:-:S04]  /*b23c0*/  IMAD.WIDE R16, R33, 0x4, R6 ;  /* 0x0000000421107825 */ /* 0x000fc800078e0206 */
[C---:B------:R-:W-:Y:S01]  /*b23d0*/  IMAD.WIDE R20, R33.reuse, 0x4, R200 ;  /* 0x0000000421147825 */ /* 0x040fe200078e02c8 */
[----:B----4-:R1:W-:Y:S03]  /*b23e0*/  @P2 STG.E [R12.64], R251 ;  /* 0x000000fb0c002986 */ /* 0x0103e6000c101904 */
[----:B------:R-:W-:Y:S01]  /*b23f0*/  IMAD.WIDE R24, R33, 0x4, R202 ;  /* 0x0000000421187825 */ /* 0x000fe200078e02ca */
[----:B------:R-:W-:Y:S01]  /*b2400*/  ISETP.LT.AND P2, PT, R35, c[0x0][0x178], !P5 ;  /* 0x00005e0023007a0c */ /* 0x000fe20006f41270 */
[----:B-1----:R-:W4:Y:S02]  /*b2410*/  LDL.LU R251, [R1+0x159c] ;  /* 0x00159c0001fb7983 */ /* 0x002f240000300800 */
[----:B------:R-:W-:Y:S01]  /*b2420*/  IMAD.WIDE R28, R33, 0x4, R204 ;  /* 0x00000004211c7825 */ /* 0x000fe200078e02cc */
[----:B------:R-:W-:-:S03]  /*b2430*/  ISETP.LT.AND P0, PT, R247, c[0x0][0x178], !P5 ;  /* 0x00005e00f7007a0c */ /* 0x000fc60006f01270 */
        /* <DEDUP_REMOVED lines=11> */
[----:B------:R1:W-:Y:S04]  /*b24f0*/  @P3 STG.E [R28.64], R42 ;  /* 0x0000002a1c003986 */ /* 0x0003e8000c101904 */
[----:B-1----:R-:W2:Y:S01]  /*b2500*/  LDL.LU R248, [R1+0xc7c] ;  /* 0x000c7c0001f87983 */ /* 0x002ea20000300800 */
[----:B------:R-:W-:Y:S01]  /*b2510*/  ISETP.LT.AND P3, PT, R244, c[0x0][0x178], !P5 ;  /* 0x00005e00f4007a0c */ /* 0x000fe20006f61270 */
[C---:B------:R-:W-:Y:S02]  /*b2520*/  IMAD.WIDE R20, R33.reuse, 0x4, R212 ;  /* 0x0000000421147825 */ /* 0x040fe400078e02d4 */
[----:B------:R1:W-:Y:S02]  /*b2530*/  @P2 STG.E [R8.64], R58 ;  /* 0x0000003a08002986 */ /* 0x0003e4000c101904 */
[----:B------:R-:W-:-:S02]  /*b2540*/  IMAD.WIDE R24, R33, 0x4, R214 ;  /* 0x0000000421187825 */ /* 0x000fc400078e02d6 */
[----:B------:R1:W-:Y:S02]  /*b2550*/  @P1 STG.E [R12.64], R74 ;  /* 0x0000004a0c001986 */ /* 0x0003e4000c101904 */
[----:B------:R-:W-:Y:S02]  /*b2560*/  IMAD.WIDE R28, R33, 0x4, R216 ;  /* 0x00000004211c7825 */ /* 0x000fe400078e02d8 */
[----:B------:R1:W-:Y:S01]  /*b2570*/  @P0 STG.E [R16.64], R86 ;  /* 0x0000005610000986 */ /* 0x0003e2000c101904 */
[----:B------:R-:W-:Y:S02]  /*b2580*/  ISETP.LT.AND P1, PT, R231, c[0x0][0x178], !P5 ;  /* 0x00005e00e7007a0c */ /* 0x000fe40006f21270 */
[----:B------:R-:W-:Y:S01]  /*b2590*/  ISETP.GE.AND P0, PT, R0, c[0x0][0x17c], PT ;  /* 0x00005f0000007a0c */ /* 0x000fe20003f06270 */
[----:B------:R1:W-:Y:S01]  /*b25a0*/  @P6 STG.E [R20.64], R114 ;  /* 0x0000007214006986 */ /* 0x0003e2000c101904 */
[----:B------:R-:W-:-:S03]  /*b25b0*/  ISETP.LT.AND P2, PT, R230, c[0x0][0x178], !P5 ;  /* 0x00005e00e6007a0c */ /* 0x000fc60006f41270 */
[----:B------:R1:W-:Y:S01]  /*b25c0*/  @P4 STG.E [R24.64], R126 ;  /* 0x0000007e18004986 */ /* 0x0003e2000c101904 */
[----:B------:R-:W-:-:S03]  /*b25d0*/  ISETP.LT.AND P6, PT, R83, c[0x0][0x178], !P0 ;  /* 0x00005e0053007a0c */ /* 0x000fc600047c1270 */
[----:B------:R-:W2:Y:S04]  /*b25e0*/  LDL.LU R0, [R1+0x427c] ;  /* 0x00427c0001007983 */ /* 0x000ea80000300800 */
[----:B------:R-:W-:Y:S01]  /*b25f0*/  @P3 STG.E [R28.64], R138 ;  /* 0x0000008a1c003986 */ /* 0x000fe2000c101904 */
[----:B------:R-:W-:Y:S02]  /*b2600*/  ISETP.LT.AND P3, PT, R229, c[0x0][0x178], !P5 ;  /* 0x00005e00e5007a0c */ /* 0x000fe40006f61270 */
[----:B------:R-:W-:Y:S01]  /*b2610*/  ISETP.LT.AND P5, PT, R228, c[0x0][0x178], !P5 ;  /* 0x00005e00e4007a0c */ /* 0x000fe20006fa1270 */
[----:B-1----:R-:W-:-:S04]  /*b2620*/  IMAD.WIDE R8, R33, 0x4, R218 ;  /* 0x0000000421087825 */ /* 0x002fc800078e02da */
        /* <DEDUP_REMOVED lines=18> */
[----:B------:R-:W-:Y:S01]  /*b2750*/  IMAD.WIDE R12, R31, 0x4, R200 ;  /* 0x000000041f0c7825 */ /* 0x000fe200078e02c8 */
[----:B----4-:R1:W-:Y:S01]  /*b2760*/  @P4 STG.E [R28.64], R251 ;  /* 0x000000fb1c004986 */ /* 0x0103e2000c101904 */
        /* <DEDUP_REMOVED lines=14> */
[----:B-1----:R-:W2:Y:S01]  /*b2850*/  LDL.LU R248, [R1+0x988] ;  /* 0x0009880001f87983 */ /* 0x002ea20000300800 */
[----:B------:R-:W-:-:S03]  /*b2860*/  ISETP.LT.AND P6, PT, R244, c[0x0][0x178], !P0 ;  /* 0x00005e00f4007a0c */ /* 0x000fc600047c1270 */
[----:B------:R1:W-:Y:S04]  /*b2870*/  @P4 STG.E [R24.64], R59 ;  /* 0x0000003b18004986 */ /* 0x0003e8000c101904 */
[----:B------:R-:W-:Y:S01]  /*b2880*/  @P3 STG.E [R28.64], R75 ;  /* 0x0000004b1c003986 */ /* 0x000fe2000c101904 */
[----:B------:R-:W-:Y:S01]  /*b2890*/  ISETP.LT.AND P3, PT, R245, c[0x0][0x178], !P0 ;  /* 0x00005e00f5007a0c */ /* 0x000fe20004761270 */
[----:B------:R-:W-:Y:S01]  /*b28a0*/  IMAD.WIDE R12, R31, 0x4, R212 ;  /* 0x000000041f0c7825 */ /* 0x000fe200078e02d4 */
[----:B------:R-:W-:Y:S01]  /*b28b0*/  ISETP.LT.AND P5, PT, R231, c[0x0][0x178], !P0 ;  /* 0x00005e00e7007a0c */ /* 0x000fe200047a1270 */
[----:B------:R1:W-:Y:S02]  /*b28c0*/  @P2 STG.E [R8.64], R87 ;  /* 0x0000005708002986 */ /* 0x0003e4000c101904 */
[----:B------:R-:W-:Y:S01]  /*b28d0*/  IMAD.WIDE R16, R31, 0x4, R214 ;  /* 0x000000041f107825 */ /* 0x000fe200078e02d6 */
[----:B------:R-:W-:-:S03]  /*b28e0*/  ISETP.GE.AND P2, PT, R0, c[0x0][0x17c], PT ;  /* 0x00005f0000007a0c */ /* 0x000fc60003f46270 */
[----:B------:R-:W-:Y:S01]  /*b28f0*/  IMAD.WIDE R20, R31, 0x4, R216 ;  /* 0x000000041f147825 */ /* 0x000fe200078e02d8 */
[----:B------:R-:W-:Y:S01]  /*b2900*/  ISETP.LT.AND P4, PT, R230, c[0x0][0x178], !P0 ;  /* 0x00005e00e6007a0c */ /* 0x000fe20004781270 */
[----:B------:R1:W-:Y:S01]  /*b2910*/  @P1 STG.E [R12.64], R115 ;  /* 0x000000730c001986 */ /* 0x0003e2000c101904 */
[----:B------:R-:W-:-:S03]  /*b2920*/  ISETP.LT.AND P1, PT, R229, c[0x0][0x178], !P0 ;  /* 0x00005e00e5007a0c */ /* 0x000fc60004721270 */
[----:B------:R-:W2:Y:S01]  /*b2930*/  LDL.LU R0, [R1+0x4274] ;  /* 0x0042740001007983 */ /* 0x000ea20000300800 */
[----:B------:R-:W-:-:S03]  /*b2940*/  ISETP.LT.AND P0, PT, R228, c[0x0][0x178], !P0 ;  /* 0x00005e00e4007a0c */ /* 0x000fc60004701270 */
[----:B------:R1:W-:Y:S02]  /*b2950*/  @P3 STG.E [R16.64], R127 ;  /* 0x0000007f10003986 */ /* 0x0003e4000c101904 */
[----:B-1----:R-:W-:Y:S02]  /*b2960*/  IMAD.WIDE R24, R31, 0x4, R218 ;  /* 0x000000041f187825 */ /* 0x002fe400078e02da */
[----:B------:R-:W-:Y:S01]  /*b2970*/  @P6 STG.E [R20.64], R139 ;  /* 0x0000008b14006986 */ /* 0x000fe2000c101904 */
[----:B------:R-:W-:Y:S01]  /*b2980*/  ISETP.LT.AND P6, PT, R83, c[0x0][0x178], !P2 ;  /* 0x00005e0053007a0c */ /* 0x000fe200057c1270 */
        /* <DEDUP_REMOVED lines=15> */
[----:B------:R-:W-:Y:S01]  /*b2a80*/  ISETP.LT.AND P1, PT, R51, c[0x0][0x178], !P2 ;  /* 0x00005e0033007a0c */ /* 0x000fe20005721270 */
[----:B------:R-:W-:Y:S01]  /*b2a90*/  IMAD.WIDE R24, R31, 0x4, R6 ;  /* 0x000000041f187825 */ /* 0x000fe200078e0206 */
[----:B------:R-:W-:-:S03]  /*b2aa0*/  ISETP.LT.AND P0, PT, R19, c[0x0][0x178], !P2 ;  /* 0x00005e0013007a0c */ /* 0x000fc60005701270 */
[----:B------:R-:W-:Y:S02]  /*b2ab0*/  IMAD.WIDE R26, R31, 0x4, R200 ;  /* 0x000000041f1a7825 */ /* 0x000fe400078e02c8 */
[----:B----4-:R1:W-:Y:S01]  /*b2ac0*/  @P5 STG.E [R20.64], R251 ;  /* 0x000000fb14005986 */ /* 0x0103e2000c101904 */
[----:B------:R-:W-:Y:S01]  /*b2ad0*/  ISETP.LT.AND P6, PT, R35, c[0x0][0x178], !P2 ;  /* 0x00005e0023007a0c */ /* 0x000fe200057c1270 */
[C---:B------:R-:W-:Y:S02]  /*b2ae0*/  IMAD.WIDE R8, R31.reuse, 0x4, R202 ;  /* 0x000000041f087825 */ /* 0x040fe400078e02ca */
        /* <DEDUP_REMOVED lines=20> */
[----:B------:R1:W-:Y:S01]  /*b2c30*/  @P5 STG.E [R20.64], R70 ;  /* 0x0000004614005986 */ /* 0x0003e2000c101904 */
[----:B------:R-:W-:-:S03]  /*b2c40*/  ISETP.LT.AND P5, PT, R230, c[0x0][0x178], !P2 ;  /* 0x00005e00e6007a0c */ /* 0x000fc600057a1270 */
[----:B------:R1:W-:Y:S02]  /*b2c50*/  @P4 STG.E [R24.64], R14 ;  /* 0x0000000e18004986 */ /* 0x0003e4000c101904 */
[----:B-1----:R-:W-:Y:S01]  /*b2c60*/  IMAD.WIDE R12, R31, 0x4, R216 ;  /* 0x000000041f0c7825 */ /* 0x002fe200078e02d8 */
[----:B------:R-:W-:Y:S01]  /*b2c70*/  ISETP.LT.AND P4, PT, R231, c[0x0][0x178], !P2 ;  /* 0x00005e00e7007a0c */ /* 0x000fe20005781270 */
[----:B------:R-:W-:Y:S01]  /*b2c80*/  @P3 STG.E [R26.64], R110 ;  /* 0x0000006e1a003986 */ /* 0x000fe2000c101904 */
[----:B------:R-:W-:Y:S02]  /*b2c90*/  ISETP.GE.AND P3, PT, R0, c[0x0][0x17c], PT ;  /* 0x00005f0000007a0c */ /* 0x000fe40003f66270 */
[----:B------:R-:W-:Y:S01]  /*b2ca0*/  ISETP.LT.AND P6, PT, R229, c[0x0][0x178], !P2 ;  /* 0x00005e00e5007a0c */ /* 0x000fe200057c1270 */
[----:B------:R-:W2:Y:S01]  /*b2cb0*/  LDL.LU R0, [R1+0x4270] ;  /* 0x0042700001007983 */ /* 0x000ea20000300800 */
[----:B------:R-:W-:-:S03]  /*b2cc0*/  ISETP.LT.AND P2, PT, R228, c[0x0][0x178], !P2 ;  /* 0x00005e00e4007a0c */ /* 0x000fc60005741270 */
[----:B------:R1:W-:Y:S04]  /*b2cd0*/  @P1 STG.E [R8.64], R94 ;  /* 0x0000005e08001986 */ /* 0x0003e8000c101904 */
[----:B------:R1:W-:Y:S01]  /*b2ce0*/  @P0 STG.E [R12.64], R122 ;  /* 0x0000007a0c000986 */ /* 0x0003e2000c101904 */
[----:B------:R-:W-:Y:S01]  /*b2cf0*/  ISETP.LT.AND P0, PT, R83, c[0x0][0x178], !P3 ;  /* 0x00005e0053007a0c */ /* 0x000fe20005f01270 */
[----:B------:R-:W-:-:S04]  /*b2d00*/  IMAD.WIDE R16, R31, 0x4, R218 ;  /* 0x000000041f107825 */ /* 0x000fc800078e02da */
[C---:B------:R-:W-:Y:S01]  /*b2d10*/  IMAD.WIDE R20, R31.reuse, 0x4, R220 ;  /* 0x000000041f147825 */ /* 0x040fe200078e02dc */
[----:B------:R-:W-:Y:S03]  /*b2d20*/  @P4 STG.E [R16.64], R134 ;  /* 0x0000008610004986 */ /* 0x000fe6000c101904 */
[C---:B------:R-:W-:Y:S01]  /*b2d30*/  IMAD.WIDE R24, R31.reuse, 0x4, R222 ;  /* 0x000000041f187825 */ /* 0x040fe200078e02de */
[----:B------:R-:W-:Y:S03]  /*b2d40*/  @P5 STG.E [R20.64], R166 ;  /* 0x000000a614005986 */ /* 0x000fe6000c101904 */
[----:B-1----:R-:W-:Y:S01]  /*b2d50*/  IMAD.WIDE R8, R31, 0x4, R224 ;  /* 0x000000041f087825 */ /* 0x002fe200078e02e0 */
        /* <DEDUP_REMOVED lines=16> */
[----:B------:R-:W-:-:S04]  /*b2e60*/  IMAD.WIDE R24, R29, 0x4, R202 ;  /* 0x000000041d187825 */ /* 0x000fc800078e02ca */
[----:B------:R-:W-:-:S04]  /*b2e70*/  IMAD.WIDE R8, R29, 0x4, R204 ;  /* 0x000000041d087825 */ /* 0x000fc800078e02cc */
[C---:B------:R-:W-:Y:S01]  /*b2e80*/  IMAD.WIDE R12, R29.reuse, 0x4, R206 ;  /* 0x000000041d0c7825 */ /* 0x040fe200078e02ce */
[----:B-1----:R-:W4:Y:S03]  /*b2e90*/  LDL.LU R251, [R1+0x1338] ;  /* 0x0013380001fb7983 */ /* 0x002f260000300800 */
        /* <DEDUP_REMOVED lines=11> */
[----:B------:R-:W-:-:S03]  /*b2f50*/  ISETP.LT.AND P6, PT, R231, c[0x0][0x178], !P3 ;  /* 0x00005e00e7007a0c */ /* 0x000fc60005fc1270 */
[----:B------:R1:W-:Y:S04]  /*b2f60*/  @P1 STG.E [R12.64], R55 ;  /* 0x000000370c001986 */ /* 0x0003e8000c101904 */
[----:B------:R-:W-:Y:S01]  /*b2f70*/  @P0 STG.E [R26.64], R71 ;  /* 0x000000471a000986 */ /* 0x000fe2000c101904 */
[----:B------:R-:W-:Y:S01]  /*b2f80*/  ISETP.LT.AND P0, PT, R244, c[0x0][0x178], !P3 ;  /* 0x00005e00f4007a0c */ /* 0x000fe20005f01270 */
[----:B------:R-:W-:-:S04]  /*b2f90*/  IMAD.WIDE R20, R29, 0x4, R212 ;  /* 0x000000041d147825 */ /* 0x000fc800078e02d4 */
[C---:B------:R-:W-:Y:S01]  /*b2fa0*/  IMAD.WIDE R22, R29.reuse, 0x4, R214 ;  /* 0x000000041d167825 */ /* 0x040fe200078e02d6 */
[----:B------:R1:W-:Y:S03]  /*b2fb0*/  @P2 STG.E [R16.64], R15 ;  /* 0x0000000f10002986 */ /* 0x0003e6000c101904 */
[C---:B------:R-:W-:Y:S01]  /*b2fc0*/  IMAD.WIDE R8, R29.reuse, 0x4, R216 ;  /* 0x000000041d087825 */ /* 0x040fe200078e02d8 */
[----:B------:R-:W-:Y:S01]  /*b2fd0*/  ISETP.GE.AND P2, PT, R0, c[0x0][0x17c], PT ;  /* 0x00005f0000007a0c */ /* 0x000fe20003f46270 */
[----:B------:R-:W-:Y:S02]  /*b2fe0*/  @P4 STG.E [R20.64], R111 ;  /* 0x0000006f14004986 */ /* 0x000fe4000c101904 */
[----:B-1----:R-:W-:Y:S01]  /*b2ff0*/  IMAD.WIDE R12, R29, 0x4, R218 ;  /* 0x000000041d0c7825 */ /* 0x002fe200078e02da */
[----:B------:R-:W-:Y:S01]  /*b3000*/  ISETP.LT.AND P1, PT, R230, c[0x0][0x178], !P3 ;  /* 0x00005e00e6007a0c */ /* 0x000fe20005f21270 */
[----:B------:R-:W2:Y:S01]  /*b3010*/  LDL.LU R0, [R1+0x42a8] ;  /* 0x0042a80001007983 */ /* 0x000ea20000300800 */
[----:B------:R-:W-:-:S03]  /*b3020*/  ISETP.LT.AND P4, PT, R229, c[0x0][0x178], !P3 ;  /* 0x00005e00e5007a0c */ /* 0x000fc60005f81270 */
[----:B------:R-:W-:Y:S01]  /*b3030*/  @P5 STG.E [R22.64], R95 ;  /* 0x0000005f16005986 */ /* 0x000fe2000c101904 */
[----:B------:R-:W-:-:S03]  /*b3040*/  ISETP.LT.AND P3, PT, R228, c[0x0][0x178], !P3 ;  /* 0x00005e00e4007a0c */ /* 0x000fc60005f61270 */
[----:B------:R1:W-:Y:S01]  /*b3050*/  @P0 STG.E [R8.64], R123 ;  /* 0x0000007b08000986 */ /* 0x0003e2000c101904 */
[----:B------:R-:W-:-:S03]  /*b3060*/  IMAD.WIDE R24, R29, 0x4, R220 ;  /* 0x000000041d187825 */ /* 0x000fc600078e02dc */
[----:B------:R-:W-:Y:S01]  /*b3070*/  @P6 STG.E [R12.64], R135 ;  /* 0x000000870c006986 */ /* 0x000fe2000c101904 */
[----:B------:R-:W-:Y:S01]  /*b3080*/  ISETP.LT.AND P6, PT, R83, c[0x0][0x178], !P2 ;  /* 0x00005e0053007a0c */ /* 0x000fe200057c1270 */
[----:B------:R-:W-:-:S04]  /*b3090*/  IMAD.WIDE R14, R29, 0x4, R222 ;  /* 0x000000041d0e7825 */ /* 0x000fc800078e02de */
[C---:B------:R-:W-:Y:S01]  /*b30a0*/  IMAD.WIDE R16, R29.reuse, 0x4, R224 ;  /* 0x000000041d107825 */ /* 0x040fe200078e02e0 */
[----:B------:R-:W-:Y:S01]  /*b30b0*/  IADD3 R29, R29, c[0x0][0x198], RZ ;  /* 0x000066001d1d7a10 */ /* 0x000fe20007ffe0ff */
[----:B------:R-:W-:Y:S04]  /*b30c0*/  @P1 STG.E [R24.64], R167 ;  /* 0x000000a718001986 */ /* 0x000fe8000c101904 */
[----:B-1----:R-:W-:Y:S01]  /*b30d0*/  IMAD.WIDE R8, R29, 0x4, R2 ;  /* 0x000000041d087825 */ /* 0x002fe200078e0202 */
[----:B------:R-:W-:Y:S04]  /*b30e0*/  @P4 STG.E [R14.64], R179 ;  /* 0x000000b30e004986 */ /* 0x000fe8000c101904 */
[----:B------:R-:W-:Y:S04]  /*b30f0*/  @P3 STG.E [R16.64], R195 ;  /* 0x000000c310003986 */ /* 0x000fe8000c101904 */
[----:B---3--:R1:W-:Y:S04]  /*b3100*/  @P6 STG.E [R8.64], R240 ;  /* 0x000000f008006986 */ /* 0x0083e8000c101904 */
[----:B-1----:R-:W3:Y:S01]  /*b3110*/  LDL.LU R240, [R1+0x16ac] ;  /* 0x0016ac0001f07983 */ /* 0x002ee20000300800 */
[----:B------:R-:W-:-:S02]  /*b3120*/  ISETP.LT.AND P0, PT, R107, c[0x0][0x178], !P2 ;  /* 0x00005e006b007a0c */ /* 0x000fc40005701270 */
[----:B------:R-:W-:Y:S02]  /*b3130*/  ISETP.LT.AND P5, PT, R11, c[0x0][0x178], !P2 ;  /* 0x00005e000b007a0c */ /* 0x000fe400057a1270 */
[----:B------:R-:W-:Y:S02]  /*b3140*/  ISETP.LT.AND P1, PT, R67, c[0x0][0x178], !P2 ;  /* 0x00005e0043007a0c */ /* 0x000fe40005721270 */
[----:B------:R-:W-:Y:S02]  /*b3150*/  ISETP.LT.AND P3, PT, R51, c[0x0][0x178], !P2 ;  /* 0x00005e0033007a0c */ /* 0x000fe40005761270 */
[----:B------:R-:W-:Y:S01]  /*b3160*/  ISETP.LT.AND P4, PT, R19, c[0x0][0x178], !P2 ;  /* 0x00005e0013007a0c */ /* 0x000fe20005781270 */
[----:B------:R-:W-:-:S04]  /*b3170*/  IMAD.WIDE R12, R29, 0x4, R4 ;  /* 0x000000041d0c7825 */ /* 0x000fc800078e0204 */
[----:B------:R-:W-:-:S04]  /*b3180*/  IMAD.WIDE R20, R29, 0x4, R6 ;  /* 0x000000041d147825 */ /* 0x000fc800078e0206 */
[C---:B------:R-:W-:Y:S01]  /*b3190*/  IMAD.WIDE R22, R29.reuse, 0x4, R200 ;  /* 0x000000041d167825 */ /* 0x040fe200078e02c8 */
[----:B----4-:R1:W-:Y:S03]  /*b31a0*/  @P0 STG.E [R12.64], R251 ;  /* 0x000000fb0c000986 */ /* 0x0103e6000c101904 */
[----:B------:R-:W-:-:S04]  /*b31b0*/  IMAD.WIDE R14, R29, 0x4, R202 ;  /* 0x000000041d0e7825 */ /* 0x000fc800078e02ca */
[----:B------:R-:W-:Y:S01]  /*b31c0*/  IMAD.WIDE R16, R29, 0x4, R204 ;  /* 0x000000041d107825 */ /* 0x000fe200078e02cc */
[----:B------:R-:W-:-:S03]  /*b31d0*/  ISETP.LT.AND P6, PT, R247, c[0x0][0x178], !P2 ;  /* 0x00005e00f7007a0c */ /* 0x000fc600057c1270 */
[C---:B------:R-:W-:Y:S01]  /*b31e0*/  IMAD.WIDE R8, R29.reuse, 0x4, R206 ;  /* 0x000000041d087825 */ /* 0x040fe200078e02ce */
[----:B-1----:R-:W4:Y:S03]  /*b31f0*/  LDL.LU R251, [R1+0x133c] ;  /* 0x00133c0001fb7983 */ /* 0x002f260000300800 */
[C---:B------:R-:W-:Y:S01]  /*b3200*/  IMAD.WIDE R12, R29.reuse, 0x4, R208 ;  /* 0x000000041d0c7825 */ /* 0x040fe200078e02d0 */
[----:B--2---:R1:W-:Y:S01]  /*b3210*/  @P5 STG.E [R20.64], R249 ;  /* 0x000000f914005986 */ /* 0x0043e2000c101904 */
[----:B------:R-:W-:Y:S02]  /*b3220*/  ISETP.LT.AND P5, PT, R250, c[0x0][0x178], !P2 ;  /* 0x00005e00fa007a0c */ /* 0x000fe400057a1270 */
[----:B-1----:R-:W-:Y:S01]  /*b3230*/  IMAD.WIDE R20, R29, 0x4, R210 ;  /* 0x000000041d147825 */ /* 0x002fe200078e02d2 */
[----:B------:R-:W2:Y:S04]  /*b3240*/  LDL.LU R249, [R1+0xe7c] ;  /* 0x000e7c0001f97983 */ /* 0x000ea80000300800 */
[----:B------:R1:W-:Y:S01]  /*b3250*/  @P1 STG.E [R22.64], R248 ;  /* 0x000000f816001986 */ /* 0x0003e2000c101904 */
[----:B------:R-:W-:-:S03]  /*b3260*/  ISETP.LT.AND P1, PT, R35, c[0x0][0x178], !P2 ;  /* 0x00005e0023007a0c */ /* 0x000fc60005721270 */
[----:B------:R1:W-:Y:S01]  /*b3270*/  @P3 STG.E [R14.64], R18 ;  /* 0x000000120e003986 */ /* 0x0003e2000c101904 */
[----:B------:R-:W-:-:S03]  /*b3280*/  ISETP.LT.AND P3, PT, R246, c[0x0][0x178], !P2 ;  /* 0x00005e00f6007a0c */ /* 0x000fc60005761270 */
[----:B------:R1:W-:Y:S01]  /*b3290*/  @P4 STG.E [R16.64], R34 ;  /* 0x0000002210004986 */ /* 0x0003e2000c101904 */
[----:B------:R-:W-:Y:S01]  /*b32a0*/  ISETP.LT.AND P4, PT, R245, c[0x0][0x178], !P2 ;  /* 0x00005e00f5007a0c */ /* 0x000fe20005781270 */
[C---:B-1----:R-:W-:Y:S02]  /*b32b0*/  IMAD.WIDE R22, R29.reuse, 0x4, R212 ;  /* 0x000000041d167825 */ /* 0x042fe400078e02d4 */
[----:B------:R-:W2:Y:S02]  /*b32c0*/  LDL.LU R248, [R1+0x97c] ;  /* 0x00097c0001f87983 */ /* 0x000ea40000300800 */
[----:B------:R-:W-:Y:S02]  /*b32d0*/  IMAD.WIDE R14, R29, 0x4, R214 ;  /* 0x000000041d0e7825 */ /* 0x000fe400078e02d6 */
[----:B------:R-:W-:Y:S01]  /*b32e0*/  @P1 STG.E [R8.64], R50 ;  /* 0x0000003208001986 */ /* 0x000fe2000c101904 */
[----:B------:R-:W-:-:S03]  /*b32f0*/  ISETP.LT.AND P1, PT, R244, c[0x0][0x178], !P2 ;  /* 0x00005e00f4007a0c */ /* 0x000fc60005721270 */
[----:B------:R-:W-:Y:S01]  /*b3300*/  @P5 STG.E [R12.64], R66 ;  /* 0x000000420c005986 */ /* 0x000fe2000c101904 */
[----:B------:R-:W-:Y:S02]  /*b3310*/  ISETP.LT.AND P5, PT, R231, c[0x0][0x178], !P2 ;  /* 0x00005e00e7007a0c */ /* 0x000fe400057a1270 */
[----:B------:R-:W-:Y:S01]  /*b3320*/  ISETP.GE.AND P0, PT, R0, c[0x0][0x17c], PT ;  /* 0x00005f0000007a0c */ /* 0x000fe20003f06270 */
[----:B------:R-:W-:Y:S01]  /*b3330*/  @P6 STG.E [R20.64], R10 ;  /* 0x0000000a14006986 */ /* 0x000fe2000c101904 */
[----:B------:R-:W-:-:S03]  /*b3340*/  ISETP.LT.AND P6, PT, R230, c[0x0][0x178], !P2 ;  /* 0x00005e00e6007a0c */ /* 0x000fc600057c1270 */
[----:B------:R1:W-:Y:S01]  /*b3350*/  @P3 STG.E [R22.64], R106 ;  /* 0x0000006a16003986 */ /* 0x0003e2000c101904 */
[----:B------:R-:W-:-:S03]  /*b3360*/  ISETP.LT.AND P3, PT, R83, c[0x0][0x178], !P0 ;  /* 0x00005e0053007a0c */ /* 0x000fc60004761270 */
[----:B------:R1:W-:Y:S01]  /*b3370*/  @P4 STG.E [R14.64], R82 ;  /* 0x000000520e004986 */ /* 0x0003e2000c101904 */
[----:B------:R-:W-:Y:S02]  /*b3380*/  ISETP.LT.AND P4, PT, R229, c[0x0][0x178], !P2 ;  /* 0x00005e00e5007a0c */ /* 0x000fe40005781270 */
[----:B------:R-:W-:Y:S01]  /*b3390*/  ISETP.LT.AND P2, PT, R228, c[0x0][0x178], !P2 ;  /* 0x00005e00e4007a0c */ /* 0x000fe20005741270 */
[C---:B------:R-:W-:Y:S01]  /*b33a0*/  IMAD.WIDE R16, R29.reuse, 0x4, R216 ;  /* 0x000000041d107825 */ /* 0x040fe200078e02d8 */
[----:B------:R-:W2:Y:S01]  /*b33b0*/  LDL.LU R83, [R1+0x42c4] ;  /* 0x0042c40001537983 */ /* 0x000ea20000300800 */
[C---:B-1----:R-:W-:Y:S02]  /*b33c0*/  IADD3 R23, R29.reuse, c[0x0][0x198], RZ ;  /* 0x000066001d177a10 */ /* 0x042fe40007ffe0ff */
[C---:B------:R-:W-:Y:S01]  /*b33d0*/  IMAD.WIDE R8, R29.reuse, 0x4, R218 ;  /* 0x000000041d087825 */ /* 0x040fe200078e02da */
[----:B------:R1:W-:Y:S03]  /*b33e0*/  @P1 STG.E [R16.64], R98 ;  /* 0x0000006210001986 */ /* 0x0003e6000c101904 */
[----:B------:R-:W-:Y:S01]  /*b33f0*/  IMAD.WIDE R12, R29, 0x4, R220 ;  /* 0x000000041d0c7825 */ /* 0x000fe200078e02dc */
[----:B------:R-:W-:-:S03]  /*b3400*/  ISETP.LT.AND P1, PT, R107, c[0x0][0x178], !P0 ;  /* 0x00005e006b007a0c */ /* 0x000fc60004721270 */
[C---:B------:R-:W-:Y:S01]  /*b3410*/  IMAD.WIDE R20, R29.reuse, 0x4, R222 ;  /* 0x000000041d147825 */ /* 0x040fe200078e02de */
[----:B------:R1:W-:Y:S03]  /*b3420*/  @P5 STG.E [R8.64], R102 ;  /* 0x0000006608005986 */ /* 0x0003e6000c101904 */
[----:B------:R-:W-:Y:S01]  /*b3430*/  IMAD.WIDE R14, R29, 0x4, R224 ;  /* 0x000000041d0e7825 */ /* 0x000fe200078e02e0 */
[----:B------:R-:W2:Y:S01]  /*b3440*/  LDL.LU R107, [R1+0x42c0] ;  /* 0x0042c000016b7983 */ /* 0x000ea20000300800 */
[----:B------:R-:W-:Y:S02]  /*b3450*/  ISETP.LT.AND P5, PT, R11, c[0x0][0x178], !P0 ;  /* 0x00005e000b007a0c */ /* 0x000fe400047a1270 */
[----:B------:R-:W-:Y:S01]  /*b3460*/  IMAD.WIDE R2, R23, 0x4, R2 ;  /* 0x0000000417027825 */ /* 0x000fe200078e0202 */
[----:B------:R1:W-:Y:S01]  /*b3470*/  @P6 STG.E [R12.64], R162 ;  /* 0x000000a20c006986 */ /* 0x0003e2000c101904 */
[----:B------:R-:W-:-:S03]  /*b3480*/  ISETP.LT.AND P6, PT, R67, c[0x0][0x178], !P0 ;  /* 0x00005e0043007a0c */ /* 0x000fc600047c1270 */
[----:B------:R-:W2:Y:S04]  /*b3490*/  LDL.LU R11, [R1+0x42bc] ;  /* 0x0042bc00010b7983 */ /* 0x000ea80000300800 */
[----:B------:R1:W-:Y:S01]  /*b34a0*/  @P4 STG.E [R20.64], R182 ;  /* 0x000000b614004986 */ /* 0x0003e2000c101904 */
[----:B------:R-:W-:-:S03]  /*b34b0*/  ISETP.LT.AND P4, PT, R51, c[0x0][0x178], !P0 ;  /* 0x00005e0033007a0c */ /* 0x000fc60004781270 */
[----:B------:R-:W2:Y:S04]  /*b34c0*/  LDL.LU R67, [R1+0x42b8] ;  /* 0x0042b80001437983 */ /* 0x000ea80000300800 */
[----:B------:R1:W-:Y:S01]  /*b34d0*/  @P2 STG.E [R14.64], R198 ;  /* 0x000000c60e002986 */ /* 0x0003e2000c101904 */
[----:B------:R-:W-:-:S03]  /*b34e0*/  ISETP.LT.AND P2, PT, R19, c[0x0][0x178], !P0 ;  /* 0x00005e0013007a0c */ /* 0x000fc60004741270 */
[----:B------:R-:W2:Y:S04]  /*b34f0*/  LDL.LU R51, [R1+0x42b4] ;  /* 0x0042b40001337983 */ /* 0x000ea80000300800 */
[----:B---3--:R1:W-:Y:S01]  /*b3500*/  @P3 STG.E [R2.64], R240 ;  /* 0x000000f002003986 */ /* 0x0083e2000c101904 */
[----:B------:R-:W-:-:S03]  /*b3510*/  ISETP.LT.AND P3, PT, R35, c[0x0][0x178], !P0 ;  /* 0x00005e0023007a0c */ /* 0x000fc60004761270 */
[----:B------:R-:W3:Y:S04]  /*b3520*/  LDL.LU R19, [R1+0x42b0] ;  /* 0x0042b00001137983 */ /* 0x000ee80000300800 */
[----:B------:R-:W3:Y:S01]  /*b3530*/  LDL.LU R35, [R1+0x42ac] ;  /* 0x0042ac0001237983 */ /* 0x000ee20000300800 */
[----:B------:R-:W-:-:S04]  /*b3540*/  IMAD.WIDE R4, R23, 0x4, R4 ;  /* 0x0000000417047825 */ /* 0x000fc800078e0204 */
[----:B------:R-:W-:-:S04]  /*b3550*/  IMAD.WIDE R6, R23, 0x4, R6 ;  /* 0x0000000417067825 */ /* 0x000fc800078e0206 */
[----:B------:R-:W-:-:S04]  /*b3560*/  IMAD.WIDE R200, R23, 0x4, R200 ;  /* 0x0000000417c87825 */ /* 0x000fc800078e02c8 */
[C---:B------:R-:W-:Y:S01]  /*b3570*/  IMAD.WIDE R202, R23.reuse, 0x4, R202 ;  /* 0x0000000417ca7825 */ /* 0x040fe200078e02ca */
[----:B----4-:R1:W-:Y:S01]  /*b3580*/  @P1 STG.E [R4.64], R251 ;  /* 0x000000fb04001986 */ /* 0x0103e2000c101904 */
[----:B------:R-:W-:Y:S02]  /*b3590*/  ISETP.LT.AND P1, PT, R250, c[0x0][0x178], !P0 ;  /* 0x00005e00fa007a0c */ /* 0x000fe40004721270 */
        /* <DEDUP_REMOVED lines=10> */
[----:B------:R-:W-:Y:S01]  /*b3640*/  IMAD.WIDE R224, R23, 0x4, R224 ;  /* 0x0000000417e07825 */ /* 0x000fe200078e02e0 */
[----:B--2---:R1:W-:Y:S01]  /*b3650*/  @P5 STG.E [R6.64], R249 ;  /* 0x000000f906005986 */ /* 0x0043e2000c101904 */
[----:B------:R-:W-:-:S03]  /*b3660*/  ISETP.LT.AND P5, PT, R247, c[0x0][0x178], !P0 ;  /* 0x00005e00f7007a0c */ /* 0x000fc600047a1270 */
[----:B------:R1:W-:Y:S01]  /*b3670*/  @P6 STG.E [R200.64], R248 ;  /* 0x000000f8c8006986 */ /* 0x0003e2000c101904 */
[----:B------:R-:W-:-:S03]  /*b3680*/  ISETP.LT.AND P6, PT, R246, c[0x0][0x178], !P0 ;  /* 0x00005e00f6007a0c */ /* 0x000fc600047c1270 */
[----:B---3--:R1:W-:Y:S01]  /*b3690*/  @P4 STG.E [R202.64], R19 ;  /* 0x00000013ca004986 */ /* 0x0083e2000c101904 */
[----:B------:R-:W-:-:S03]  /*b36a0*/  ISETP.LT.AND P4, PT, R245, c[0x0][0x178], !P0 ;  /* 0x00005e00f5007a0c */ /* 0x000fc60004781270 */
[----:B------:R1:W-:Y:S01]  /*b36b0*/  @P2 STG.E [R204.64], R35 ;  /* 0x00000023cc002986 */ /* 0x0003e2000c101904 */
[----:B------:R-:W-:-:S03]  /*b36c0*/  ISETP.LT.AND P2, PT, R244, c[0x0][0x178], !P0 ;  /* 0x00005e00f4007a0c */ /* 0x000fc60004741270 */
[----:B------:R1:W-:Y:S01]  /*b36d0*/  @P3 STG.E [R206.64], R51 ;  /* 0x00000033ce003986 */ /* 0x0003e2000c101904 */
[----:B------:R-:W-:-:S03]  /*b36e0*/  ISETP.LT.AND P3, PT, R231, c[0x0][0x178], !P0 ;  /* 0x00005e00e7007a0c */ /* 0x000fc60004761270 */
[----:B------:R1:W-:Y:S01]  /*b36f0*/  @P1 STG.E [R208.64], R67 ;  /* 0x00000043d0001986 */ /* 0x0003e2000c101904 */
[----:B------:R-:W-:-:S03]  /*b3700*/  ISETP.LT.AND P1, PT, R230, c[0x0][0x178], !P0 ;  /* 0x00005e00e6007a0c */ /* 0x000fc60004721270 */
[----:B------:R1:W-:Y:S01]  /*b3710*/  @P5 STG.E [R210.64], R11 ;  /* 0x0000000bd2005986 */ /* 0x0003e2000c101904 */
[----:B------:R-:W-:-:S03]  /*b3720*/  ISETP.LT.AND P5, PT, R229, c[0x0][0x178], !P0 ;  /* 0x00005e00e5007a0c */ /* 0x000fc600047a1270 */
[----:B------:R1:W-:Y:S04]  /*b3730*/  @P6 STG.E [R212.64], R107 ;  /* 0x0000006bd4006986 */ /* 0x0003e8000c101904 */
[----:B------:R1:W-:Y:S04]  /*b3740*/  @P4 STG.E [R214.64], R83 ;  /* 0x00000053d6004986 */ /* 0x0003e8000c101904 */
[----:B------:R1:W-:Y:S04]  /*b3750*/  @P2 STG.E [R216.64], R99 ;  /* 0x00000063d8002986 */ /* 0x0003e8000c101904 */
[----:B------:R1:W-:Y:S04]  /*b3760*/  @P3 STG.E [R218.64], R103 ;  /* 0x00000067da003986 */ /* 0x0003e8000c101904 */
[----:B------:R1:W-:Y:S04]  /*b3770*/  @P1 STG.E [R220.64], R163 ;  /* 0x000000a3dc001986 */ /* 0x0003e8000c101904 */
[----:B------:R1:W-:Y:S01]  /*b3780*/  @P5 STG.E [R222.64], R183 ;  /* 0x000000b7de005986 */ /* 0x0003e2000c101904 */
[----:B------:R-:W-:-:S13]  /*b3790*/  ISETP.LT.AND P0, PT, R228, c[0x0][0x178], !P0 ;  /* 0x00005e00e4007a0c */ /* 0x000fda0004701270 */
[----:B------:R-:W-:Y:S05]  /*b37a0*/  @!P0 EXIT ;  /* 0x000000000000894d */ /* 0x000fea0003800000 */
[----:B------:R-:W-:Y:S01]  /*b37b0*/  STG.E [R224.64], R199 ;  /* 0x000000c7e0007986 */ /* 0x000fe2000c101904 */
[----:B------:R-:W-:Y:S05]  /*b37c0*/  EXIT ;  /* 0x000000000000794d */ /* 0x000fea0003800000 */
.L_x_2:
[----:B------:R-:W-:-:S00]  /*b37d0*/  BRA `(.L_x_2) ;  /* 0xfffffff000007947 */ /* 0x000fc0000383ffff */
[----:B------:R-:W-:-:S00]  /*b37e0*/  NOP ;  /* 0x0000000000007918 */ /* 0x000fc00000000000 */
        /* <DEDUP_REMOVED lines=9> */
.L_x_3:


//--------------------- .nv.shared.matmul_kernel  --------------------------
	.section	.nv.shared.matmul_kernel,"aw",@nobits
	.sectionflags	@""
	.align	16
